def matmul_kernel(
    a_ptr,
    b_ptr,
    c_ptr,
    M,
    N,
    K,
    stride_am,
    stride_ak,
    stride_bk,
    stride_bn,
    stride_cm,
    stride_cn,
    BLOCK_M: tl.constexpr,
    BLOCK_N: tl.constexpr,
    BLOCK_K: tl.constexpr,
    GROUP_M: tl.constexpr,
):
    pid = tl.program_id(axis=0)
    num_pid_m = tl.cdiv(M, BLOCK_M)
    num_pid_n = tl.cdiv(N, BLOCK_N)
    num_pid_in_group = GROUP_M * num_pid_n
    group_id = pid // num_pid_in_group
    first_pid_m = group_id * GROUP_M
    group_size_m = min(num_pid_m - first_pid_m, GROUP_M)
    pid_m = first_pid_m + ((pid % num_pid_in_group) % group_size_m)
    pid_n = (pid % num_pid_in_group) // group_size_m

    offs_am = (pid_m * BLOCK_M + tl.arange(0, BLOCK_M)) % M
    offs_bn = (pid_n * BLOCK_N + tl.arange(0, BLOCK_N)) % N
    offs_k = tl.arange(0, BLOCK_K)
    a_ptrs = a_ptr + offs_am[:, None] * stride_am + offs_k[None, :] * stride_ak
    b_ptrs = b_ptr + offs_k[:, None] * stride_bk + offs_bn[None, :] * stride_bn

    acc = tl.zeros((BLOCK_M, BLOCK_N), dtype=tl.float32)
    for kk in range(0, tl.cdiv(K, BLOCK_K)):
        a = tl.load(a_ptrs, mask=offs_k[None, :] < K - kk * BLOCK_K, other=0.0)
        b = tl.load(b_ptrs, mask=offs_k[:, None] < K - kk * BLOCK_K, other=0.0)
        acc = tl.dot(a, b, acc)
        a_ptrs += BLOCK_K * stride_ak
        b_ptrs += BLOCK_K * stride_bk

    c = acc.to(c_ptr.dtype.element_ty)
    offs_cm = pid_m * BLOCK_M + tl.arange(0, BLOCK_M)
    offs_cn = pid_n * BLOCK_N + tl.arange(0, BLOCK_N)
    c_ptrs = c_ptr + offs_cm[:, None] * stride_cm + offs_cn[None, :] * stride_cn
    mask = (offs_cm[:, None] < M) & (offs_cn[None, :] < N)
    tl.store(c_ptrs, c, mask=mask)

# config = {"BLOCK_K": 32, "BLOCK_M": 512, "BLOCK_N": 64, "GROUP_M": 4, "arch": "sm_80", "dtype": "fp32", "num_ctas": 1, "num_stages": 3, "num_warps": 4}
# arch = sm_80


// ===== COMPILED SASS (sm_80) =====

	.target	sm_80

	.elftype	@"ET_EXEC"


//--------------------- .note.nv.tkinfo           --------------------------
	.section	.note.nv.tkinfo,"",@"SHT_NOTE"
	.sectionflags	@"SHF_NOTE_NV_TKINFO"
	.tkinfo
        /*0018*/ 	.word	0x00000002
        /*0030*/ 	.string	""
        /*0030*/ 	.string	"ptxas"
        /*0030*/ 	.string	"Cuda compilation tools, release 13.0, V13.0.88"
        /*0030*/ 	.string	"Build cuda_13.0.r13.0/compiler.36424714_0"
        /*0030*/ 	.string	"-v  -suppress-debug-info  -lineinfo  -arch sm_80 "



//--------------------- .note.nv.cuinfo           --------------------------
	.section	.note.nv.cuinfo,"",@"SHT_NOTE"
	.sectionflags	@"SHF_NOTE_NV_CUINFO"
        /*0018*/ 	.short	0x0002
        /*001a*/ 	.short	0x0050
        /*001c*/ 	.short	0x0082
	.zero		2


//--------------------- .nv.info                  --------------------------
	.section	.nv.info,"",@"SHT_CUDA_INFO"
	.align	4


	//----- nvinfo : EIATTR_REGCOUNT
	.align		4
        /*0000*/ 	.byte	0x04, 0x2f
        /*0002*/ 	.short	(.L_1 - .L_0)
	.align		4
.L_0:
        /*0004*/ 	.word	index@(matmul_kernel)
        /*0008*/ 	.word	0x000000ff


	//----- nvinfo : EIATTR_FRAME_SIZE
	.align		4
.L_1:
        /*000c*/ 	.byte	0x04, 0x11
        /*000e*/ 	.short	(.L_3 - .L_2)
	.align		4
.L_2:
        /*0010*/ 	.word	index@(matmul_kernel)
        /*0014*/ 	.word	0x000008e8


	//----- nvinfo : EIATTR_MIN_STACK_SIZE
	.align		4
.L_3:
        /*0018*/ 	.byte	0x04, 0x12
        /*001a*/ 	.short	(.L_5 - .L_4)
	.align		4
.L_4:
        /*001c*/ 	.word	index@(matmul_kernel)
        /*0020*/ 	.word	0x000008e8
.L_5:


//--------------------- .nv.info.matmul_kernel    --------------------------
	.section	.nv.info.matmul_kernel,"",@"SHT_CUDA_INFO"
	.sectionflags	@""
	.align	4


	//----- nvinfo : EIATTR_CUDA_API_VERSION
	.align		4
        /*0000*/ 	.byte	0x04, 0x37
        /*0002*/ 	.short	(.L_7 - .L_6)
.L_6:
        /*0004*/ 	.word	0x00000082


	//----- nvinfo : EIATTR_SW2861232_WAR
	.align		4
.L_7:
        /*0008*/ 	.byte	0x01, 0x35
	.zero		2


	//----- nvinfo : EIATTR_PARAM_CBANK
	.align		4
        /*000c*/ 	.byte	0x04, 0x0a
        /*000e*/ 	.short	(.L_9 - .L_8)
	.align		4
.L_8:
        /*0010*/ 	.word	index@(.nv.constant0.matmul_kernel)
        /*0014*/ 	.short	0x0160
        /*0016*/ 	.short	0x0050


	//----- nvinfo : EIATTR_CBANK_PARAM_SIZE
	.align		4
.L_9:
        /*0018*/ 	.byte	0x03, 0x19
        /*001a*/ 	.short	0x0050


	//----- nvinfo : EIATTR_KPARAM_INFO
	.align		4
        /*001c*/ 	.byte	0x04, 0x17
        /*001e*/ 	.short	(.L_11 - .L_10)
.L_10:
        /*0020*/ 	.word	0x00000000
        /*0024*/ 	.short	0x000d
        /*0026*/ 	.short	0x0048
        /*0028*/ 	.byte	0x00, 0xf4, 0x21, 0x00


	//----- nvinfo : EIATTR_KPARAM_INFO
	.align		4
.L_11:
        /*002c*/ 	.byte	0x04, 0x17
        /*002e*/ 	.short	(.L_13 - .L_12)
.L_12:
        /*0030*/ 	.word	0x00000000
        /*0034*/ 	.short	0x000c
        /*0036*/ 	.short	0x0040
        /*0038*/ 	.byte	0x00, 0xf4, 0x21, 0x00


	//----- nvinfo : EIATTR_KPARAM_INFO
	.align		4
.L_13:
        /*003c*/ 	.byte	0x04, 0x17
        /*003e*/ 	.short	(.L_15 - .L_14)
.L_14:
        /*0040*/ 	.word	0x00000000
        /*0044*/ 	.short	0x000b
        /*0046*/ 	.short	0x0038
        /*0048*/ 	.byte	0x00, 0xf0, 0x11, 0x00


	//----- nvinfo : EIATTR_KPARAM_INFO
	.align		4
.L_15:
        /*004c*/ 	.byte	0x04, 0x17
        /*004e*/ 	.short	(.L_17 - .L_16)
.L_16:
        /*0050*/ 	.word	0x00000000
        /*0054*/ 	.short	0x000a
        /*0056*/ 	.short	0x0034
        /*0058*/ 	.byte	0x00, 0xf0, 0x11, 0x00


	//----- nvinfo : EIATTR_KPARAM_INFO
	.align		4
.L_17:
        /*005c*/ 	.byte	0x04, 0x17
        /*005e*/ 	.short	(.L_19 - .L_18)
.L_18:
        /*0060*/ 	.word	0x00000000
        /*0064*/ 	.short	0x0009
        /*0066*/ 	.short	0x0030
        /*0068*/ 	.byte	0x00, 0xf0, 0x11, 0x00


	//----- nvinfo : EIATTR_KPARAM_INFO
	.align		4
.L_19:
        /*006c*/ 	.byte	0x04, 0x17
        /*006e*/ 	.short	(.L_21 - .L_20)
.L_20:
        /*0070*/ 	.word	0x00000000
        /*0074*/ 	.short	0x0008
        /*0076*/ 	.short	0x002c
        /*0078*/ 	.byte	0x00, 0xf0, 0x11, 0x00


	//----- nvinfo : EIATTR_KPARAM_INFO
	.align		4
.L_21:
        /*007c*/ 	.byte	0x04, 0x17
        /*007e*/ 	.short	(.L_23 - .L_22)
.L_22:
        /*0080*/ 	.word	0x00000000
        /*0084*/ 	.short	0x0007
        /*0086*/ 	.short	0x0028
        /*0088*/ 	.byte	0x00, 0xf0, 0x11, 0x00


	//----- nvinfo : EIATTR_KPARAM_INFO
	.align		4
.L_23:
        /*008c*/ 	.byte	0x04, 0x17
        /*008e*/ 	.short	(.L_25 - .L_24)
.L_24:
        /*0090*/ 	.word	0x00000000
        /*0094*/ 	.short	0x0006
        /*0096*/ 	.short	0x0024
        /*0098*/ 	.byte	0x00, 0xf0, 0x11, 0x00


	//----- nvinfo : EIATTR_KPARAM_INFO
	.align		4
.L_25:
        /*009c*/ 	.byte	0x04, 0x17
        /*009e*/ 	.short	(.L_27 - .L_26)
.L_26:
        /*00a0*/ 	.word	0x00000000
        /*00a4*/ 	.short	0x0005
        /*00a6*/ 	.short	0x0020
        /*00a8*/ 	.byte	0x00, 0xf0, 0x11, 0x00


	//----- nvinfo : EIATTR_KPARAM_INFO
	.align		4
.L_27:
        /*00ac*/ 	.byte	0x04, 0x17
        /*00ae*/ 	.short	(.L_29 - .L_28)
.L_28:
        /*00b0*/ 	.word	0x00000000
        /*00b4*/ 	.short	0x0004
        /*00b6*/ 	.short	0x001c
        /*00b8*/ 	.byte	0x00, 0xf0, 0x11, 0x00


	//----- nvinfo : EIATTR_KPARAM_INFO
	.align		4
.L_29:
        /*00bc*/ 	.byte	0x04, 0x17
        /*00be*/ 	.short	(.L_31 - .L_30)
.L_30:
        /*00c0*/ 	.word	0x00000000
        /*00c4*/ 	.short	0x0003
        /*00c6*/ 	.short	0x0018
        /*00c8*/ 	.byte	0x00, 0xf0, 0x11, 0x00


	//----- nvinfo : EIATTR_KPARAM_INFO
	.align		4
.L_31:
        /*00cc*/ 	.byte	0x04, 0x17
        /*00ce*/ 	.short	(.L_33 - .L_32)
.L_32:
        /*00d0*/ 	.word	0x00000000
        /*00d4*/ 	.short	0x0002
        /*00d6*/ 	.short	0x0010
        /*00d8*/ 	.byte	0x00, 0xf4, 0x21, 0x00


	//----- nvinfo : EIATTR_KPARAM_INFO
	.align		4
.L_33:
        /*00dc*/ 	.byte	0x04, 0x17
        /*00de*/ 	.short	(.L_35 - .L_34)
.L_34:
        /*00e0*/ 	.word	0x00000000
        /*00e4*/ 	.short	0x0001
        /*00e6*/ 	.short	0x0008
        /*00e8*/ 	.byte	0x00, 0xf4, 0x21, 0x00


	//----- nvinfo : EIATTR_KPARAM_INFO
	.align		4
.L_35:
        /*00ec*/ 	.byte	0x04, 0x17
        /*00ee*/ 	.short	(.L_37 - .L_36)
.L_36:
        /*00f0*/ 	.word	0x00000000
        /*00f4*/ 	.short	0x0000
        /*00f6*/ 	.short	0x0000
        /*00f8*/ 	.byte	0x00, 0xf4, 0x21, 0x00


	//----- nvinfo : EIATTR_MAXREG_COUNT
	.align		4
.L_37:
        /*00fc*/ 	.byte	0x03, 0x1b
        /*00fe*/ 	.short	0x00ff


	//----- nvinfo : EIATTR_NUM_BARRIERS
	.align		4
        /*0100*/ 	.byte	0x02, 0x4c
        /*0102*/ 	.byte	0x01
	.zero		1


	//----- nvinfo : EIATTR_ANNOTATIONS
	.align		4
        /*0104*/ 	.byte	0x04, 0x55
        /*0106*/ 	.short	(.L_39 - .L_38)


	//   ....[0]....
.L_38:
        /*0108*/ 	.word	0x00000001
        /*010c*/ 	.byte	0xc0, 0x0c, 0x00, 0x00, 0x01, 0x00, 0x00, 0x00, 0x50, 0x0d, 0x00, 0x00, 0x01, 0x00, 0x00, 0x00
        /* <DEDUP_REMOVED lines=738> */
        /*2f3c*/ 	.byte	0xf0, 0x57, 0x01, 0x00, 0x01, 0x00, 0x00, 0x00, 0x10, 0x58, 0x01, 0x00


	//----- nvinfo : EIATTR_MERCURY_ISA_VERSION
	.align		4
.L_39:
        /*2f48*/ 	.byte	0x03, 0x5f
        /*2f4a*/ 	.short	0x0000


	//----- nvinfo : EIATTR_EXIT_INSTR_OFFSETS
	.align		4
        /*2f4c*/ 	.byte	0x04, 0x1c
        /*2f4e*/ 	.short	(.L_41 - .L_40)


	//   ....[0]....
.L_40:
        /*2f50*/ 	.word	0x00018970


	//   ....[1]....
        /*2f54*/ 	.word	0x00018990


	//----- nvinfo : EIATTR_REQNTID
	.align		4
.L_41:
        /*2f58*/ 	.byte	0x04, 0x10
        /*2f5a*/ 	.short	(.L_43 - .L_42)
.L_42:
        /*2f5c*/ 	.word	0x00000080
        /*2f60*/ 	.word	0x00000001
        /*2f64*/ 	.word	0x00000001
.L_43:


//--------------------- .nv.callgraph             --------------------------
	.section	.nv.callgraph,"",@"SHT_CUDA_CALLGRAPH"
	.align	4
	.sectionentsize	8
	.align		4
        /*0000*/ 	.word	0x00000000
	.align		4
        /*0004*/ 	.word	0xffffffff
	.align		4
        /*0008*/ 	.word	0x00000000
	.align		4
        /*000c*/ 	.word	0xfffffffe
	.align		4
        /*0010*/ 	.word	0x00000000
	.align		4
        /*0014*/ 	.word	0xfffffffd
	.align		4
        /*0018*/ 	.word	0x00000000
	.align		4
        /*001c*/ 	.word	0xfffffffc


//--------------------- .nv.rel.action            --------------------------
	.section	.nv.rel.action,"",@"SHT_CUDA_RELOCINFO"
	.align	8
	.sectionentsize	8
        /*0000*/ 	.byte	0x73, 0x00, 0x00, 0x00, 0x00, 0x00, 0x00, 0x00, 0x00, 0x00, 0x00, 0x11, 0x25, 0x00, 0x05, 0x36


//--------------------- .nv.constant0.matmul_kernel --------------------------
	.section	.nv.constant0.matmul_kernel,"a",@progbits
	.sectionflags	@""
	.align	4
.nv.constant0.matmul_kernel:
	.zero		432


//--------------------- .text.matmul_kernel       --------------------------
	.section	.text.matmul_kernel,"ax",@progbits
	.sectioninfo	@"SHI_REGISTERS=255"
	.align	128
        .global         matmul_kernel
        .type           matmul_kernel,@function
        .size           matmul_kernel,(.L_x_3 - matmul_kernel)
        .other          matmul_kernel,@"STO_CUDA_ENTRY STV_DEFAULT"
matmul_kernel:
.text.matmul_kernel:
[----:B------:R-:W-:Y:S02]  /*0000*/  IMAD.MOV.U32 R1, RZ, RZ, c[0x0][0x28] ;  /* 0x00000a00ff017624 */ /* 0x000fe400078e00ff */
[----:B------:R-:W-:Y:S01]  /*0010*/  IMAD.MOV.U32 R0, RZ, RZ, c[0x0][0x17c] ;  /* 0x00005f00ff007624 */ /* 0x000fe200078e00ff */
[----:B------:R-:W1:Y:S01]  /*0020*/  S2R R5, SR_CTAID.X ;  /* 0x0000000000057919 */ /* 0x000e620000002500 */
[----:B------:R-:W-:Y:S01]  /*0030*/  IMAD.MOV.U32 R26, RZ, RZ, c[0x0][0x180] ;  /* 0x00006000ff1a7624 */ /* 0x000fe200078e00ff */
[----:B------:R-:W-:Y:S01]  /*0040*/  IABS R21, c[0x0][0x178] ;  /* 0x00005e0000157a13 */ /* 0x000fe20000000000 */
[----:B------:R-:W-:Y:S01]  /*0050*/  IMAD.MOV.U32 R224, RZ, RZ, c[0x0][0x188] ;  /* 0x00006200ffe07624 */ /* 0x000fe200078e00ff */
[----:B------:R-:W-:Y:S01]  /*0060*/  IADD3 R0, R0, 0x3f, RZ ;  /* 0x0000003f00007810 */ /* 0x000fe20007ffe0ff */
[----:B------:R-:W2:Y:S01]  /*0070*/  S2R R67, SR_TID.X ;  /* 0x0000000000437919 */ /* 0x000ea20000002100 */
[----:B------:R-:W-:Y:S01]  /*0080*/  IADD3 R25, R26, -0x32, RZ ;  /* 0xffffffce1a197810 */ /* 0x000fe20007ffe0ff */
[----:B------:R-:W-:Y:S01]  /*0090*/  ULDC.64 UR8, c[0x0][0x118] ;  /* 0x0000460000087ab9 */ /* 0x000fe20000000a00 */
[----:B------:R-:W-:Y:S01]  /*00a0*/  SHF.R.S32.HI R3, RZ, 0x1f, R0 ;  /* 0x0000001fff037819 */ /* 0x000fe20000011400 */
[----:B------:R-:W-:Y:S01]  /*00b0*/  ULDC UR4, c[0x0][0x18c] ;  /* 0x0000630000047ab9 */ /* 0x000fe20000000800 */
[----:B------:R-:W-:Y:S01]  /*00c0*/  IADD3 R1, R1, -0x8e8, RZ ;  /* 0xfffff71801017810 */ /* 0x000fe20007ffe0ff */
[----:B------:R-:W-:Y:S01]  /*00d0*/  USHF.L.U32 UR4, UR4, 0x5, URZ ;  /* 0x0000000504047899 */ /* 0x000fe2000800063f */
[----:B------:R-:W-:-:S04]  /*00e0*/  LEA.HI R3, R3, R0, RZ, 0x6 ;  /* 0x0000000003037211 */ /* 0x000fc800078f30ff */
[----:B------:R-:W-:-:S05]  /*00f0*/  SHF.R.S32.HI R3, RZ, 0x6, R3 ;  /* 0x00000006ff037819 */ /* 0x000fca0000011403 */
[----:B------:R-:W-:Y:S01]  /*0100*/  IMAD.SHL.U32 R4, R3, 0x4, RZ ;  /* 0x0000000403047824 */ /* 0x000fe200078e00ff */
[----:B-1----:R-:W-:-:S04]  /*0110*/  IABS R8, R5 ;  /* 0x0000000500087213 */ /* 0x002fc80000000000 */
[-C--:B------:R-:W-:Y:S02]  /*0120*/  IABS R7, R4.reuse ;  /* 0x0000000400077213 */ /* 0x080fe40000000000 */
[----:B------:R-:W-:Y:S02]  /*0130*/  IABS R10, R4 ;  /* 0x00000004000a7213 */ /* 0x000fe40000000000 */
[----:B------:R-:W1:Y:S01]  /*0140*/  I2F.RP R0, R7 ;  /* 0x0000000700007306 */ /* 0x000e620000209400 */
[----:B--2---:R-:W-:-:S07]  /*0150*/  LOP3.LUT R30, R67, 0x7f, RZ, 0xc0, !PT ;  /* 0x0000007f431e7812 */ /* 0x004fce00078ec0ff */
[----:B-1----:R-:W1:Y:S02]  /*0160*/  MUFU.RCP R0, R0 ;  /* 0x0000000000007308 */ /* 0x002e640000001000 */
[----:B-1----:R-:W-:Y:S01]  /*0170*/  IADD3 R2, R0, 0xffffffe, RZ ;  /* 0x0ffffffe00027810 */ /* 0x002fe20007ffe0ff */
[----:B------:R-:W-:-:S05]  /*0180*/  IMAD.MOV R0, RZ, RZ, -R10 ;  /* 0x000000ffff007224 */ /* 0x000fca00078e0a0a */
[----:B------:R1:W2:Y:S02]  /*0190*/  F2I.FTZ.U32.TRUNC.NTZ R3, R2 ;  /* 0x0000000200037305 */ /* 0x0002a4000021f000 */
[----:B-1----:R-:W-:Y:S02]  /*01a0*/  IMAD.MOV.U32 R2, RZ, RZ, RZ ;  /* 0x000000ffff027224 */ /* 0x002fe400078e00ff */
[----:B--2---:R-:W-:-:S04]  /*01b0*/  IMAD.MOV R6, RZ, RZ, -R3 ;  /* 0x000000ffff067224 */ /* 0x004fc800078e0a03 */
[----:B------:R-:W-:Y:S02]  /*01c0*/  IMAD R9, R6, R7, RZ ;  /* 0x0000000706097224 */ /* 0x000fe400078e02ff */
[----:B------:R-:W-:Y:S02]  /*01d0*/  IMAD.MOV.U32 R6, RZ, RZ, R8 ;  /* 0x000000ffff067224 */ /* 0x000fe400078e0008 */
[----:B------:R-:W-:-:S06]  /*01e0*/  IMAD.HI.U32 R3, R3, R9, R2 ;  /* 0x0000000903037227 */ /* 0x000fcc00078e0002 */
[----:B------:R-:W-:-:S04]  /*01f0*/  IMAD.HI.U32 R3, R3, R6, RZ ;  /* 0x0000000603037227 */ /* 0x000fc800078e00ff */
[----:B------:R-:W-:-:S05]  /*0200*/  IMAD R0, R3, R0, R6 ;  /* 0x0000000003007224 */ /* 0x000fca00078e0206 */
[----:B------:R-:W-:-:S13]  /*0210*/  ISETP.GT.U32.AND P1, PT, R7, R0, PT ;  /* 0x000000000700720c */ /* 0x000fda0003f24070 */
[----:B------:R-:W-:Y:S01]  /*0220*/  @!P1 IMAD.IADD R0, R0, 0x1, -R7 ;  /* 0x0000000100009824 */ /* 0x000fe200078e0a07 */
[----:B------:R-:W-:Y:S02]  /*0230*/  @!P1 IADD3 R3, R3, 0x1, RZ ;  /* 0x0000000103039810 */ /* 0x000fe40007ffe0ff */
[----:B------:R-:W-:Y:S02]  /*0240*/  ISETP.NE.AND P1, PT, R4, RZ, PT ;  /* 0x000000ff0400720c */ /* 0x000fe40003f25270 */
[----:B------:R-:W-:Y:S02]  /*0250*/  ISETP.GE.U32.AND P0, PT, R0, R7, PT ;  /* 0x000000070000720c */ /* 0x000fe40003f06070 */
[----:B------:R-:W-:-:S04]  /*0260*/  LOP3.LUT R0, R5, R4, RZ, 0x3c, !PT ;  /* 0x0000000405007212 */ /* 0x000fc800078e3cff */
[----:B------:R-:W-:Y:S01]  /*0270*/  ISETP.GE.AND P2, PT, R0, RZ, PT ;  /* 0x000000ff0000720c */ /* 0x000fe20003f46270 */
[----:B------:R-:W-:-:S05]  /*0280*/  IMAD.MOV.U32 R0, RZ, RZ, c[0x0][0x178] ;  /* 0x00005e00ff007624 */ /* 0x000fca00078e00ff */
[----:B------:R-:W-:Y:S02]  /*0290*/  IADD3 R0, R0, 0x1ff, RZ ;  /* 0x000001ff00007810 */ /* 0x000fe40007ffe0ff */
[----:B------:R-:W-:-:S05]  /*02a0*/  @P0 IADD3 R3, R3, 0x1, RZ ;  /* 0x0000000103030810 */ /* 0x000fca0007ffe0ff */
[----:B------:R-:W-:Y:S01]  /*02b0*/  IMAD.MOV.U32 R2, RZ, RZ, R3 ;  /* 0x000000ffff027224 */ /* 0x000fe200078e0003 */
[----:B------:R-:W-:-:S03]  /*02c0*/  SHF.R.S32.HI R3, RZ, 0x1f, R0 ;  /* 0x0000001fff037819 */ /* 0x000fc60000011400 */
[----:B------:R-:W-:Y:S01]  /*02d0*/  @!P2 IMAD.MOV R2, RZ, RZ, -R2 ;  /* 0x000000ffff02a224 */ /* 0x000fe200078e0a02 */
[----:B------:R-:W-:Y:S02]  /*02e0*/  @!P1 LOP3.LUT R2, RZ, R4, RZ, 0x33, !PT ;  /* 0x00000004ff029212 */ /* 0x000fe400078e33ff */
[----:B------:R-:W-:-:S03]  /*02f0*/  LEA.HI R3, R3, R0, RZ, 0x9 ;  /* 0x0000000003037211 */ /* 0x000fc600078f48ff */
[----:B------:R-:W-:Y:S02]  /*0300*/  IMAD.SHL.U32 R19, R2, 0x4, RZ ;  /* 0x0000000402137824 */ /* 0x000fe400078e00ff */
[----:B------:R-:W-:-:S03]  /*0310*/  IMAD.MOV R2, RZ, RZ, -R2 ;  /* 0x000000ffff027224 */ /* 0x000fc600078e0a02 */
[----:B------:R-:W-:Y:S01]  /*0320*/  LEA.HI.SX32 R3, R3, -R19, 0x17 ;  /* 0x8000001303037211 */ /* 0x000fe200078fbaff */
[----:B------:R-:W-:-:S03]  /*0330*/  IMAD R23, R4, R2, R5 ;  /* 0x0000000204177224 */ /* 0x000fc600078e0205 */
[----:B------:R-:W-:Y:S02]  /*0340*/  IMNMX R20, R3, 0x4, PT ;  /* 0x0000000403147817 */ /* 0x000fe40003800200 */
[----:B------:R-:W-:Y:S02]  /*0350*/  IABS R9, R23 ;  /* 0x0000001700097213 */ /* 0x000fe40000000000 */
[-C--:B------:R-:W-:Y:S02]  /*0360*/  IABS R7, R20.reuse ;  /* 0x0000001400077213 */ /* 0x080fe40000000000 */
[----:B------:R-:W-:Y:S02]  /*0370*/  IABS R4, R20 ;  /* 0x0000001400047213 */ /* 0x000fe40000000000 */
[----:B------:R-:W1:Y:S01]  /*0380*/  I2F.RP R0, R7 ;  /* 0x0000000700007306 */ /* 0x000e620000209400 */
[----:B------:R-:W-:-:S07]  /*0390*/  ISETP.NE.AND P3, PT, R20, RZ, PT ;  /* 0x000000ff1400720c */ /* 0x000fce0003f65270 */
[----:B-1----:R-:W1:Y:S02]  /*03a0*/  MUFU.RCP R0, R0 ;  /* 0x0000000000007308 */ /* 0x002e640000001000 */
[----:B-1----:R-:W-:Y:S01]  /*03b0*/  IADD3 R3, R0, 0xffffffe, RZ ;  /* 0x0ffffffe00037810 */ /* 0x002fe20007ffe0ff */
[----:B------:R-:W-:Y:S01]  /*03c0*/  IMAD.MOV R0, RZ, RZ, -R4 ;  /* 0x000000ffff007224 */ /* 0x000fe200078e0a04 */
[----:B------:R-:W-:-:S04]  /*03d0*/  IADD3 R4, R26, -0x37, RZ ;  /* 0xffffffc91a047810 */ /* 0x000fc80007ffe0ff */
[----:B------:R-:W1:Y:S02]  /*03e0*/  F2I.FTZ.U32.TRUNC.NTZ R3, R3 ;  /* 0x0000000300037305 */ /* 0x000e64000021f000 */
[----:B-1----:R-:W-:-:S04]  /*03f0*/  IMAD.MOV R6, RZ, RZ, -R3 ;  /* 0x000000ffff067224 */ /* 0x002fc800078e0a03 */
[----:B------:R-:W-:-:S04]  /*0400*/  IMAD.MOV.U32 R2, RZ, RZ, R6 ;  /* 0x000000ffff027224 */ /* 0x000fc800078e0006 */
[----:B------:R-:W-:Y:S02]  /*0410*/  IMAD R5, R2, R7, RZ ;  /* 0x0000000702057224 */ /* 0x000fe400078e02ff */
[----:B------:R-:W-:-:S04]  /*0420*/  IMAD.MOV.U32 R2, RZ, RZ, RZ ;  /* 0x000000ffff027224 */ /* 0x000fc800078e00ff */
[----:B------:R-:W-:Y:S01]  /*0430*/  IMAD.HI.U32 R2, R3, R5, R2 ;  /* 0x0000000503027227 */ /* 0x000fe200078e0002 */
[----:B------:R-:W-:-:S04]  /*0440*/  IADD3 R3, R26, -0x30, RZ ;  /* 0xffffffd01a037810 */ /* 0x000fc80007ffe0ff */
[----:B------:R-:W-:Y:S01]  /*0450*/  ISETP.GE.U32.AND P6, PT, R3, 0x7fffffb1, PT ;  /* 0x7fffffb10300780c */ /* 0x000fe20003fc6070 */
[----:B------:R-:W-:Y:S01]  /*0460*/  IMAD.HI.U32 R16, R2, R9, RZ ;  /* 0x0000000902107227 */ /* 0x000fe200078e00ff */
[----:B------:R-:W-:Y:S02]  /*0470*/  IADD3 R2, R26, -0x2f, RZ ;  /* 0xffffffd11a027810 */ /* 0x000fe40007ffe0ff */
[----:B------:R-:W-:Y:S01]  /*0480*/  SEL R43, RZ, 0x1, P6 ;  /* 0x00000001ff2b7807 */ /* 0x000fe20003000000 */
[----:B------:R-:W-:Y:S01]  /*0490*/  IMAD R0, R16, R0, R9 ;  /* 0x0000000010007224 */ /* 0x000fe200078e0209 */
[----:B------:R-:W-:Y:S02]  /*04a0*/  ISETP.GE.U32.AND P5, PT, R2, 0x7fffffb2, PT ;  /* 0x7fffffb20200780c */ /* 0x000fe40003fa6070 */
[----:B------:R-:W-:Y:S02]  /*04b0*/  IADD3 R2, R26, -0x2e, RZ ;  /* 0xffffffd21a027810 */ /* 0x000fe40007ffe0ff */
[----:B------:R-:W-:-:S02]  /*04c0*/  ISETP.GT.U32.AND P1, PT, R7, R0, PT ;  /* 0x000000000700720c */ /* 0x000fc40003f24070 */
[----:B------:R-:W-:Y:S02]  /*04d0*/  ISETP.GE.U32.AND P4, PT, R2, 0x7fffffb3, PT ;  /* 0x7fffffb30200780c */ /* 0x000fe40003f86070 */
[C---:B------:R-:W-:Y:S02]  /*04e0*/  IADD3 R2, R26.reuse, -0x2c, RZ ;  /* 0xffffffd41a027810 */ /* 0x040fe40007ffe0ff */
[----:B------:R-:W-:Y:S02]  /*04f0*/  SEL R37, RZ, 0x4, P4 ;  /* 0x00000004ff257807 */ /* 0x000fe40002000000 */
[----:B------:R-:W-:Y:S02]  /*0500*/  SEL R60, RZ, 0x1fffe, P5 ;  /* 0x0001fffeff3c7807 */ /* 0x000fe40002800000 */
[----:B------:R-:W-:-:S03]  /*0510*/  IADD3 R3, R26, -0x1b, RZ ;  /* 0xffffffe51a037810 */ /* 0x000fc60007ffe0ff */
[----:B------:R-:W-:Y:S01]  /*0520*/  @!P1 IMAD.IADD R0, R0, 0x1, -R7 ;  /* 0x0000000100009824 */ /* 0x000fe200078e0a07 */
[----:B------:R-:W-:Y:S01]  /*0530*/  @!P1 IADD3 R16, R16, 0x1, RZ ;  /* 0x0000000110109810 */ /* 0x000fe20007ffe0ff */
[----:B------:R-:W-:-:S03]  /*0540*/  IMAD.IADD R43, R43, 0x1, R60 ;  /* 0x000000012b2b7824 */ /* 0x000fc600078e023c */
[----:B------:R-:W-:Y:S02]  /*0550*/  ISETP.GE.U32.AND P0, PT, R0, R7, PT ;  /* 0x000000070000720c */ /* 0x000fe40003f06070 */
[----:B------:R-:W-:Y:S02]  /*0560*/  LOP3.LUT R0, R23, R20, RZ, 0x3c, !PT ;  /* 0x0000001417007212 */ /* 0x000fe400078e3cff */
[----:B------:R-:W-:Y:S02]  /*0570*/  LOP3.LUT R43, R43, 0x3, RZ, 0xc0, !PT ;  /* 0x000000032b2b7812 */ /* 0x000fe400078ec0ff */
[----:B------:R-:W-:Y:S02]  /*0580*/  ISETP.GE.AND P2, PT, R0, RZ, PT ;  /* 0x000000ff0000720c */ /* 0x000fe40003f46270 */
[----:B------:R-:W-:-:S05]  /*0590*/  IADD3 R0, R26, -0x2d, RZ ;  /* 0xffffffd31a007810 */ /* 0x000fca0007ffe0ff */
[----:B------:R-:W-:Y:S02]  /*05a0*/  @P0 IADD3 R16, R16, 0x1, RZ ;  /* 0x0000000110100810 */ /* 0x000fe40007ffe0ff */
[----:B------:R-:W-:Y:S02]  /*05b0*/  ISETP.GE.U32.AND P0, PT, R0, 0x7fffffb4, PT ;  /* 0x7fffffb40000780c */ /* 0x000fe40003f06070 */
[----:B------:R-:W-:Y:S02]  /*05c0*/  IADD3 R0, R26, -0x2b, RZ ;  /* 0xffffffd51a007810 */ /* 0x000fe40007ffe0ff */
[----:B------:R-:W-:Y:S01]  /*05d0*/  @!P2 IMAD.MOV R16, RZ, RZ, -R16 ;  /* 0x000000ffff10a224 */ /* 0x000fe200078e0a10 */
[----:B------:R-:W-:Y:S02]  /*05e0*/  @!P3 LOP3.LUT R16, RZ, R20, RZ, 0x33, !PT ;  /* 0x00000014ff10b212 */ /* 0x000fe400078e33ff */
[----:B------:R-:W-:Y:S02]  /*05f0*/  ISETP.GE.U32.AND P1, PT, R0, 0x7fffffb6, PT ;  /* 0x7fffffb60000780c */ /* 0x000fe40003f26070 */
[----:B------:R-:W-:Y:S01]  /*0600*/  IADD3 R0, R26, -0x29, RZ ;  /* 0xffffffd71a007810 */ /* 0x000fe20007ffe0ff */
[----:B------:R-:W-:Y:S01]  /*0610*/  IMAD.MOV R5, RZ, RZ, -R16 ;  /* 0x000000ffff057224 */ /* 0x000fe200078e0a10 */
[----:B------:R-:W-:-:S02]  /*0620*/  ISETP.GE.U32.AND P2, PT, R2, 0x7fffffb5, PT ;  /* 0x7fffffb50200780c */ /* 0x000fc40003f46070 */
[----:B------:R-:W-:Y:S02]  /*0630*/  ISETP.GE.U32.AND P3, PT, R0, 0x7fffffb8, PT ;  /* 0x7fffffb80000780c */ /* 0x000fe40003f66070 */
[C---:B------:R-:W-:Y:S02]  /*0640*/  IADD3 R0, R26.reuse, -0x27, RZ ;  /* 0xffffffd91a007810 */ /* 0x040fe40007ffe0ff */
[----:B------:R-:W-:Y:S02]  /*0650*/  IADD3 R2, R26, -0x2a, RZ ;  /* 0xffffffd61a027810 */ /* 0x000fe40007ffe0ff */
[----:B------:R-:W-:Y:S02]  /*0660*/  ISETP.GE.U32.AND P6, PT, R0, 0x7fffffba, PT ;  /* 0x7fffffba0000780c */ /* 0x000fe40003fc6070 */
[----:B------:R-:W-:Y:S02]  /*0670*/  IADD3 R0, R26, -0x25, RZ ;  /* 0xffffffdb1a007810 */ /* 0x000fe40007ffe0ff */
[----:B------:R-:W-:-:S02]  /*0680*/  SEL R59, RZ, 0x1, P2 ;  /* 0x00000001ff3b7807 */ /* 0x000fc40001000000 */
[----:B------:R-:W-:Y:S02]  /*0690*/  ISETP.GE.U32.AND P4, PT, R0, 0x7fffffbc, PT ;  /* 0x7fffffbc0000780c */ /* 0x000fe40003f86070 */
[----:B------:R-:W-:Y:S02]  /*06a0*/  IADD3 R0, R26, -0x23, RZ ;  /* 0xffffffdd1a007810 */ /* 0x000fe40007ffe0ff */
[----:B------:R-:W-:Y:S02]  /*06b0*/  ISETP.GE.U32.AND P5, PT, R2, 0x7fffffb7, PT ;  /* 0x7fffffb70200780c */ /* 0x000fe40003fa6070 */
[----:B------:R-:W-:Y:S02]  /*06c0*/  ISETP.GE.U32.AND P2, PT, R0, 0x7fffffbe, PT ;  /* 0x7fffffbe0000780c */ /* 0x000fe40003f46070 */
[C---:B------:R-:W-:Y:S02]  /*06d0*/  IADD3 R2, R26.reuse, -0x28, RZ ;  /* 0xffffffd81a027810 */ /* 0x040fe40007ffe0ff */
[----:B------:R-:W-:-:S02]  /*06e0*/  IADD3 R0, R26, -0x21, RZ ;  /* 0xffffffdf1a007810 */ /* 0x000fc40007ffe0ff */
[----:B------:R-:W-:Y:S02]  /*06f0*/  SEL R39, RZ, 0x7fff8, P0 ;  /* 0x0007fff8ff277807 */ /* 0x000fe40000000000 */
[----:B------:R-:W-:Y:S02]  /*0700*/  SEL R28, RZ, 0x4, P5 ;  /* 0x00000004ff1c7807 */ /* 0x000fe40002800000 */
[----:B------:R-:W-:Y:S02]  /*0710*/  ISETP.GE.U32.AND P0, PT, R2, 0x7fffffb9, PT ;  /* 0x7fffffb90200780c */ /* 0x000fe40003f06070 */
[----:B------:R-:W-:Y:S02]  /*0720*/  ISETP.GE.U32.AND P5, PT, R0, 0x7fffffc0, PT ;  /* 0x7fffffc00000780c */ /* 0x000fe40003fa6070 */
[C---:B------:R-:W-:Y:S02]  /*0730*/  IADD3 R2, R26.reuse, -0x26, RZ ;  /* 0xffffffda1a027810 */ /* 0x040fe40007ffe0ff */
[----:B------:R-:W-:-:S02]  /*0740*/  IADD3 R0, R26, -0x17, RZ ;  /* 0xffffffe91a007810 */ /* 0x000fc40007ffe0ff */
[----:B------:R-:W-:Y:S02]  /*0750*/  SEL R44, RZ, 0x1fffe, P1 ;  /* 0x0001fffeff2c7807 */ /* 0x000fe40000800000 */
[----:B------:R-:W-:Y:S02]  /*0760*/  SEL R58, RZ, 0x1, P0 ;  /* 0x00000001ff3a7807 */ /* 0x000fe40000000000 */
[----:B------:R-:W-:Y:S01]  /*0770*/  ISETP.GE.U32.AND P1, PT, R2, 0x7fffffbb, PT ;  /* 0x7fffffbb0200780c */ /* 0x000fe20003f26070 */
[----:B------:R-:W-:Y:S01]  /*0780*/  IMAD.IADD R44, R59, 0x1, R44 ;  /* 0x000000013b2c7824 */ /* 0x000fe200078e022c */
        /* <DEDUP_REMOVED lines=10> */
[----:B------:R-:W-:Y:S02]  /*0830*/  ISETP.GE.U32.AND P3, PT, R0, 0x7fffffce, PT ;  /* 0x7fffffce0000780c */ /* 0x000fe40003f66070 */
[----:B------:R-:W-:Y:S02]  /*0840*/  IADD3 R0, R26, -0x14, RZ ;  /* 0xffffffec1a007810 */ /* 0x000fe40007ffe0ff */
[----:B------:R-:W-:Y:S02]  /*0850*/  SEL R41, RZ, 0x1fffe, P6 ;  /* 0x0001fffeff297807 */ /* 0x000fe40003000000 */
[----:B------:R-:W-:Y:S02]  /*0860*/  ISETP.GE.U32.AND P6, PT, R2, 0x7fffffbf, PT ;  /* 0x7fffffbf0200780c */ /* 0x000fe40003fc6070 */
[----:B------:R-:W-:Y:S01]  /*0870*/  IADD3 R2, R26, -0x18, RZ ;  /* 0xffffffe81a027810 */ /* 0x000fe20007ffe0ff */
[----:B------:R-:W-:Y:S01]  /*0880*/  IMAD.IADD R41, R58, 0x1, R41 ;  /* 0x000000013a297824 */ /* 0x000fe200078e0229 */
[----:B------:R-:W-:-:S02]  /*0890*/  SEL R34, RZ, 0x7fff8, P5 ;  /* 0x0007fff8ff227807 */ /* 0x000fc40002800000 */
[----:B------:R-:W-:Y:S02]  /*08a0*/  ISETP.GE.U32.AND P5, PT, R0, 0x7fffffcd, PT ;  /* 0x7fffffcd0000780c */ /* 0x000fe40003fa6070 */
[----:B------:R-:W-:Y:S01]  /*08b0*/  SEL R38, RZ, 0x7fff8, P4 ;  /* 0x0007fff8ff267807 */ /* 0x000fe20002000000 */
[----:B------:R-:W1:Y:S01]  /*08c0*/  I2F.RP R0, R21 ;  /* 0x0000001500007306 */ /* 0x000e620000209400 */
[----:B------:R-:W-:Y:S02]  /*08d0*/  ISETP.GE.U32.AND P4, PT, R2, 0x7fffffc9, PT ;  /* 0x7fffffc90200780c */ /* 0x000fe40003f86070 */
[----:B------:R-:W-:Y:S02]  /*08e0*/  IADD3 R2, R26, -0x16, RZ ;  /* 0xffffffea1a027810 */ /* 0x000fe40007ffe0ff */
[----:B------:R-:W-:Y:S02]  /*08f0*/  SEL R35, RZ, 0x1fffe, P2 ;  /* 0x0001fffeff237807 */ /* 0x000fe40001000000 */
[----:B------:R-:W-:-:S02]  /*0900*/  ISETP.GE.U32.AND P2, PT, R2, 0x7fffffcb, PT ;  /* 0x7fffffcb0200780c */ /* 0x000fc40003f46070 */
[----:B------:R-:W-:Y:S01]  /*0910*/  IADD3 R2, R26, -0x11, RZ ;  /* 0xffffffef1a027810 */ /* 0x000fe20007ffe0ff */
[----:B------:R-:W-:Y:S01]  /*0920*/  IMAD.IADD R35, R55, 0x1, R35 ;  /* 0x0000000137237824 */ /* 0x000fe200078e0223 */
[----:B------:R-:W-:Y:S02]  /*0930*/  SEL R29, RZ, 0x4, P6 ;  /* 0x00000004ff1d7807 */ /* 0x000fe40003000000 */
[----:B------:R-:W-:Y:S02]  /*0940*/  ISETP.GE.U32.AND P6, PT, R2, 0x7fffffd0, PT ;  /* 0x7fffffd00200780c */ /* 0x000fe40003fc6070 */
[----:B------:R-:W-:Y:S01]  /*0950*/  IADD3 R2, R26, -0x12, RZ ;  /* 0xffffffee1a027810 */ /* 0x000fe20007ffe0ff */
[----:B-1----:R-:W1:Y:S01]  /*0960*/  MUFU.RCP R0, R0 ;  /* 0x0000000000007308 */ /* 0x002e620000001000 */
[----:B------:R-:W-:Y:S02]  /*0970*/  SEL R12, RZ, 0x1, P4 ;  /* 0x00000001ff0c7807 */ /* 0x000fe40002000000 */
[----:B------:R-:W-:-:S02]  /*0980*/  ISETP.GE.U32.AND P4, PT, R3, 0x7fffffc6, PT ;  /* 0x7fffffc60300780c */ /* 0x000fc40003f86070 */
[----:B------:R-:W-:Y:S02]  /*0990*/  SEL R13, RZ, 0x1fffe, P0 ;  /* 0x0001fffeff0d7807 */ /* 0x000fe40000000000 */
[----:B------:R-:W-:Y:S02]  /*09a0*/  IADD3 R3, R26, -0x19, RZ ;  /* 0xffffffe71a037810 */ /* 0x000fe40007ffe0ff */
[----:B------:R-:W-:Y:S01]  /*09b0*/  ISETP.GE.U32.AND P0, PT, R2, 0x7fffffcf, PT ;  /* 0x7fffffcf0200780c */ /* 0x000fe20003f06070 */
[----:B------:R-:W-:Y:S01]  /*09c0*/  IMAD.IADD R12, R12, 0x1, R13 ;  /* 0x000000010c0c7824 */ /* 0x000fe200078e020d */
[----:B------:R-:W-:Y:S02]  /*09d0*/  IADD3 R2, R26, -0x1c, RZ ;  /* 0xffffffe41a027810 */ /* 0x000fe40007ffe0ff */
[----:B------:R-:W-:Y:S02]  /*09e0*/  SEL R10, RZ, 0x4, P2 ;  /* 0x00000004ff0a7807 */ /* 0x000fe40001000000 */
[----:B------:R-:W-:-:S02]  /*09f0*/  ISETP.GE.U32.AND P2, PT, R3, 0x7fffffc8, PT ;  /* 0x7fffffc80300780c */ /* 0x000fc40003f46070 */
[----:B------:R-:W-:Y:S02]  /*0a00*/  SEL R11, RZ, 0x7fff8, P1 ;  /* 0x0007fff8ff0b7807 */ /* 0x000fe40000800000 */
[----:B------:R-:W-:Y:S02]  /*0a10*/  IADD3 R3, R26, -0x3c, RZ ;  /* 0xffffffc41a037810 */ /* 0x000fe40007ffe0ff */
[----:B------:R-:W-:Y:S02]  /*0a20*/  ISETP.GE.U32.AND P1, PT, R2, 0x7fffffc5, PT ;  /* 0x7fffffc50200780c */ /* 0x000fe40003f26070 */
        /* <DEDUP_REMOVED lines=11> */
[----:B------:R-:W-:Y:S01]  /*0ae0*/  ISETP.GE.U32.AND P5, PT, R2, 0x7fffffa6, PT ;  /* 0x7fffffa60200780c */ /* 0x000fe20003fa6070 */
[----:B------:R-:W-:Y:S01]  /*0af0*/  IMAD.IADD R8, R8, 0x1, R9 ;  /* 0x0000000108087824 */ /* 0x000fe200078e0209 */
[----:B------:R-:W-:Y:S02]  /*0b00*/  IADD3 R2, R26, -0x39, RZ ;  /* 0xffffffc71a027810 */ /* 0x000fe40007ffe0ff */
[----:B-1----:R-:W-:Y:S02]  /*0b10*/  IADD3 R0, R0, 0xffffffe, RZ ;  /* 0x0ffffffe00007810 */ /* 0x002fe40007ffe0ff */
[----:B------:R-:W-:-:S02]  /*0b20*/  SEL R15, RZ, 0x7fff8, P2 ;  /* 0x0007fff8ff0f7807 */ /* 0x000fc40001000000 */
[----:B------:R-:W-:Y:S02]  /*0b30*/  SEL R6, RZ, 0x4, P0 ;  /* 0x00000004ff067807 */ /* 0x000fe40000000000 */
[----:B------:R-:W-:Y:S02]  /*0b40*/  ISETP.GE.U32.AND P2, PT, R3, 0x7fffffa4, PT ;  /* 0x7fffffa40300780c */ /* 0x000fe40003f46070 */
[----:B------:R-:W-:Y:S01]  /*0b50*/  ISETP.GE.U32.AND P0, PT, R2, 0x7fffffa8, PT ;  /* 0x7fffffa80200780c */ /* 0x000fe20003f06070 */
[----:B------:R1:W2:Y:S01]  /*0b60*/  F2I.FTZ.U32.TRUNC.NTZ R3, R0 ;  /* 0x0000000000037305 */ /* 0x0002a2000021f000 */
[----:B------:R-:W-:Y:S02]  /*0b70*/  IADD3 R2, R26, -0x3f, RZ ;  /* 0xffffffc11a027810 */ /* 0x000fe40007ffe0ff */
[----:B------:R-:W-:Y:S02]  /*0b80*/  SEL R17, RZ, 0x1, P1 ;  /* 0x00000001ff117807 */ /* 0x000fe40000800000 */
[----:B------:R-:W-:-:S02]  /*0b90*/  ISETP.GE.U32.AND P1, PT, R2, 0x7fffffa2, PT ;  /* 0x7fffffa20200780c */ /* 0x000fc40003f26070 */
[----:B------:R-:W-:Y:S01]  /*0ba0*/  IADD3 R2, R26, -0x3e, RZ ;  /* 0xffffffc21a027810 */ /* 0x000fe20007ffe0ff */
[----:B------:R-:W-:Y:S01]  /*0bb0*/  IMAD.IADD R17, R17, 0x1, R18 ;  /* 0x0000000111117824 */ /* 0x000fe200078e0212 */
[----:B------:R-:W-:Y:S01]  /*0bc0*/  SEL R14, RZ, 0x4, P3 ;  /* 0x00000004ff0e7807 */ /* 0x000fe20001800000 */
[----:B-1----:R-:W-:Y:S01]  /*0bd0*/  IMAD R0, R20, R5, R23 ;  /* 0x0000000514007224 */ /* 0x002fe200078e0217 */
[----:B------:R-:W-:Y:S02]  /*0be0*/  ISETP.GE.U32.AND P3, PT, R2, 0x7fffffa3, PT ;  /* 0x7fffffa30200780c */ /* 0x000fe40003f66070 */
[----:B------:R-:W-:Y:S01]  /*0bf0*/  IADD3 R2, R26, -0x38, RZ ;  /* 0xffffffc81a027810 */ /* 0x000fe20007ffe0ff */
[----:B------:R-:W-:Y:S01]  /*0c00*/  IMAD.IADD R0, R19, 0x1, R0 ;  /* 0x0000000113007824 */ /* 0x000fe200078e0200 */
[----:B------:R-:W-:Y:S02]  /*0c10*/  SEL R45, RZ, 0x1, P6 ;  /* 0x00000001ff2d7807 */ /* 0x000fe40003000000 */
[----:B------:R-:W-:Y:S01]  /*0c20*/  ISETP.GE.U32.AND P6, PT, R2, 0x7fffffa9, PT ;  /* 0x7fffffa90200780c */ /* 0x000fe20003fc6070 */
[----:B--2---:R-:W-:Y:S01]  /*0c30*/  IMAD.MOV R2, RZ, RZ, -R3 ;  /* 0x000000ffff027224 */ /* 0x004fe200078e0a03 */
[----:B------:R-:W-:Y:S01]  /*0c40*/  IADD3 R5, R26, -0x33, RZ ;  /* 0xffffffcd1a057810 */ /* 0x000fe20007ffe0ff */
[----:B------:R-:W-:Y:S01]  /*0c50*/  IMAD R61, R0, 0x200, R30 ;  /* 0x00000200003d7824 */ /* 0x000fe200078e021e */
[----:B------:R-:W-:-:S02]  /*0c60*/  SEL R46, RZ, 0x1fffe, P1 ;  /* 0x0001fffeff2e7807 */ /* 0x000fc40000800000 */
[----:B------:R-:W-:Y:S01]  /*0c70*/  ISETP.GE.U32.AND P1, PT, R5, 0x7fffffae, PT ;  /* 0x7fffffae0500780c */ /* 0x000fe20003f26070 */
[----:B------:R-:W-:Y:S01]  /*0c80*/  IMAD R5, R2, R21, RZ ;  /* 0x0000001502057224 */ /* 0x000fe200078e02ff */
[----:B------:R-:W-:Y:S01]  /*0c90*/  SEL R47, RZ, 0x1fffe, P5 ;  /* 0x0001fffeff2f7807 */ /* 0x000fe20002800000 */
[----:B------:R-:W-:Y:S01]  /*0ca0*/  IMAD.MOV.U32 R2, RZ, RZ, RZ ;  /* 0x000000ffff027224 */ /* 0x000fe200078e00ff */
[----:B------:R-:W-:Y:S01]  /*0cb0*/  ISETP.GE.U32.AND P5, PT, R4, 0x7fffffaa, PT ;  /* 0x7fffffaa0400780c */ /* 0x000fe20003fa6070 */
[----:B------:R-:W-:Y:S01]  /*0cc0*/  STL [R1+0x240], R61 ;  /* 0x0002403d01007387 */ /* 0x000fe20000100800 */
[----:B------:R-:W-:Y:S01]  /*0cd0*/  IADD3 R4, R26, -0x35, RZ ;  /* 0xffffffcb1a047810 */ /* 0x000fe20007ffe0ff */
[----:B------:R-:W-:Y:S01]  /*0ce0*/  IMAD.HI.U32 R2, R3, R5, R2 ;  /* 0x0000000503027227 */ /* 0x000fe200078e0002 */
[----:B------:R-:W-:Y:S02]  /*0cf0*/  SEL R48, RZ, 0x7fff8, P0 ;  /* 0x0007fff8ff307807 */ /* 0x000fe40000000000 */
[----:B------:R-:W-:Y:S01]  /*0d00*/  ISETP.GE.U32.AND P0, PT, R4, 0x7fffffac, PT ;  /* 0x7fffffac0400780c */ /* 0x000fe20003f06070 */
[----:B------:R-:W-:Y:S01]  /*0d10*/  IMAD.IADD R47, R45, 0x1, R47 ;  /* 0x000000012d2f7824 */ /* 0x000fe200078e022f */
[----:B------:R-:W-:-:S02]  /*0d20*/  IADD3 R56, R61, 0x80, RZ ;  /* 0x000000803d387810 */ /* 0x000fc40007ffe0ff */
[----:B------:R-:W-:Y:S02]  /*0d30*/  IABS R5, R61 ;  /* 0x0000003d00057213 */ /* 0x000fe40000000000 */
[----:B------:R-:W-:Y:S01]  /*0d40*/  IADD3 R4, R26, -0x36, RZ ;  /* 0xffffffca1a047810 */ /* 0x000fe20007ffe0ff */
[----:B------:R1:W-:Y:S01]  /*0d50*/  STL [R1+0x248], R56 ;  /* 0x0002483801007387 */ /* 0x0003e20000100800 */
[C---:B------:R-:W-:Y:S01]  /*0d60*/  IADD3 R32, R61.reuse, 0x100, RZ ;  /* 0x000001003d207810 */ /* 0x040fe20007ffe0ff */
[----:B------:R-:W-:Y:S01]  /*0d70*/  IMAD.HI.U32 R0, R2, R5, RZ ;  /* 0x0000000502007227 */ /* 0x000fe200078e00ff */
[----:B------:R-:W-:Y:S02]  /*0d80*/  IADD3 R31, R61, 0x180, RZ ;  /* 0x000001803d1f7810 */ /* 0x000fe40007ffe0ff */
[----:B------:R-:W-:Y:S01]  /*0d90*/  SEL R49, RZ, 0x4, P4 ;  /* 0x00000004ff317807 */ /* 0x000fe20002000000 */
[----:B------:R-:W-:Y:S01]  /*0da0*/  IMAD.MOV R0, RZ, RZ, -R0 ;  /* 0x000000ffff007224 */ /* 0x000fe200078e0a00 */
[----:B------:R-:W-:Y:S01]  /*0db0*/  IABS R19, R56 ;  /* 0x0000003800137213 */ /* 0x000fe20000000000 */
[----:B------:R-:W-:Y:S01]  /*0dc0*/  STL [R1+0x254], R32 ;  /* 0x0002542001007387 */ /* 0x000fe20000100800 */
[----:B------:R-:W-:Y:S01]  /*0dd0*/  ISETP.GE.U32.AND P4, PT, R4, 0x7fffffab, PT ;  /* 0x7fffffab0400780c */ /* 0x000fe20003f86070 */
[----:B------:R-:W-:Y:S01]  /*0de0*/  IMAD R0, R21, R0, R5 ;  /* 0x0000000015007224 */ /* 0x000fe200078e0205 */
[----:B------:R-:W-:Y:S01]  /*0df0*/  IADD3 R4, R26, -0x34, RZ ;  /* 0xffffffcc1a047810 */ /* 0x000fe20007ffe0ff */
[----:B------:R-:W-:Y:S01]  /*0e00*/  IMAD.HI.U32 R3, R2, R19, RZ ;  /* 0x0000001302037227 */ /* 0x000fe200078e00ff */
[----:B------:R-:W-:Y:S01]  /*0e10*/  IABS R22, R32 ;  /* 0x0000002000167213 */ /* 0x000fe20000000000 */
[----:B------:R-:W-:Y:S01]  /*0e20*/  STL [R1+0x250], R31 ;  /* 0x0002501f01007387 */ /* 0x000fe20000100800 */
[----:B------:R-:W-:Y:S01]  /*0e30*/  IABS R23, R31 ;  /* 0x0000001f00177213 */ /* 0x000fe20000000000 */
[----:B------:R-:W-:Y:S01]  /*0e40*/  IMAD.MOV R20, RZ, RZ, -R3 ;  /* 0x000000ffff147224 */ /* 0x000fe200078e0a03 */
[----:B------:R-:W-:-:S02]  /*0e50*/  SEL R50, RZ, 0x7fff8, P2 ;  /* 0x0007fff8ff327807 */ /* 0x000fc40001000000 */
[----:B------:R-:W-:Y:S01]  /*0e60*/  ISETP.GE.U32.AND P2, PT, R4, 0x7fffffad, PT ;  /* 0x7fffffad0400780c */ /* 0x000fe20003f46070 */
[C---:B------:R-:W-:Y:S01]  /*0e70*/  IMAD.HI.U32 R4, R2.reuse, R22, RZ ;  /* 0x0000001602047227 */ /* 0x040fe200078e00ff */
[----:B------:R-:W-:Y:S02]  /*0e80*/  SEL R42, RZ, 0x1, P6 ;  /* 0x00000001ff2a7807 */ /* 0x000fe40003000000 */
[C---:B------:R-:W-:Y:S01]  /*0e90*/  ISETP.GT.U32.AND P6, PT, R21.reuse, R0, PT ;  /* 0x000000001500720c */ /* 0x040fe20003fc4070 */
[----:B------:R-:W-:Y:S01]  /*0ea0*/  IMAD.HI.U32 R2, R2, R23, RZ ;  /* 0x0000001702027227 */ /* 0x000fe200078e00ff */
[----:B------:R-:W-:Y:S02]  /*0eb0*/  SEL R53, RZ, 0x7fff8, P0 ;  /* 0x0007fff8ff357807 */ /* 0x000fe40000000000 */
[----:B------:R-:W-:Y:S01]  /*0ec0*/  SEL R54, RZ, 0x4, P4 ;  /* 0x00000004ff367807 */ /* 0x000fe20002000000 */
[----:B------:R-:W-:Y:S01]  /*0ed0*/  IMAD.MOV R24, RZ, RZ, -R2 ;  /* 0x000000ffff187224 */ /* 0x000fe200078e0a02 */
[----:B------:R-:W-:Y:S01]  /*0ee0*/  SEL R52, RZ, 0x1fffe, P5 ;  /* 0x0001fffeff347807 */ /* 0x000fe20002800000 */
[----:B------:R-:W-:Y:S01]  /*0ef0*/  IMAD.MOV R4, RZ, RZ, -R4 ;  /* 0x000000ffff047224 */ /* 0x000fe200078e0a04 */
[----:B------:R-:W-:Y:S01]  /*0f00*/  SEL R33, RZ, 0x1fffe, P1 ;  /* 0x0001fffeff217807 */ /* 0x000fe20000800000 */
[C---:B------:R-:W-:Y:S01]  /*0f10*/  IMAD R2, R21.reuse, R20, R19 ;  /* 0x0000001415027224 */ /* 0x040fe200078e0213 */
[C---:B------:R-:W-:Y:S01]  /*0f20*/  IADD3 R19, R26.reuse, -0x1d, RZ ;  /* 0xffffffe31a137810 */ /* 0x040fe20007ffe0ff */
[C---:B------:R-:W-:Y:S01]  /*0f30*/  IMAD R3, R21.reuse, R4, R22 ;  /* 0x0000000415037224 */ /* 0x040fe200078e0216 */
[----:B------:R-:W-:Y:S01]  /*0f40*/  IADD3 R4, R26, -0x1f, RZ ;  /* 0xffffffe11a047810 */ /* 0x000fe20007ffe0ff */
[C---:B------:R-:W-:Y:S01]  /*0f50*/  IMAD R5, R21.reuse, R24, R23 ;  /* 0x0000001815057224 */ /* 0x040fe200078e0217 */
[C---:B------:R-:W-:Y:S01]  /*0f60*/  ISETP.GT.U32.AND P0, PT, R21.reuse, R2, PT ;  /* 0x000000021500720c */ /* 0x040fe20003f04070 */
[----:B------:R-:W-:Y:S01]  /*0f70*/  @!P6 IMAD.IADD R0, R0, 0x1, -R21 ;  /* 0x000000010000e824 */ /* 0x000fe200078e0a15 */
[C---:B------:R-:W-:Y:S01]  /*0f80*/  ISETP.GT.U32.AND P4, PT, R21.reuse, R3, PT ;  /* 0x000000031500720c */ /* 0x040fe20003f84070 */
[----:B------:R-:W-:Y:S01]  /*0f90*/  IMAD.IADD R52, R42, 0x1, R52 ;  /* 0x000000012a347824 */ /* 0x000fe200078e0234 */
[----:B------:R-:W-:-:S02]  /*0fa0*/  ISETP.GT.U32.AND P5, PT, R21, R5, PT ;  /* 0x000000051500720c */ /* 0x000fc40003fa4070 */
[----:B------:R-:W-:Y:S02]  /*0fb0*/  ISETP.GE.U32.AND P1, PT, R4, 0x7fffffc2, PT ;  /* 0x7fffffc20400780c */ /* 0x000fe40003f26070 */
[----:B------:R-:W-:Y:S02]  /*0fc0*/  SEL R36, RZ, 0x1, P2 ;  /* 0x00000001ff247807 */ /* 0x000fe40001000000 */
[----:B------:R-:W-:Y:S02]  /*0fd0*/  ISETP.GE.U32.AND P2, PT, R19, 0x7fffffc4, PT ;  /* 0x7fffffc41300780c */ /* 0x000fe40003f46070 */
[----:B------:R-:W-:Y:S01]  /*0fe0*/  IADD3 R19, R26, -0x1e, RZ ;  /* 0xffffffe21a137810 */ /* 0x000fe20007ffe0ff */
[--C-:B------:R-:W-:Y:S01]  /*0ff0*/  @!P0 IMAD.IADD R2, R2, 0x1, -R21.reuse ;  /* 0x0000000102028824 */ /* 0x100fe200078e0a15 */
[----:B------:R-:W-:Y:S01]  /*1000*/  ISETP.GT.U32.AND P0, PT, R21, R0, PT ;  /* 0x000000001500720c */ /* 0x000fe20003f04070 */
[--C-:B------:R-:W-:Y:S01]  /*1010*/  @!P4 IMAD.IADD R3, R3, 0x1, -R21.reuse ;  /* 0x000000010303c824 */ /* 0x100fe200078e0a15 */
[----:B------:R-:W-:Y:S01]  /*1020*/  SEL R51, RZ, 0x4, P3 ;  /* 0x00000004ff337807 */ /* 0x000fe20001800000 */
[----:B------:R-:W-:Y:S01]  /*1030*/  @!P5 IMAD.IADD R5, R5, 0x1, -R21 ;  /* 0x000000010505d824 */ /* 0x000fe200078e0a15 */
[----:B------:R-:W-:Y:S01]  /*1040*/  ISETP.GT.U32.AND P4, PT, R21, R2, PT ;  /* 0x000000021500720c */ /* 0x000fe20003f84070 */
[----:B------:R-:W-:Y:S01]  /*1050*/  IMAD.IADD R55, R36, 0x1, R33 ;  /* 0x0000000124377824 */ /* 0x000fe200078e0221 */
[----:B------:R-:W-:-:S02]  /*1060*/  ISETP.GE.U32.AND P3, PT, R25, 0x7fffffaf, PT ;  /* 0x7fffffaf1900780c */ /* 0x000fc40003f66070 */
[----:B------:R-:W-:Y:S02]  /*1070*/  SEL R22, RZ, 0x1fffe, P1 ;  /* 0x0001fffeff167807 */ /* 0x000fe40000800000 */
[----:B------:R-:W-:Y:S02]  /*1080*/  IADD3 R4, R26, -0x10, RZ ;  /* 0xfffffff01a047810 */ /* 0x000fe40007ffe0ff */
[----:B------:R-:W-:Y:S01]  /*1090*/  ISETP.GT.U32.AND P1, PT, R21, R3, PT ;  /* 0x000000031500720c */ /* 0x000fe20003f24070 */
[--C-:B------:R-:W-:Y:S01]  /*10a0*/  @!P0 IMAD.IADD R0, R0, 0x1, -R21.reuse ;  /* 0x0000000100008824 */ /* 0x100fe200078e0a15 */
[----:B------:R-:W-:Y:S02]  /*10b0*/  ISETP.GE.U32.AND P6, PT, R19, 0x7fffffc3, PT ;  /* 0x7fffffc31300780c */ /* 0x000fe40003fc6070 */
[----:B------:R-:W-:Y:S01]  /*10c0*/  IADD3 R23, R26, -0x31, RZ ;  /* 0xffffffcf1a177810 */ /* 0x000fe20007ffe0ff */
[----:B------:R-:W-:Y:S01]  /*10d0*/  @!P4 IMAD.IADD R2, R2, 0x1, -R21 ;  /* 0x000000010202c824 */ /* 0x000fe200078e0a15 */
[----:B------:R-:W-:-:S02]  /*10e0*/  SEL R57, RZ, 0x4, P3 ;  /* 0x00000004ff397807 */ /* 0x000fc40001800000 */
[----:B------:R-:W-:Y:S02]  /*10f0*/  ISETP.GE.U32.AND P3, PT, R4, 0x7fffffd1, PT ;  /* 0x7fffffd10400780c */ /* 0x000fe40003f66070 */
[----:B------:R-:W-:Y:S02]  /*1100*/  IADD3 R4, R26, -0xf, RZ ;  /* 0xfffffff11a047810 */ /* 0x000fe40007ffe0ff */
[----:B------:R-:W-:Y:S01]  /*1110*/  SEL R19, RZ, 0x4, P6 ;  /* 0x00000004ff137807 */ /* 0x000fe20003000000 */
[----:B------:R-:W-:Y:S01]  /*1120*/  @!P1 IMAD.IADD R3, R3, 0x1, -R21 ;  /* 0x0000000103039824 */ /* 0x000fe200078e0a15 */
[----:B------:R-:W-:Y:S02]  /*1130*/  ISETP.GE.AND P0, PT, R61, RZ, PT ;  /* 0x000000ff3d00720c */ /* 0x000fe40003f06270 */
[----:B------:R-:W-:Y:S02]  /*1140*/  ISETP.GE.U32.AND P6, PT, R23, 0x7fffffb0, PT ;  /* 0x7fffffb01700780c */ /* 0x000fe40003fc6070 */
[----:B------:R-:W-:-:S02]  /*1150*/  SEL R20, RZ, 0x7fff8, P2 ;  /* 0x0007fff8ff147807 */ /* 0x000fc40001000000 */
[----:B------:R-:W-:Y:S02]  /*1160*/  ISETP.GT.U32.AND P5, PT, R21, R5, PT ;  /* 0x000000051500720c */ /* 0x000fe40003fa4070 */
[----:B------:R-:W-:Y:S02]  /*1170*/  ISETP.GE.U32.AND P2, PT, R4, 0x7fffffd2, PT ;  /* 0x7fffffd20400780c */ /* 0x000fe40003f46070 */
[----:B------:R-:W-:Y:S02]  /*1180*/  ISETP.GE.AND P4, PT, R56, RZ, PT ;  /* 0x000000ff3800720c */ /* 0x000fe40003f86270 */
[----:B------:R-:W-:Y:S01]  /*1190*/  IADD3 R4, R26, -0xb, RZ ;  /* 0xfffffff51a047810 */ /* 0x000fe20007ffe0ff */
[----:B------:R-:W-:Y:S01]  /*11a0*/  @!P0 IMAD.MOV R0, RZ, RZ, -R0 ;  /* 0x000000ffff008224 */ /* 0x000fe200078e0a00 */
[----:B-1----:R-:W-:Y:S02]  /*11b0*/  SEL R56, RZ, 0x7fff8, P6 ;  /* 0x0007fff8ff387807 */ /* 0x002fe40003000000 */
[----:B------:R-:W-:-:S02]  /*11c0*/  ISETP.GE.AND P6, PT, R32, RZ, PT ;  /* 0x000000ff2000720c */ /* 0x000fc40003fc6270 */
[----:B------:R-:W-:Y:S01]  /*11d0*/  ISETP.GE.U32.AND P1, PT, R4, 0x7fffffd6, PT ;  /* 0x7fffffd60400780c */ /* 0x000fe20003f26070 */
[----:B------:R-:W-:Y:S01]  /*11e0*/  @!P5 IMAD.IADD R5, R5, 0x1, -R21 ;  /* 0x000000010505d824 */ /* 0x000fe200078e0a15 */
[----:B------:R-:W-:Y:S02]  /*11f0*/  IADD3 R4, R26, -0x7, RZ ;  /* 0xfffffff91a047810 */ /* 0x000fe40007ffe0ff */
[----:B------:R-:W-:Y:S01]  /*1200*/  ISETP.GE.AND P5, PT, R31, RZ, PT ;  /* 0x000000ff1f00720c */ /* 0x000fe20003fa6270 */
[----:B------:R-:W-:Y:S01]  /*1210*/  @!P4 IMAD.MOV R2, RZ, RZ, -R2 ;  /* 0x000000ffff02c224 */ /* 0x000fe200078e0a02 */
[----:B------:R-:W-:Y:S01]  /*1220*/  ISETP.GE.U32.AND P0, PT, R4, 0x7fffffda, PT ;  /* 0x7fffffda0400780c */ /* 0x000fe20003f06070 */
[----:B------:R-:W-:Y:S01]  /*1230*/  IMAD.MOV.U32 R4, RZ, RZ, R3 ;  /* 0x000000ffff047224 */ /* 0x000fe200078e0003 */
[----:B------:R-:W-:Y:S02]  /*1240*/  LOP3.LUT R3, RZ, c[0x0][0x178], RZ, 0x33, !PT ;  /* 0x00005e00ff037a12 */ /* 0x000fe400078e33ff */
[----:B------:R-:W-:Y:S01]  /*1250*/  IADD3 R23, R26, -0x20, RZ ;  /* 0xffffffe01a177810 */ /* 0x000fe20007ffe0ff */
[----:B------:R-:W-:Y:S01]  /*1260*/  @!P6 IMAD.MOV R4, RZ, RZ, -R4 ;  /* 0x000000ffff04e224 */ /* 0x000fe200078e0a04 */
[----:B------:R-:W-:-:S02]  /*1270*/  ISETP.NE.AND P6, PT, RZ, c[0x0][0x178], PT ;  /* 0x00005e00ff007a0c */ /* 0x000fc40003fc5270 */
[----:B------:R-:W-:Y:S02]  /*1280*/  IADD3 R21, R26, -0x1, RZ ;  /* 0xffffffff1a157810 */ /* 0x000fe40007ffe0ff */
[C---:B------:R-:W-:Y:S01]  /*1290*/  SEL R0, R3.reuse, R0, !P6 ;  /* 0x0000000003007207 */ /* 0x040fe20007000000 */
[----:B------:R-:W-:Y:S01]  /*12a0*/  @!P5 IMAD.MOV R5, RZ, RZ, -R5 ;  /* 0x000000ffff05d224 */ /* 0x000fe200078e0a05 */
[C---:B------:R-:W-:Y:S02]  /*12b0*/  SEL R2, R3.reuse, R2, !P6 ;  /* 0x0000000203027207 */ /* 0x040fe40007000000 */
[----:B------:R-:W-:Y:S01]  /*12c0*/  SEL R4, R3, R4, !P6 ;  /* 0x0000000403047207 */ /* 0x000fe20007000000 */
[----:B------:R-:W-:Y:S01]  /*12d0*/  IMAD R24, R0, c[0x0][0x184], RZ ;  /* 0x0000610000187a24 */ /* 0x000fe200078e02ff */
[----:B------:R-:W-:Y:S01]  /*12e0*/  ISETP.GE.U32.AND P5, PT, R23, 0x7fffffc1, PT ;  /* 0x7fffffc11700780c */ /* 0x000fe20003fa6070 */
[----:B------:R-:W-:Y:S01]  /*12f0*/  IMAD R23, R2, c[0x0][0x184], RZ ;  /* 0x0000610002177a24 */ /* 0x000fe200078e02ff */
[----:B------:R-:W-:Y:S01]  /*1300*/  ISETP.GE.U32.AND P4, PT, R21, 0x7fffffe0, PT ;  /* 0x7fffffe01500780c */ /* 0x000fe20003f86070 */
[----:B------:R-:W-:Y:S01]  /*1310*/  IMAD.SHL.U32 R25, R24, 0x4, RZ ;  /* 0x0000000418197824 */ /* 0x000fe200078e00ff */
[----:B------:R-:W-:Y:S01]  /*1320*/  SEL R3, R3, R5, !P6 ;  /* 0x0000000503037207 */ /* 0x000fe20007000000 */
[----:B------:R-:W-:Y:S01]  /*1330*/  IMAD R21, R4, c[0x0][0x184], RZ ;  /* 0x0000610004157a24 */ /* 0x000fe200078e02ff */
[----:B------:R-:W-:Y:S01]  /*1340*/  LOP3.LUT R8, R8, 0x3, RZ, 0xc0, !PT ;  /* 0x0000000308087812 */ /* 0x000fe200078ec0ff */
[----:B------:R-:W-:Y:S01]  /*1350*/  IMAD.SHL.U32 R4, R23, 0x4, RZ ;  /* 0x0000000417047824 */ /* 0x000fe200078e00ff */
[----:B------:R-:W-:Y:S01]  /*1360*/  SEL R9, RZ, 0x1, P5 ;  /* 0x00000001ff097807 */ /* 0x000fe20002800000 */
[----:B------:R-:W-:Y:S01]  /*1370*/  STL [R1+0x1a8], R24 ;  /* 0x0001a81801007387 */ /* 0x000fe20000100800 */
[----:B------:R-:W-:Y:S01]  /*1380*/  IADD3 R2, P6, R25, c[0x0][0x160], RZ ;  /* 0x0000580019027a10 */ /* 0x000fe20007fde0ff */
[----:B------:R-:W-:Y:S01]  /*1390*/  IMAD R18, R3, c[0x0][0x184], RZ ;  /* 0x0000610003127a24 */ /* 0x000fe200078e02ff */
[----:B------:R-:W-:Y:S01]  /*13a0*/  IADD3 R0, R8, R7, R6 ;  /* 0x0000000708007210 */ /* 0x000fe20007ffe006 */
[----:B------:R-:W-:Y:S01]  /*13b0*/  STL [R1+0x1ac], R23 ;  /* 0x0001ac1701007387 */ /* 0x000fe20000100800 */
[----:B------:R-:W-:Y:S01]  /*13c0*/  LEA.HI.X.SX32 R3, R24, c[0x0][0x164], 0x2, P6 ;  /* 0x0000590018037a11 */ /* 0x000fe200030f16ff */
[----:B------:R-:W-:Y:S01]  /*13d0*/  IMAD.SHL.U32 R6, R21, 0x4, RZ ;  /* 0x0000000415067824 */ /* 0x000fe200078e00ff */
[----:B------:R-:W-:Y:S01]  /*13e0*/  LOP3.LUT R12, R12, 0x3, RZ, 0xc0, !PT ;  /* 0x000000030c0c7812 */ /* 0x000fe200078ec0ff */
[----:B------:R-:W-:Y:S01]  /*13f0*/  STL [R1+0x2e4], R25 ;  /* 0x0002e41901007387 */ /* 0x000fe20000100800 */
[----:B------:R-:W-:Y:S01]  /*1400*/  IMAD.IADD R9, R9, 0x1, R22 ;  /* 0x0000000109097824 */ /* 0x000fe200078e0216 */
[----:B------:R-:W-:Y:S01]  /*1410*/  LOP3.LUT R17, R17, 0x3, RZ, 0xc0, !PT ;  /* 0x0000000311117812 */ /* 0x000fe200078ec0ff */
[----:B------:R-:W-:Y:S01]  /*1420*/  IMAD.SHL.U32 R8, R18, 0x4, RZ ;  /* 0x0000000412087824 */ /* 0x000fe200078e00ff */
[----:B------:R-:W-:Y:S01]  /*1430*/  STL [R1+0x200], R21 ;  /* 0x0002001501007387 */ /* 0x000fe20000100800 */
[----:B------:R-:W-:-:S02]  /*1440*/  IADD3 R10, R12, R11, R10 ;  /* 0x0000000b0c0a7210 */ /* 0x000fc40007ffe00a */
[----:B------:R-:W-:Y:S01]  /*1450*/  LOP3.LUT R9, R9, 0x3, RZ, 0xc0, !PT ;  /* 0x0000000309097812 */ /* 0x000fe200078ec0ff */
[----:B------:R1:W-:Y:S01]  /*1460*/  STL [R1+0x2e0], R4 ;  /* 0x0002e00401007387 */ /* 0x0003e20000100800 */
[----:B------:R-:W-:Y:S01]  /*1470*/  IADD3 R12, R26, -0x5, RZ ;  /* 0xfffffffb1a0c7810 */ /* 0x000fe20007ffe0ff */
[----:B------:R-:W-:Y:S01]  /*1480*/  IMAD.SHL.U32 R10, R10, 0x100, RZ ;  /* 0x000001000a0a7824 */ /* 0x000fe200078e00ff */
[----:B------:R-:W-:Y:S01]  /*1490*/  IADD3 R9, R9, R20, R19 ;  /* 0x0000001409097210 */ /* 0x000fe20007ffe013 */
[----:B------:R-:W-:Y:S01]  /*14a0*/  STL [R1+0x204], R18 ;  /* 0x0002041201007387 */ /* 0x000fe20000100800 */
[----:B------:R-:W-:Y:S01]  /*14b0*/  IADD3 R14, R17, R15, R14 ;  /* 0x0000000f110e7210 */ /* 0x000fe20007ffe00e */
[----:B------:R-:W-:Y:S01]  /*14c0*/  IMAD.SHL.U32 R15, R30, 0x4, RZ ;  /* 0x000000041e0f7824 */ /* 0x000fe200078e00ff */
[----:B------:R-:W-:Y:S01]  /*14d0*/  LOP3.LUT R13, R9, 0xf, RZ, 0xc0, !PT ;  /* 0x0000000f090d7812 */ /* 0x000fe200078ec0ff */
[----:B------:R2:W-:Y:S01]  /*14e0*/  STL [R1+0x2dc], R6 ;  /* 0x0002dc0601007387 */ /* 0x0005e20000100800 */
[----:B------:R-:W-:Y:S01]  /*14f0*/  LOP3.LUT R11, R10, 0xf00, RZ, 0xe2, !PT ;  /* 0x00000f000a0b7812 */ /* 0x000fe200078ee2ff */
[----:B------:R-:W-:Y:S01]  /*1500*/  IMAD R19, R224, 0xc, RZ ;  /* 0x0000000ce0137824 */ /* 0x000fe200078e02ff */
[----:B-1----:R-:W-:Y:S01]  /*1510*/  IADD3 R4, P6, R4, c[0x0][0x160], RZ ;  /* 0x0000580004047a10 */ /* 0x002fe20007fde0ff */
[----:B------:R1:W-:Y:S01]  /*1520*/  STL [R1+0x2d8], R8 ;  /* 0x0002d80801007387 */ /* 0x0003e20000100800 */
[----:B------:R-:W-:Y:S01]  /*1530*/  IMAD R13, R14, 0x10, R13 ;  /* 0x000000100e0d7824 */ /* 0x000fe200078e020d */
[----:B------:R-:W-:Y:S01]  /*1540*/  IADD3 R10, R26, -0x9, RZ ;  /* 0xfffffff71a0a7810 */ /* 0x000fe20007ffe0ff */
[----:B------:R-:W-:Y:S01]  /*1550*/  IMAD R0, R0, 0x1000, R11 ;  /* 0x0000100000007824 */ /* 0x000fe200078e020b */
[----:B------:R-:W-:Y:S01]  /*1560*/  LEA.HI.X.SX32 R5, R23, c[0x0][0x164], 0x2, P6 ;  /* 0x0000590017057a11 */ /* 0x000fe200030f16ff */
[----:B------:R3:W-:Y:S01]  /*1570*/  LDGSTS.E [R15], [R2.64], !P4 ;  /* 0x00000000020f7fae */ /* 0x0007e2000e121848 */
[----:B--2---:R-:W-:Y:S01]  /*1580*/  IADD3 R6, P6, R6, c[0x0][0x160], RZ ;  /* 0x0000580006067a10 */ /* 0x004fe20007fde0ff */
[----:B------:R-:W-:Y:S01]  /*1590*/  IMAD.WIDE R214, R19, 0x4, R2 ;  /* 0x0000000413d67825 */ /* 0x000fe200078e0202 */
[----:B------:R-:W-:Y:S01]  /*15a0*/  LOP3.LUT R13, R13, 0xff, RZ, 0xc0, !PT ;  /* 0x000000ff0d0d7812 */ /* 0x000fe200078ec0ff */
[----:B------:R3:W-:Y:S01]  /*15b0*/  LDGSTS.E [R15+0x200], [R4.64], !P4 ;  /* 0x00200000040f7fae */ /* 0x0007e2000e121848 */
[----:B------:R-:W-:Y:S01]  /*15c0*/  LEA.HI.X.SX32 R7, R21, c[0x0][0x164], 0x2, P6 ;  /* 0x0000590015077a11 */ /* 0x000fe200030f16ff */
[----:B------:R-:W-:Y:S01]  /*15d0*/  IMAD.SHL.U32 R21, R224, 0x8, RZ ;  /* 0x00000008e0157824 */ /* 0x000fe200078e00ff */
[----:B-1----:R-:W-:Y:S01]  /*15e0*/  IADD3 R8, P6, R8, c[0x0][0x160], RZ ;  /* 0x0000580008087a10 */ /* 0x002fe20007fde0ff */
[----:B------:R-:W-:Y:S01]  /*15f0*/  IMAD.IADD R13, R0, 0x1, R13 ;  /* 0x00000001000d7824 */ /* 0x000fe200078e020d */
[----:B------:R-:W-:Y:S01]  /*1600*/  IADD3 R0, R26, -0xd, RZ ;  /* 0xfffffff31a007810 */ /* 0x000fe20007ffe0ff */
[----:B------:R3:W-:Y:S01]  /*1610*/  LDGSTS.E [R15+0x400], [R6.64], !P4 ;  /* 0x00400000060f7fae */ /* 0x0007e2000e121848 */
[----:B------:R-:W-:Y:S01]  /*1620*/  LEA.HI.X.SX32 R9, R18, c[0x0][0x164], 0x2, P6 ;  /* 0x0000590012097a11 */ /* 0x000fe200030f16ff */
[----:B------:R-:W-:Y:S01]  /*1630*/  IMAD.SHL.U32 R18, R224, 0x4, RZ ;  /* 0x00000004e0127824 */ /* 0x000fe200078e00ff */
[----:B------:R-:W-:Y:S01]  /*1640*/  ISETP.GE.U32.AND P6, PT, R12, 0x7fffffdc, PT ;  /* 0x7fffffdc0c00780c */ /* 0x000fe20003fc6070 */
[----:B------:R-:W-:Y:S01]  /*1650*/  IMAD.WIDE R220, R19, 0x4, R4 ;  /* 0x0000000413dc7825 */ /* 0x000fe200078e0204 */
[----:B------:R-:W-:Y:S01]  /*1660*/  IABS R17, c[0x0][0x17c] ;  /* 0x00005f0000117a13 */ /* 0x000fe20000000000 */
[----:B------:R3:W-:Y:S01]  /*1670*/  LDGSTS.E [R15+0x600], [R8.64], !P4 ;  /* 0x00600000080f7fae */ /* 0x0007e2000e121848 */
[----:B------:R-:W-:Y:S01]  /*1680*/  ISETP.GE.U32.AND P4, PT, R10, 0x7fffffd8, PT ;  /* 0x7fffffd80a00780c */ /* 0x000fe20003f86070 */
[----:B------:R-:W-:Y:S01]  /*1690*/  IMAD.WIDE R240, R18, 0x4, R2 ;  /* 0x0000000412f07825 */ /* 0x000fe200078e0202 */
[----:B------:R-:W-:-:S02]  /*16a0*/  LOP3.LUT R44, R44, 0x3, RZ, 0xc0, !PT ;  /* 0x000000032c2c7812 */ /* 0x000fc400078ec0ff */
[----:B------:R-:W-:Y:S01]  /*16b0*/  LOP3.LUT R41, R41, 0x3, RZ, 0xc0, !PT ;  /* 0x0000000329297812 */ /* 0x000fe200078ec0ff */
[----:B------:R-:W-:Y:S01]  /*16c0*/  IMAD.WIDE R238, R18, 0x4, R4 ;  /* 0x0000000412ee7825 */ /* 0x000fe200078e0204 */
[----:B------:R-:W-:Y:S01]  /*16d0*/  STL [R1+0x6f8], R240 ;  /* 0x0006f8f001007387 */ /* 0x000fe20000100800 */
[----:B------:R-:W-:Y:S02]  /*16e0*/  IADD3 R40, R44, R40, R28 ;  /* 0x000000282c287210 */ /* 0x000fe40007ffe01c */
[C---:B------:R-:W-:Y:S01]  /*16f0*/  IMAD.WIDE R236, R18.reuse, 0x4, R6 ;  /* 0x0000000412ec7825 */ /* 0x040fe200078e0206 */
[----:B------:R1:W-:Y:S01]  /*1700*/  LDGSTS.E [R15+0x2000], [R240.64], !P6 ;  /* 0x02000000f00f7fae */ /* 0x0003e2000f121848 */
[----:B------:R-:W-:Y:S02]  /*1710*/  IADD3 R41, R41, R38, R27 ;  /* 0x0000002629297210 */ /* 0x000fe40007ffe01b */
[----:B------:R-:W-:Y:S01]  /*1720*/  IMAD.WIDE R234, R18, 0x4, R8 ;  /* 0x0000000412ea7825 */ /* 0x000fe200078e0208 */
[----:B------:R1:W-:Y:S01]  /*1730*/  STL [R1+0x6f4], R241 ;  /* 0x0006f4f101007387 */ /* 0x0003e20000100800 */
[----:B------:R-:W-:-:S02]  /*1740*/  LOP3.LUT R18, R13, 0xffff, RZ, 0xc0, !PT ;  /* 0x0000ffff0d127812 */ /* 0x000fc400078ec0ff */
[C---:B------:R-:W-:Y:S01]  /*1750*/  IMAD.WIDE R10, R21.reuse, 0x4, R2 ;  /* 0x00000004150a7825 */ /* 0x040fe200078e0202 */
[----:B------:R-:W-:Y:S01]  /*1760*/  STL [R1+0x700], R238 ;  /* 0x000700ee01007387 */ /* 0x000fe20000100800 */
[----:B------:R-:W-:Y:S02]  /*1770*/  SHF.R.U32.HI R66, RZ, 0x9, R18 ;  /* 0x00000009ff427819 */ /* 0x000fe40000011612 */
[----:B------:R-:W-:Y:S01]  /*1780*/  IMAD.WIDE R12, R21, 0x4, R4 ;  /* 0x00000004150c7825 */ /* 0x000fe200078e0204 */
[----:B------:R-:W-:Y:S01]  /*1790*/  STL [R1+0x6fc], R239 ;  /* 0x0006fcef01007387 */ /* 0x000fe20000100800 */
[----:B------:R-:W-:Y:S02]  /*17a0*/  LOP3.LUT R35, R35, 0x3, RZ, 0xc0, !PT ;  /* 0x0000000323237812 */ /* 0x000fe400078ec0ff */
[----:B-1----:R-:W-:Y:S01]  /*17b0*/  IMAD.SHL.U32 R241, R30, 0x4, RZ ;  /* 0x000000041ef17824 */ /* 0x002fe200078e00ff */
[----:B------:R-:W-:Y:S01]  /*17c0*/  STL [R1+0x708], R236 ;  /* 0x000708ec01007387 */ /* 0x000fe20000100800 */
[----:B---3--:R-:W-:Y:S01]  /*17d0*/  IMAD.WIDE R14, R21, 0x4, R6 ;  /* 0x00000004150e7825 */ /* 0x008fe200078e0206 */
[----:B------:R-:W-:-:S02]  /*17e0*/  IADD3 R229, R35, R34, R29 ;  /* 0x0000002223e57210 */ /* 0x000fc40007ffe01d */
[----:B------:R1:W-:Y:S01]  /*17f0*/  LDGSTS.E [R241+0x2200], [R238.64], !P6 ;  /* 0x02200000eef17fae */ /* 0x0003e2000f121848 */
[----:B------:R-:W-:Y:S01]  /*1800*/  IMAD.WIDE R222, R21, 0x4, R8 ;  /* 0x0000000415de7825 */ /* 0x000fe200078e0208 */
[----:B------:R-:W-:Y:S02]  /*1810*/  IADD3 R37, R43, R39, R37 ;  /* 0x000000272b257210 */ /* 0x000fe40007ffe025 */
[----:B------:R2:W-:Y:S01]  /*1820*/  LDGSTS.E [R241+0x2400], [R236.64], !P6 ;  /* 0x02400000ecf17fae */ /* 0x0005e2000f121848 */
[----:B------:R-:W-:Y:S01]  /*1830*/  IMAD.WIDE R218, R19, 0x4, R6 ;  /* 0x0000000413da7825 */ /* 0x000fe200078e0206 */
[----:B------:R-:W-:Y:S02]  /*1840*/  LOP3.LUT R47, R47, 0x3, RZ, 0xc0, !PT ;  /* 0x000000032f2f7812 */ /* 0x000fe400078ec0ff */
[----:B------:R3:W-:Y:S01]  /*1850*/  LDGSTS.E [R241+0x2600], [R234.64], !P6 ;  /* 0x02600000eaf17fae */ /* 0x0007e2000f121848 */
[----:B------:R-:W-:Y:S01]  /*1860*/  ISETP.GE.U32.AND P6, PT, R0, 0x7fffffd4, PT ;  /* 0x7fffffd40000780c */ /* 0x000fe20003fc6070 */
[----:B------:R-:W-:Y:S01]  /*1870*/  IMAD.WIDE R216, R19, 0x4, R8 ;  /* 0x0000000413d87825 */ /* 0x000fe200078e0208 */
[--C-:B------:R-:W-:Y:S01]  /*1880*/  SHF.R.U32.HI R0, RZ, 0xf, R18.reuse ;  /* 0x0000000fff007819 */ /* 0x100fe20000011612 */
[----:B------:R4:W-:Y:S01]  /*1890*/  LDGSTS.E [R241+0x4000], [R10.64], !P4 ;  /* 0x040000000af17fae */ /* 0x0009e2000e121848 */
[----:B------:R-:W-:Y:S01]  /*18a0*/  SHF.R.U32.HI R19, RZ, 0xb, R18 ;  /* 0x0000000bff137819 */ /* 0x000fe20000011612 */
[C---:B------:R-:W-:Y:S01]  /*18b0*/  IMAD.SHL.U32 R21, R224.reuse, 0x10, RZ ;  /* 0x00000010e0157824 */ /* 0x040fe200078e00ff */
[----:B------:R-:W-:Y:S01]  /*18c0*/  IADD3 R48, R47, R48, R49 ;  /* 0x000000302f307210 */ /* 0x000fe20007ffe031 */
[----:B------:R5:W-:Y:S01]  /*18d0*/  LDGSTS.E [R241+0x4200], [R12.64], !P4 ;  /* 0x042000000cf17fae */ /* 0x000be2000e121848 */
[----:B------:R-:W-:Y:S01]  /*18e0*/  IMAD.WIDE R24, R224, 0x4, R2 ;  /* 0x00000004e0187825 */ /* 0x000fe200078e0202 */
[----:B------:R-:W-:-:S02]  /*18f0*/  LOP3.LUT R38, R55, 0x3, RZ, 0xc0, !PT ;  /* 0x0000000337267812 */ /* 0x000fc400078ec0ff */
[----:B------:R1:W-:Y:S01]  /*1900*/  LDGSTS.E [R241+0x4400], [R14.64], !P4 ;  /* 0x044000000ef17fae */ /* 0x0003e2000e121848 */
[C---:B------:R-:W-:Y:S01]  /*1910*/  IMAD.WIDE R206, R21.reuse, 0x4, R2 ;  /* 0x0000000415ce7825 */ /* 0x040fe200078e0202 */
[----:B------:R-:W-:Y:S02]  /*1920*/  LOP3.LUT R36, R52, 0x3, RZ, 0xc0, !PT ;  /* 0x0000000334247812 */ /* 0x000fe400078ec0ff */
[----:B------:R1:W-:Y:S01]  /*1930*/  LDGSTS.E [R241+0x4600], [R222.64], !P4 ;  /* 0x04600000def17fae */ /* 0x0003e2000e121848 */
[----:B------:R-:W-:Y:S01]  /*1940*/  LOP3.LUT P4, RZ, R0, 0x1, RZ, 0xc0, !PT ;  /* 0x0000000100ff7812 */ /* 0x000fe2000788c0ff */
[C---:B------:R-:W-:Y:S01]  /*1950*/  IMAD.WIDE R212, R21.reuse, 0x4, R4 ;  /* 0x0000000415d47825 */ /* 0x040fe200078e0204 */
[----:B------:R-:W1:Y:S01]  /*1960*/  I2F.RP R0, R17 ;  /* 0x0000001100007306 */ /* 0x000e620000209400 */
[----:B------:R1:W-:Y:S01]  /*1970*/  LDGSTS.E [R241+0x6000], [R214.64], !P6 ;  /* 0x06000000d6f17fae */ /* 0x0003e2000f121848 */
[----:B------:R-:W-:Y:S01]  /*1980*/  IADD3 R38, R38, R56, R57 ;  /* 0x0000003826267210 */ /* 0x000fe20007ffe039 */
[----:B------:R-:W-:Y:S01]  /*1990*/  IMAD.WIDE R210, R21, 0x4, R6 ;  /* 0x0000000415d27825 */ /* 0x000fe200078e0206 */
[----:B------:R-:W-:Y:S01]  /*19a0*/  IADD3 R36, R36, R53, R54 ;  /* 0x0000003524247210 */ /* 0x000fe20007ffe036 */
[----:B------:R1:W-:Y:S01]  /*19b0*/  LDGSTS.E [R241+0x6200], [R220.64], !P6 ;  /* 0x06200000dcf17fae */ /* 0x0003e2000f121848 */
[----:B------:R-:W-:Y:S01]  /*19c0*/  LOP3.LUT R37, R37, 0xf, RZ, 0xc0, !PT ;  /* 0x0000000f25257812 */ /* 0x000fe200078ec0ff */
[----:B------:R-:W-:-:S02]  /*19d0*/  IMAD.WIDE R208, R21, 0x4, R8 ;  /* 0x0000000415d07825 */ /* 0x000fc400078e0208 */
[----:B------:R2:W-:Y:S02]  /*19e0*/  LDGSTS.E [R241+0x6400], [R218.64], !P6 ;  /* 0x06400000daf17fae */ /* 0x0005e4000f121848 */
[----:B------:R-:W-:Y:S02]  /*19f0*/  IMAD.WIDE R22, R224, 0x4, R4 ;  /* 0x00000004e0167825 */ /* 0x000fe400078e0204 */
[----:B------:R2:W-:Y:S01]  /*1a00*/  LDGSTS.E [R241+0x6600], [R216.64], !P6 ;  /* 0x06600000d8f17fae */ /* 0x0005e2000f121848 */
[----:B------:R-:W-:Y:S01]  /*1a10*/  LOP3.LUT P6, RZ, R19, 0x1, RZ, 0xc0, !PT ;  /* 0x0000000113ff7812 */ /* 0x000fe200078cc0ff */
[----:B------:R-:W-:Y:S01]  /*1a20*/  IMAD R40, R40, 0x10, R37 ;  /* 0x0000001028287824 */ /* 0x000fe200078e0225 */
[----:B------:R-:W-:Y:S01]  /*1a30*/  SHF.R.U32.HI R19, RZ, 0x7, R18 ;  /* 0x00000007ff137819 */ /* 0x000fe20000011612 */
[----:B------:R-:W-:Y:S01]  /*1a40*/  STL [R1+0x704], R237 ;  /* 0x000704ed01007387 */ /* 0x000fe20000100800 */
[----:B-1----:R-:W1:Y:S01]  /*1a50*/  MUFU.RCP R0, R0 ;  /* 0x0000000000007308 */ /* 0x002e620000001000 */
[----:B------:R-:W-:-:S02]  /*1a60*/  IMAD.SHL.U32 R36, R36, 0x100, RZ ;  /* 0x0000010024247824 */ /* 0x000fc400078e00ff */
[----:B------:R-:W-:Y:S03]  /*1a70*/  STL [R1+0x710], R234 ;  /* 0x000710ea01007387 */ /* 0x000fe60000100800 */
[----:B------:R-:W-:Y:S01]  /*1a80*/  LOP3.LUT R36, R36, 0xf00, RZ, 0xe2, !PT ;  /* 0x00000f0024247812 */ /* 0x000fe200078ee2ff */
[----:B------:R-:W-:Y:S04]  /*1a90*/  STL [R1+0x70c], R235 ;  /* 0x00070ceb01007387 */ /* 0x000fe80000100800 */
[----:B------:R4:W-:Y:S04]  /*1aa0*/  STL [R1+0x718], R10 ;  /* 0x0007180a01007387 */ /* 0x0009e80000100800 */
[----:B------:R2:W-:Y:S01]  /*1ab0*/  LDGSTS.E [R241+0x8000], [R206.64], P4 ;  /* 0x08000000cef17fae */ /* 0x0005e2000a121848 */
[----:B-1----:R-:W-:-:S03]  /*1ac0*/  IADD3 R0, R0, 0xffffffe, RZ ;  /* 0x0ffffffe00007810 */ /* 0x002fc60007ffe0ff */
[----:B------:R1:W-:Y:S01]  /*1ad0*/  LDGSTS.E [R241+0x8200], [R212.64], P4 ;  /* 0x08200000d4f17fae */ /* 0x0003e2000a121848 */
[----:B------:R1:W2:Y:S01]  /*1ae0*/  F2I.FTZ.U32.TRUNC.NTZ R21, R0 ;  /* 0x0000000000157305 */ /* 0x0002a2000021f000 */
[----:B----4-:R-:W-:Y:S02]  /*1af0*/  IMAD R10, R224, 0x14, RZ ;  /* 0x00000014e00a7824 */ /* 0x010fe400078e02ff */
[----:B------:R4:W-:Y:S02]  /*1b00*/  LDGSTS.E [R241+0x8400], [R210.64], P4 ;  /* 0x08400000d2f17fae */ /* 0x0009e4000a121848 */
[C---:B------:R-:W-:Y:S02]  /*1b10*/  IMAD.WIDE R198, R10.reuse, 0x4, R2 ;  /* 0x000000040ac67825 */ /* 0x040fe400078e0202 */
[----:B------:R4:W-:Y:S01]  /*1b20*/  LDGSTS.E [R241+0x8600], [R208.64], P4 ;  /* 0x08600000d0f17fae */ /* 0x0009e2000a121848 */
[----:B------:R-:W-:Y:S01]  /*1b30*/  LOP3.LUT P4, RZ, R19, 0x1, RZ, 0xc0, !PT ;  /* 0x0000000113ff7812 */ /* 0x000fe2000788c0ff */
[----:B------:R-:W-:Y:S01]  /*1b40*/  IMAD.WIDE R204, R10, 0x4, R4 ;  /* 0x000000040acc7825 */ /* 0x000fe200078e0204 */
[----:B------:R-:W-:Y:S01]  /*1b50*/  SHF.R.U32.HI R19, RZ, 0x3, R18 ;  /* 0x00000003ff137819 */ /* 0x000fe20000011612 */
[----:B------:R4:W-:Y:S01]  /*1b60*/  LDGSTS.E [R241+0xa000], [R198.64], P6 ;  /* 0x0a000000c6f17fae */ /* 0x0009e2000b121848 */
[----:B-1----:R-:W-:Y:S01]  /*1b70*/  IADD3 R0, R26, -0xa, RZ ;  /* 0xfffffff61a007810 */ /* 0x002fe20007ffe0ff */
[----:B------:R-:W-:-:S02]  /*1b80*/  IMAD.WIDE R202, R10, 0x4, R6 ;  /* 0x000000040aca7825 */ /* 0x000fc400078e0206 */
[----:B------:R4:W-:Y:S02]  /*1b90*/  LDGSTS.E [R241+0xa200], [R204.64], P6 ;  /* 0x0a200000ccf17fae */ /* 0x0009e4000b121848 */
[----:B------:R-:W-:Y:S02]  /*1ba0*/  IMAD.WIDE R200, R10, 0x4, R8 ;  /* 0x000000040ac87825 */ /* 0x000fe400078e0208 */
[----:B------:R1:W-:Y:S02]  /*1bb0*/  STL [R1+0x714], R11 ;  /* 0x0007140b01007387 */ /* 0x0003e40000100800 */
[----:B------:R-:W-:Y:S02]  /*1bc0*/  IMAD R10, R224, 0x1c, RZ ;  /* 0x0000001ce00a7824 */ /* 0x000fe400078e02ff */
[----:B------:R4:W-:Y:S01]  /*1bd0*/  LDGSTS.E [R241+0xa400], [R202.64], P6 ;  /* 0x0a400000caf17fae */ /* 0x0009e2000b121848 */
[----:B--2---:R-:W-:Y:S02]  /*1be0*/  IMAD.MOV R20, RZ, RZ, -R21 ;  /* 0x000000ffff147224 */ /* 0x004fe400078e0a15 */
[----:B------:R-:W-:Y:S01]  /*1bf0*/  IMAD.WIDE R182, R10, 0x4, R2 ;  /* 0x000000040ab67825 */ /* 0x000fe200078e0202 */
[----:B------:R4:W-:Y:S01]  /*1c00*/  LDGSTS.E [R241+0xa600], [R200.64], P6 ;  /* 0x0a600000c8f17fae */ /* 0x0009e2000b121848 */
[----:B------:R-:W-:-:S02]  /*1c10*/  LOP3.LUT P6, RZ, R19, 0x1, RZ, 0xc0, !PT ;  /* 0x0000000113ff7812 */ /* 0x000fc400078cc0ff */
[----:B-1----:R-:W-:Y:S01]  /*1c20*/  IMAD R11, R224, 0x18, RZ ;  /* 0x00000018e00b7824 */ /* 0x002fe200078e02ff */
[----:B------:R-:W-:Y:S01]  /*1c30*/  IADD3 R19, R26, -0x2, RZ ;  /* 0xfffffffe1a137810 */ /* 0x000fe20007ffe0ff */
[C---:B------:R-:W-:Y:S01]  /*1c40*/  IMAD.WIDE R188, R10.reuse, 0x4, R4 ;  /* 0x000000040abc7825 */ /* 0x040fe200078e0204 */
[----:B------:R-:W-:Y:S03]  /*1c50*/  STL [R1+0x720], R12 ;  /* 0x0007200c01007387 */ /* 0x000fe60000100800 */
[C---:B------:R-:W-:Y:S01]  /*1c60*/  IMAD.WIDE R190, R11.reuse, 0x4, R2 ;  /* 0x000000040bbe7825 */ /* 0x040fe200078e0202 */
[----:B------:R5:W-:Y:S03]  /*1c70*/  STL [R1+0x71c], R13 ;  /* 0x00071c0d01007387 */ /* 0x000be60000100800 */
[C---:B------:R-:W-:Y:S01]  /*1c80*/  IMAD.WIDE R196, R11.reuse, 0x4, R4 ;  /* 0x000000040bc47825 */ /* 0x040fe200078e0204 */
[----:B------:R4:W-:Y:S03]  /*1c90*/  LDGSTS.E [R241+0xc000], [R190.64], P4 ;  /* 0x0c000000bef17fae */ /* 0x0009e6000a121848 */
[C---:B------:R-:W-:Y:S01]  /*1ca0*/  IMAD.WIDE R194, R11.reuse, 0x4, R6 ;  /* 0x000000040bc27825 */ /* 0x040fe200078e0206 */
[----:B------:R4:W-:Y:S03]  /*1cb0*/  LDGSTS.E [R241+0xc200], [R196.64], P4 ;  /* 0x0c200000c4f17fae */ /* 0x0009e6000a121848 */
[----:B------:R-:W-:Y:S01]  /*1cc0*/  IMAD.WIDE R192, R11, 0x4, R8 ;  /* 0x000000040bc07825 */ /* 0x000fe200078e0208 */
[----:B------:R4:W-:Y:S03]  /*1cd0*/  LDGSTS.E [R241+0xc400], [R194.64], P4 ;  /* 0x0c400000c2f17fae */ /* 0x0009e6000a121848 */
[----:B------:R-:W-:Y:S01]  /*1ce0*/  IMAD.WIDE R186, R10, 0x4, R6 ;  /* 0x000000040aba7825 */ /* 0x000fe200078e0206 */
[----:B------:R4:W-:Y:S01]  /*1cf0*/  LDGSTS.E [R241+0xc600], [R192.64], P4 ;  /* 0x0c600000c0f17fae */ /* 0x0009e2000a121848 */
[----:B------:R-:W-:-:S02]  /*1d00*/  ISETP.GE.U32.AND P4, PT, R19, 0x7fffffdf, PT ;  /* 0x7fffffdf1300780c */ /* 0x000fc40003f86070 */
[--C-:B------:R-:W-:Y:S01]  /*1d10*/  IMAD.WIDE R184, R10, 0x4, R8.reuse ;  /* 0x000000040ab87825 */ /* 0x100fe200078e0208 */
[----:B------:R-:W-:Y:S01]  /*1d20*/  IADD3 R19, R26, -0x6, RZ ;  /* 0xfffffffa1a137810 */ /* 0x000fe20007ffe0ff */
[----:B------:R4:W-:Y:S01]  /*1d30*/  LDGSTS.E [R241+0xe000], [R182.64], P6 ;  /* 0x0e000000b6f17fae */ /* 0x0009e2000b121848 */
[----:B------:R-:W-:Y:S01]  /*1d40*/  LOP3.LUT R10, R241, 0x20, RZ, 0x3c, !PT ;  /* 0x00000020f10a7812 */ /* 0x000fe200078e3cff */
[C---:B------:R-:W-:Y:S02]  /*1d50*/  IMAD R11, R224.reuse, 0x5, RZ ;  /* 0x00000005e00b7824 */ /* 0x040fe400078e02ff */
[----:B------:R4:W-:Y:S01]  /*1d60*/  LDGSTS.E [R241+0xe200], [R188.64], P6 ;  /* 0x0e200000bcf17fae */ /* 0x0009e2000b121848 */
[----:B-----5:R-:W-:-:S03]  /*1d70*/  IMAD.WIDE R12, R224, 0x4, R8 ;  /* 0x00000004e00c7825 */ /* 0x020fc600078e0208 */
[----:B------:R4:W-:Y:S01]  /*1d80*/  LDGSTS.E [R241+0xe400], [R186.64], P6 ;  /* 0x0e400000baf17fae */ /* 0x0009e2000b121848 */
[----:B------:R-:W-:-:S03]  /*1d90*/  IMAD.WIDE R232, R11, 0x4, R2 ;  /* 0x000000040be87825 */ /* 0x000fc600078e0202 */
[----:B------:R4:W-:Y:S01]  /*1da0*/  LDGSTS.E [R241+0xe600], [R184.64], P6 ;  /* 0x0e600000b8f17fae */ /* 0x0009e2000b121848 */
[----:B------:R-:W-:Y:S01]  /*1db0*/  ISETP.GE.U32.AND P6, PT, R19, 0x7fffffdb, PT ;  /* 0x7fffffdb1300780c */ /* 0x000fe20003fc6070 */
[C---:B------:R-:W-:Y:S02]  /*1dc0*/  IMAD.WIDE R230, R11.reuse, 0x4, R4 ;  /* 0x000000040be67825 */ /* 0x040fe400078e0204 */
[----:B------:R-:W-:Y:S02]  /*1dd0*/  STL [R1+0x728], R14 ;  /* 0x0007280e01007387 */ /* 0x000fe40000100800 */
[C---:B------:R-:W-:Y:S02]  /*1de0*/  IMAD.WIDE R180, R11.reuse, 0x4, R6 ;  /* 0x000000040bb47825 */ /* 0x040fe400078e0206 */
[----:B------:R1:W-:Y:S02]  /*1df0*/  STL [R1+0x724], R15 ;  /* 0x0007240f01007387 */ /* 0x0003e40000100800 */
[----:B------:R-:W-:-:S02]  /*1e00*/  IMAD.WIDE R178, R11, 0x4, R8 ;  /* 0x000000040bb27825 */ /* 0x000fc400078e0208 */
[----:B------:R2:W-:Y:S02]  /*1e10*/  LDGSTS.E [R10+0x800], [R24.64], !P4 ;  /* 0x00800000180a7fae */ /* 0x0005e4000e121848 */
[----:B------:R-:W-:Y:S02]  /*1e20*/  IMAD R19, R20, R17, RZ ;  /* 0x0000001114137224 */ /* 0x000fe400078e02ff */
[----:B------:R5:W-:Y:S01]  /*1e30*/  STL [R1+0x738], R222 ;  /* 0x000738de01007387 */ /* 0x000be20000100800 */
[----:B------:R-:W-:Y:S02]  /*1e40*/  IMAD.MOV.U32 R20, RZ, RZ, RZ ;  /* 0x000000ffff147224 */ /* 0x000fe400078e00ff */
[C---:B-1----:R-:W-:Y:S01]  /*1e50*/  IMAD.WIDE R14, R224.reuse, 0x4, R6 ;  /* 0x00000004e00e7825 */ /* 0x042fe200078e0206 */
[----:B------:R1:W-:Y:S03]  /*1e60*/  LDGSTS.E [R10+0xa00], [R22.64], !P4 ;  /* 0x00a00000160a7fae */ /* 0x0003e6000e121848 */
[----:B------:R-:W-:Y:S01]  /*1e70*/  IMAD R11, R224, 0xd, RZ ;  /* 0x0000000de00b7824 */ /* 0x000fe200078e02ff */
[----:B------:R-:W-:Y:S01]  /*1e80*/  STL [R1+0x72c], R223 ;  /* 0x00072cdf01007387 */ /* 0x000fe20000100800 */
[----:B-----5:R-:W-:-:S02]  /*1e90*/  LOP3.LUT R222, R241, 0x60, RZ, 0x3c, !PT ;  /* 0x00000060f1de7812 */ /* 0x020fc400078e3cff */
[C---:B------:R-:W-:Y:S01]  /*1ea0*/  IMAD.WIDE R162, R11.reuse, 0x4, R2 ;  /* 0x000000040ba27825 */ /* 0x040fe200078e0202 */
[----:B------:R5:W-:Y:S03]  /*1eb0*/  LDGSTS.E [R10+0xc00], [R14.64], !P4 ;  /* 0x00c000000e0a7fae */ /* 0x000be6000e121848 */
[C---:B------:R-:W-:Y:S01]  /*1ec0*/  IMAD.WIDE R168, R11.reuse, 0x4, R4 ;  /* 0x000000040ba87825 */ /* 0x040fe200078e0204 */
[----:B------:R1:W-:Y:S03]  /*1ed0*/  STL.64 [R1+0x730], R214 ;  /* 0x000730d601007387 */ /* 0x0003e60000100a00 */
[----:B------:R-:W-:Y:S01]  /*1ee0*/  IMAD.WIDE R166, R11, 0x4, R6 ;  /* 0x000000040ba67825 */ /* 0x000fe200078e0206 */
[----:B------:R2:W-:Y:S01]  /*1ef0*/  LDGSTS.E [R10+0xe00], [R12.64], !P4 ;  /* 0x00e000000c0a7fae */ /* 0x0005e2000e121848 */
[----:B------:R-:W-:-:S02]  /*1f00*/  ISETP.GE.U32.AND P4, PT, R0, 0x7fffffd7, PT ;  /* 0x7fffffd70000780c */ /* 0x000fc40003f86070 */
[----:B------:R-:W-:Y:S01]  /*1f10*/  IADD3 R0, R26, -0xe, RZ ;  /* 0xfffffff21a007810 */ /* 0x000fe20007ffe0ff */
[----:B------:R-:W-:Y:S01]  /*1f20*/  STL.64 [R1+0x30], R24 ;  /* 0x0000301801007387 */ /* 0x000fe20000100a00 */
[----:B------:R-:W-:-:S03]  /*1f30*/  IMAD.WIDE R164, R11, 0x4, R8 ;  /* 0x000000040ba47825 */ /* 0x000fc600078e0208 */
[----:B------:R2:W-:Y:S01]  /*1f40*/  STL.64 [R1+0x28], R22 ;  /* 0x0000281601007387 */ /* 0x0005e20000100a00 */
[----:B------:R-:W-:Y:S01]  /*1f50*/  IMAD.SHL.U32 R11, R16, 0x40, RZ ;  /* 0x00000040100b7824 */ /* 0x000fe200078e00ff */
[----:B-1----:R-:W-:Y:S02]  /*1f60*/  LOP3.LUT R214, R67, 0x1f, RZ, 0xc0, !PT ;  /* 0x0000001f43d67812 */ /* 0x002fe400078ec0ff */
[----:B------:R1:W-:Y:S04]  /*1f70*/  LDGSTS.E [R10+0x2800], [R232.64], !P6 ;  /* 0x02800000e80a7fae */ /* 0x0003e8000f121848 */
[----:B------:R-:W-:Y:S04]  /*1f80*/  STL.64 [R1+0x20], R14 ;  /* 0x0000200e01007387 */ /* 0x000fe80000100a00 */
[----:B------:R1:W-:Y:S01]  /*1f90*/  LDGSTS.E [R10+0x2a00], [R230.64], !P6 ;  /* 0x02a00000e60a7fae */ /* 0x0003e2000f121848 */
[----:B--2---:R-:W-:-:S03]  /*1fa0*/  IADD3 R22, R26, -0x3, RZ ;  /* 0xfffffffd1a167810 */ /* 0x004fc60007ffe0ff */
[----:B------:R2:W-:Y:S04]  /*1fb0*/  STL.64 [R1+0x18], R12 ;  /* 0x0000180c01007387 */ /* 0x0005e80000100a00 */
[----:B------:R1:W-:Y:S04]  /*1fc0*/  LDGSTS.E [R10+0x2c00], [R180.64], !P6 ;  /* 0x02c00000b40a7fae */ /* 0x0003e8000f121848 */
[----:B------:R1:W-:Y:S01]  /*1fd0*/  LDGSTS.E [R10+0x2e00], [R178.64], !P6 ;  /* 0x02e00000b20a7fae */ /* 0x0003e2000f121848 */
[----:B------:R-:W-:Y:S01]  /*1fe0*/  ISETP.GE.U32.AND P6, PT, R0, 0x7fffffd3, PT ;  /* 0x7fffffd30000780c */ /* 0x000fe20003fc6070 */
[----:B------:R-:W-:Y:S01]  /*1ff0*/  IMAD.HI.U32 R0, R21, R19, R20 ;  /* 0x0000001315007227 */ /* 0x000fe200078e0014 */
[----:B------:R-:W-:Y:S01]  /*2000*/  SHF.R.U32.HI R19, RZ, 0xe, R18 ;  /* 0x0000000eff137819 */ /* 0x000fe20000011612 */
[----:B------:R1:W-:Y:S01]  /*2010*/  STL [R1+0x244], R11 ;  /* 0x0002440b01007387 */ /* 0x0003e20000100800 */
[----:B------:R-:W-:Y:S01]  /*2020*/  SHF.R.U32.HI R20, RZ, 0x5, R67 ;  /* 0x00000005ff147819 */ /* 0x000fe20000011643 */
[----:B--2---:R-:W-:-:S02]  /*2030*/  IMAD R12, R224, 0x9, RZ ;  /* 0x00000009e00c7824 */ /* 0x004fc400078e02ff */
[----:B------:R-:W-:Y:S02]  /*2040*/  IMAD.SHL.U32 R13, R224, 0x2, RZ ;  /* 0x00000002e00d7824 */ /* 0x000fe400078e00ff */
[----:B------:R-:W-:-:S04]  /*2050*/  IMAD.WIDE R170, R12, 0x4, R2 ;  /* 0x000000040caa7825 */ /* 0x000fc800078e0202 */
[C---:B------:R-:W-:Y:S01]  /*2060*/  IMAD.WIDE R176, R12.reuse, 0x4, R4 ;  /* 0x000000040cb07825 */ /* 0x040fe200078e0204 */
[----:B------:R2:W-:Y:S03]  /*2070*/  LDGSTS.E [R10+0x4800], [R170.64], !P4 ;  /* 0x04800000aa0a7fae */ /* 0x0005e6000e121848 */
[C---:B------:R-:W-:Y:S01]  /*2080*/  IMAD.WIDE R174, R12.reuse, 0x4, R6 ;  /* 0x000000040cae7825 */ /* 0x040fe200078e0206 */
[----:B------:R2:W-:Y:S03]  /*2090*/  LDGSTS.E [R10+0x4a00], [R176.64], !P4 ;  /* 0x04a00000b00a7fae */ /* 0x0005e6000e121848 */
[----:B------:R-:W-:Y:S01]  /*20a0*/  IMAD.WIDE R172, R12, 0x4, R8 ;  /* 0x000000040cac7825 */ /* 0x000fe200078e0208 */
[----:B------:R2:W-:Y:S03]  /*20b0*/  LDGSTS.E [R10+0x4c00], [R174.64], !P4 ;  /* 0x04c00000ae0a7fae */ /* 0x0005e6000e121848 */
[----:B------:R-:W-:Y:S01]  /*20c0*/  IMAD R12, R224, 0x11, RZ ;  /* 0x00000011e00c7824 */ /* 0x000fe200078e02ff */
[----:B------:R2:W-:Y:S01]  /*20d0*/  LDGSTS.E [R10+0x4e00], [R172.64], !P4 ;  /* 0x04e00000ac0a7fae */ /* 0x0005e2000e121848 */
[----:B------:R-:W-:Y:S01]  /*20e0*/  LOP3.LUT P4, RZ, R19, 0x1, RZ, 0xc0, !PT ;  /* 0x0000000113ff7812 */ /* 0x000fe2000788c0ff */
[----:B------:R-:W-:Y:S01]  /*20f0*/  IMAD.WIDE R68, R13, 0x4, R2 ;  /* 0x000000040d447825 */ /* 0x000fe200078e0202 */
[----:B------:R-:W-:Y:S01]  /*2100*/  SHF.R.U32.HI R19, RZ, 0xa, R18 ;  /* 0x0000000aff137819 */ /* 0x000fe20000011612 */
[----:B------:R2:W-:Y:S02]  /*2110*/  LDGSTS.E [R10+0x6800], [R162.64], !P6 ;  /* 0x06800000a20a7fae */ /* 0x0005e4000f121848 */
[----:B------:R-:W-:-:S02]  /*2120*/  IMAD.WIDE R154, R12, 0x4, R2 ;  /* 0x000000040c9a7825 */ /* 0x000fc400078e0202 */
[----:B------:R2:W-:Y:S02]  /*2130*/  LDGSTS.E [R10+0x6a00], [R168.64], !P6 ;  /* 0x06a00000a80a7fae */ /* 0x0005e4000f121848 */
[C---:B------:R-:W-:Y:S02]  /*2140*/  IMAD.WIDE R160, R12.reuse, 0x4, R4 ;  /* 0x000000040ca07825 */ /* 0x040fe400078e0204 */
[----:B------:R2:W-:Y:S02]  /*2150*/  LDGSTS.E [R10+0x6c00], [R166.64], !P6 ;  /* 0x06c00000a60a7fae */ /* 0x0005e4000f121848 */
[C---:B------:R-:W-:Y:S02]  /*2160*/  IMAD.WIDE R158, R12.reuse, 0x4, R6 ;  /* 0x000000040c9e7825 */ /* 0x040fe400078e0206 */
[----:B------:R2:W-:Y:S01]  /*2170*/  LDGSTS.E [R10+0x6e00], [R164.64], !P6 ;  /* 0x06e00000a40a7fae */ /* 0x0005e2000f121848 */
[----:B------:R-:W-:Y:S01]  /*2180*/  LOP3.LUT P6, RZ, R19, 0x1, RZ, 0xc0, !PT ;  /* 0x0000000113ff7812 */ /* 0x000fe200078cc0ff */
[----:B------:R-:W-:Y:S01]  /*2190*/  IMAD.WIDE R156, R12, 0x4, R8 ;  /* 0x000000040c9c7825 */ /* 0x000fe200078e0208 */
[----:B------:R-:W-:Y:S01]  /*21a0*/  SGXT.U32 R19, R20, 0x2 ;  /* 0x000000021413781a */ /* 0x000fe20000000000 */
[----:B------:R2:W-:Y:S01]  /*21b0*/  LDGSTS.E [R10+0x8800], [R154.64], P4 ;  /* 0x088000009a0a7fae */ /* 0x0005e2000a121848 */
[----:B------:R-:W-:Y:S01]  /*21c0*/  SHF.R.U32.HI R20, RZ, 0x2, R18 ;  /* 0x00000002ff147819 */ /* 0x000fe20000011612 */
[C---:B------:R-:W-:Y:S01]  /*21d0*/  IMAD R12, R224.reuse, 0x6, RZ ;  /* 0x00000006e00c7824 */ /* 0x040fe200078e02ff */
[----:B------:R-:W-:Y:S01]  /*21e0*/  LOP3.LUT R16, R11, R19, RZ, 0xfc, !PT ;  /* 0x000000130b107212 */ /* 0x000fe200078efcff */
[----:B-1----:R-:W-:Y:S01]  /*21f0*/  IMAD R11, R224, 0x15, RZ ;  /* 0x00000015e00b7824 */ /* 0x002fe200078e02ff */
[----:B------:R2:W-:Y:S01]  /*2200*/  LDGSTS.E [R10+0x8a00], [R160.64], P4 ;  /* 0x08a00000a00a7fae */ /* 0x0005e2000a121848 */
[----:B------:R-:W-:Y:S01]  /*2210*/  IMAD.WIDE R62, R13, 0x4, R4 ;  /* 0x000000040d3e7825 */ /* 0x000fe200078e0204 */
[----:B------:R-:W-:-:S02]  /*2220*/  IABS R32, R16 ;  /* 0x0000001000207213 */ /* 0x000fc40000000000 */
[----:B------:R2:W-:Y:S01]  /*2230*/  LDGSTS.E [R10+0x8c00], [R158.64], P4 ;  /* 0x08c000009e0a7fae */ /* 0x0005e2000a121848 */
[C---:B------:R-:W-:Y:S01]  /*2240*/  IMAD.WIDE R146, R11.reuse, 0x4, R2 ;  /* 0x000000040b927825 */ /* 0x040fe200078e0202 */
[----:B------:R-:W-:Y:S02]  /*2250*/  LOP3.LUT R19, R16, 0x4, RZ, 0xfc, !PT ;  /* 0x0000000410137812 */ /* 0x000fe400078efcff */
[----:B------:R2:W-:Y:S01]  /*2260*/  LDGSTS.E [R10+0x8e00], [R156.64], P4 ;  /* 0x08e000009c0a7fae */ /* 0x0005e2000a121848 */
[C---:B------:R-:W-:Y:S01]  /*2270*/  IMAD.WIDE R152, R11.reuse, 0x4, R4 ;  /* 0x000000040b987825 */ /* 0x040fe200078e0204 */
[----:B------:R-:W-:Y:S02]  /*2280*/  LOP3.LUT P4, RZ, R20, 0x1, RZ, 0xc0, !PT ;  /* 0x0000000114ff7812 */ /* 0x000fe4000788c0ff */
[----:B------:R-:W-:Y:S01]  /*2290*/  SHF.R.U32.HI R20, RZ, 0x6, R18 ;  /* 0x00000006ff147819 */ /* 0x000fe20000011612 */
[----:B------:R-:W-:Y:S01]  /*22a0*/  IMAD.WIDE R150, R11, 0x4, R6 ;  /* 0x000000040b967825 */ /* 0x000fe200078e0206 */
[----:B------:R2:W-:Y:S01]  /*22b0*/  LDGSTS.E [R10+0xa800], [R146.64], P6 ;  /* 0x0a800000920a7fae */ /* 0x0005e2000b121848 */
[----:B------:R-:W-:-:S02]  /*22c0*/  IABS R31, R19 ;  /* 0x00000013001f7213 */ /* 0x000fc40000000000 */
[----:B------:R-:W-:Y:S01]  /*22d0*/  IMAD.WIDE R148, R11, 0x4, R8 ;  /* 0x000000040b947825 */ /* 0x000fe200078e0208 */
[----:B------:R2:W-:Y:S01]  /*22e0*/  LDGSTS.E [R10+0xaa00], [R152.64], P6 ;  /* 0x0aa00000980a7fae */ /* 0x0005e2000b121848 */
[----:B------:R-:W-:Y:S02]  /*22f0*/  LOP3.LUT R21, R16, 0x8, RZ, 0xfc, !PT ;  /* 0x0000000810157812 */ /* 0x000fe400078efcff */
[----:B------:R-:W-:Y:S01]  /*2300*/  IMAD R11, R224, 0x19, RZ ;  /* 0x00000019e00b7824 */ /* 0x000fe200078e02ff */
[----:B------:R2:W-:Y:S01]  /*2310*/  LDGSTS.E [R10+0xac00], [R150.64], P6 ;  /* 0x0ac00000960a7fae */ /* 0x0005e2000b121848 */
[----:B-----5:R-:W-:Y:S01]  /*2320*/  IMAD.WIDE R14, R13, 0x4, R6 ;  /* 0x000000040d0e7825 */ /* 0x020fe200078e0206 */
[----:B------:R-:W-:Y:S02]  /*2330*/  IABS R30, R21 ;  /* 0x00000015001e7213 */ /* 0x000fe40000000000 */
[----:B------:R2:W-:Y:S01]  /*2340*/  LDGSTS.E [R10+0xae00], [R148.64], P6 ;  /* 0x0ae00000940a7fae */ /* 0x0005e2000b121848 */
[----:B------:R-:W-:Y:S01]  /*2350*/  LOP3.LUT P6, RZ, R20, 0x1, RZ, 0xc0, !PT ;  /* 0x0000000114ff7812 */ /* 0x000fe200078cc0ff */
[C---:B------:R-:W-:Y:S01]  /*2360*/  IMAD.WIDE R138, R11.reuse, 0x4, R2 ;  /* 0x000000040b8a7825 */ /* 0x040fe200078e0202 */
[C---:B------:R-:W-:Y:S01]  /*2370*/  LOP3.LUT R24, R16.reuse, 0xc, RZ, 0xfc, !PT ;  /* 0x0000000c10187812 */ /* 0x040fe200078efcff */
[----:B------:R-:W-:Y:S01]  /*2380*/  STL.64 [R1+0x10], R68 ;  /* 0x0000104401007387 */ /* 0x000fe20000100a00 */
[C---:B------:R-:W-:Y:S01]  /*2390*/  LOP3.LUT R65, R16.reuse, 0x10, RZ, 0xfc, !PT ;  /* 0x0000001010417812 */ /* 0x040fe200078efcff */
[C---:B------:R-:W-:Y:S01]  /*23a0*/  IMAD.WIDE R144, R11.reuse, 0x4, R4 ;  /* 0x000000040b907825 */ /* 0x040fe200078e0204 */
[C---:B------:R-:W-:Y:S01]  /*23b0*/  LOP3.LUT R25, R16.reuse, 0x18, RZ, 0xfc, !PT ;  /* 0x0000001810197812 */ /* 0x040fe200078efcff */
[----:B------:R1:W-:Y:S01]  /*23c0*/  STL.64 [R1+0x8], R62 ;  /* 0x0000083e01007387 */ /* 0x0003e20000100a00 */
[----:B------:R-:W-:Y:S01]  /*23d0*/  IABS R61, R65 ;  /* 0x00000041003d7213 */ /* 0x000fe20000000000 */
[C---:B------:R-:W-:Y:S01]  /*23e0*/  IMAD.WIDE R142, R11.reuse, 0x4, R6 ;  /* 0x000000040b8e7825 */ /* 0x040fe200078e0206 */
[----:B------:R-:W-:Y:S01]  /*23f0*/  IABS R64, R25 ;  /* 0x0000001900407213 */ /* 0x000fe20000000000 */
[----:B------:R5:W-:Y:S01]  /*2400*/  STL.64 [R1], R14 ;  /* 0x0000000e01007387 */ /* 0x000be20000100a00 */
[C---:B------:R-:W-:Y:S01]  /*2410*/  LOP3.LUT R60, R16.reuse, 0x28, RZ, 0xfc, !PT ;  /* 0x00000028103c7812 */ /* 0x040fe200078efcff */
[----:B------:R-:W-:Y:S01]  /*2420*/  IMAD.WIDE R140, R11, 0x4, R8 ;  /* 0x000000040b8c7825 */ /* 0x000fe200078e0208 */
[C---:B------:R-:W-:Y:S01]  /*2430*/  LOP3.LUT R44, R16.reuse, 0x30, RZ, 0xfc, !PT ;  /* 0x00000030102c7812 */ /* 0x040fe200078efcff */
[----:B------:R2:W-:Y:S01]  /*2440*/  LDGSTS.E [R10+0xc800], [R138.64], P6 ;  /* 0x0c8000008a0a7fae */ /* 0x0005e2000b121848 */
[----:B------:R-:W-:Y:S01]  /*2450*/  LOP3.LUT R39, R16, 0x34, RZ, 0xfc, !PT ;  /* 0x0000003410277812 */ /* 0x000fe200078efcff */
[----:B------:R-:W-:Y:S01]  /*2460*/  IMAD.HI.U32 R20, R0, R32, RZ ;  /* 0x0000002000147227 */ /* 0x000fe200078e00ff */
[----:B------:R-:W-:Y:S01]  /*2470*/  LOP3.LUT R43, R16, 0x38, RZ, 0xfc, !PT ;  /* 0x00000038102b7812 */ /* 0x000fe200078efcff */
[----:B------:R2:W-:Y:S01]  /*2480*/  LDGSTS.E [R10+0xca00], [R144.64], P6 ;  /* 0x0ca00000900a7fae */ /* 0x0005e2000b121848 */
[----:B------:R-:W-:Y:S01]  /*2490*/  IABS R29, R39 ;  /* 0x00000027001d7213 */ /* 0x000fe20000000000 */
[----:B------:R-:W-:Y:S01]  /*24a0*/  IMAD R11, R224, 0x1d, RZ ;  /* 0x0000001de00b7824 */ /* 0x000fe200078e02ff */
[----:B------:R-:W-:Y:S01]  /*24b0*/  IABS R35, R43 ;  /* 0x0000002b00237213 */ /* 0x000fe20000000000 */
[----:B------:R-:W-:Y:S01]  /*24c0*/  IMAD.MOV R23, RZ, RZ, -R20 ;  /* 0x000000ffff177224 */ /* 0x000fe200078e0a14 */
[----:B------:R2:W-:Y:S01]  /*24d0*/  LDGSTS.E [R10+0xcc00], [R142.64], P6 ;  /* 0x0cc000008e0a7fae */ /* 0x0005e2000b121848 */
[----:B------:R-:W-:-:S03]  /*24e0*/  IMAD.WIDE R130, R11, 0x4, R2 ;  /* 0x000000040b827825 */ /* 0x000fc600078e0202 */
[----:B------:R2:W-:Y:S01]  /*24f0*/  LDGSTS.E [R10+0xce00], [R140.64], P6 ;  /* 0x0ce000008c0a7fae */ /* 0x0005e2000b121848 */
[C---:B------:R-:W-:Y:S01]  /*2500*/  IMAD.WIDE R136, R11.reuse, 0x4, R4 ;  /* 0x000000040b887825 */ /* 0x040fe200078e0204 */
[----:B------:R-:W-:Y:S02]  /*2510*/  ISETP.GE.U32.AND P6, PT, R22, 0x7fffffde, PT ;  /* 0x7fffffde1600780c */ /* 0x000fe40003fc6070 */
[----:B------:R2:W-:Y:S01]  /*2520*/  LDGSTS.E [R10+0xe800], [R130.64], P4 ;  /* 0x0e800000820a7fae */ /* 0x0005e2000a121848 */
[C---:B------:R-:W-:Y:S01]  /*2530*/  IMAD.WIDE R134, R11.reuse, 0x4, R6 ;  /* 0x000000040b867825 */ /* 0x040fe200078e0206 */
[----:B------:R-:W-:Y:S02]  /*2540*/  SHF.R.U32.HI R22, RZ, 0x5, R18 ;  /* 0x00000005ff167819 */ /* 0x000fe40000011612 */
[----:B------:R2:W-:Y:S01]  /*2550*/  LDGSTS.E [R10+0xea00], [R136.64], P4 ;  /* 0x0ea00000880a7fae */ /* 0x0005e2000a121848 */
[----:B------:R-:W-:-:S03]  /*2560*/  IMAD.WIDE R132, R11, 0x4, R8 ;  /* 0x000000040b847825 */ /* 0x000fc600078e0208 */
[----:B------:R2:W-:Y:S01]  /*2570*/  LDGSTS.E [R10+0xec00], [R134.64], P4 ;  /* 0x0ec00000860a7fae */ /* 0x0005e2000a121848 */
[C---:B------:R-:W-:Y:S01]  /*2580*/  IMAD R32, R17.reuse, R23, R32 ;  /* 0x0000001711207224 */ /* 0x040fe200078e0220 */
[----:B------:R-:W-:Y:S01]  /*2590*/  IABS R23, R24 ;  /* 0x0000001800177213 */ /* 0x000fe20000000000 */
[----:B------:R-:W-:Y:S01]  /*25a0*/  IMAD.HI.U32 R20, R0, R31, RZ ;  /* 0x0000001f00147227 */ /* 0x000fe200078e00ff */
[----:B------:R2:W-:Y:S02]  /*25b0*/  LDGSTS.E [R10+0xee00], [R132.64], P4 ;  /* 0x0ee00000840a7fae */ /* 0x0005e4000a121848 */
[----:B------:R-:W-:Y:S01]  /*25c0*/  ISETP.GT.U32.AND P4, PT, R17, R32, PT ;  /* 0x000000201100720c */ /* 0x000fe20003f84070 */
[----:B------:R-:W-:-:S04]  /*25d0*/  IMAD.WIDE R250, R13, 0x4, R8 ;  /* 0x000000040dfa7825 */ /* 0x000fc800078e0208 */
[----:B------:R-:W-:Y:S02]  /*25e0*/  IMAD.MOV R20, RZ, RZ, -R20 ;  /* 0x000000ffff147224 */ /* 0x000fe400078e0a14 */
[----:B------:R-:W-:Y:S01]  /*25f0*/  IMAD.WIDE R122, R12, 0x4, R2 ;  /* 0x000000040c7a7825 */ /* 0x000fe200078e0202 */
[----:B--2---:R-:W-:-:S03]  /*2600*/  LOP3.LUT R10, R241, 0x40, RZ, 0x3c, !PT ;  /* 0x00000040f10a7812 */ /* 0x004fc600078e3cff */
[----:B------:R-:W-:-:S04]  /*2610*/  IMAD.WIDE R128, R12, 0x4, R4 ;  /* 0x000000040c807825 */ /* 0x000fc800078e0204 */
[----:B------:R-:W-:Y:S01]  /*2620*/  @!P4 IMAD.IADD R32, R32, 0x1, -R17 ;  /* 0x000000012020c824 */ /* 0x000fe200078e0a11 */
[----:B------:R2:W-:Y:S01]  /*2630*/  LDGSTS.E [R10+0x1000], [R68.64], !P6 ;  /* 0x01000000440a7fae */ /* 0x0005e2000f121848 */
[----:B------:R-:W-:Y:S01]  /*2640*/  IMAD.WIDE R126, R12, 0x4, R6 ;  /* 0x000000040c7e7825 */ /* 0x000fe200078e0206 */
[----:B------:R-:W-:Y:S02]  /*2650*/  ISETP.GE.AND P4, PT, R16, RZ, PT ;  /* 0x000000ff1000720c */ /* 0x000fe40003f86270 */
[----:B------:R1:W-:Y:S01]  /*2660*/  LDGSTS.E [R10+0x1200], [R62.64], !P6 ;  /* 0x012000003e0a7fae */ /* 0x0003e2000f121848 */
[----:B------:R-:W-:-:S03]  /*2670*/  IMAD.WIDE R124, R12, 0x4, R8 ;  /* 0x000000040c7c7825 */ /* 0x000fc600078e0208 */
[----:B------:R2:W-:Y:S01]  /*2680*/  LDGSTS.E [R10+0x1400], [R14.64], !P6 ;  /* 0x014000000e0a7fae */ /* 0x0005e2000f121848 */
[C---:B------:R-:W-:Y:S02]  /*2690*/  IMAD R31, R17.reuse, R20, R31 ;  /* 0x00000014111f7224 */ /* 0x040fe400078e021f */
[----:B------:R-:W-:Y:S01]  /*26a0*/  IMAD.HI.U32 R20, R0, R30, RZ ;  /* 0x0000001e00147227 */ /* 0x000fe200078e00ff */
[----:B------:R2:W-:Y:S01]  /*26b0*/  LDGSTS.E [R10+0x1600], [R250.64], !P6 ;  /* 0x01600000fa0a7fae */ /* 0x0005e2000f121848 */
[C---:B------:R-:W-:Y:S02]  /*26c0*/  ISETP.GT.U32.AND P6, PT, R17.reuse, R32, PT ;  /* 0x000000201100720c */ /* 0x040fe40003fc4070 */
[----:B------:R-:W-:Y:S01]  /*26d0*/  IMAD.MOV R20, RZ, RZ, -R20 ;  /* 0x000000ffff147224 */ /* 0x000fe200078e0a14 */
[----:B------:R2:W-:Y:S01]  /*26e0*/  LDGSTS.E [R10+0x3000], [R122.64], !P0 ;  /* 0x030000007a0a7fae */ /* 0x0005e2000c121848 */
[----:B------:R-:W-:Y:S01]  /*26f0*/  IMAD R11, R224, 0xa, RZ ;  /* 0x0000000ae00b7824 */ /* 0x000fe200078e02ff */
[----:B-1----:R-:W-:Y:S01]  /*2700*/  LOP3.LUT R63, R16, 0x14, RZ, 0xfc, !PT ;  /* 0x00000014103f7812 */ /* 0x002fe200078efcff */
[----:B------:R-:W-:Y:S01]  /*2710*/  IMAD R30, R17, R20, R30 ;  /* 0x00000014111e7224 */ /* 0x000fe200078e021e */
[----:B------:R2:W-:Y:S01]  /*2720*/  LDGSTS.E [R10+0x3200], [R128.64], !P0 ;  /* 0x03200000800a7fae */ /* 0x0005e2000c121848 */
[----:B------:R-:W-:Y:S01]  /*2730*/  IMAD.WIDE R114, R11, 0x4, R2 ;  /* 0x000000040b727825 */ /* 0x000fe200078e0202 */
[----:B------:R-:W-:-:S02]  /*2740*/  IABS R62, R63 ;  /* 0x0000003f003e7213 */ /* 0x000fc40000000000 */
[----:B------:R2:W-:Y:S01]  /*2750*/  LDGSTS.E [R10+0x3400], [R126.64], !P0 ;  /* 0x034000007e0a7fae */ /* 0x0005e2000c121848 */
[----:B------:R-:W-:-:S03]  /*2760*/  IMAD.WIDE R120, R11, 0x4, R4 ;  /* 0x000000040b787825 */ /* 0x000fc600078e0204 */
[----:B------:R2:W-:Y:S01]  /*2770*/  LDGSTS.E [R10+0x3600], [R124.64], !P0 ;  /* 0x036000007c0a7fae */ /* 0x0005e2000c121848 */
[C---:B------:R-:W-:Y:S01]  /*2780*/  ISETP.GT.U32.AND P0, PT, R17.reuse, R31, PT ;  /* 0x0000001f1100720c */ /* 0x040fe20003f04070 */
[----:B------:R-:W-:Y:S01]  /*2790*/  @!P6 IMAD.IADD R32, R32, 0x1, -R17 ;  /* 0x000000012020e824 */ /* 0x000fe200078e0a11 */
[----:B------:R-:W-:Y:S01]  /*27a0*/  ISETP.GT.U32.AND P6, PT, R17, R30, PT ;  /* 0x0000001e1100720c */ /* 0x000fe20003fc4070 */
[C---:B------:R-:W-:Y:S01]  /*27b0*/  IMAD.WIDE R118, R11.reuse, 0x4, R6 ;  /* 0x000000040b767825 */ /* 0x040fe200078e0206 */
[----:B------:R2:W-:Y:S03]  /*27c0*/  LDGSTS.E [R10+0x5000], [R114.64], !P1 ;  /* 0x05000000720a7fae */ /* 0x0005e6000c921848 */
[----:B------:R-:W-:Y:S01]  /*27d0*/  IMAD.WIDE R116, R11, 0x4, R8 ;  /* 0x000000040b747825 */ /* 0x000fe200078e0208 */
[----:B------:R2:W-:Y:S03]  /*27e0*/  LDGSTS.E [R10+0x5200], [R120.64], !P1 ;  /* 0x05200000780a7fae */ /* 0x0005e6000c921848 */
[----:B------:R-:W-:Y:S01]  /*27f0*/  IMAD.HI.U32 R20, R0, R23, RZ ;  /* 0x0000001700147227 */ /* 0x000fe200078e00ff */
[----:B------:R2:W-:Y:S03]  /*2800*/  LDGSTS.E [R10+0x5400], [R118.64], !P1 ;  /* 0x05400000760a7fae */ /* 0x0005e6000c921848 */
[--C-:B------:R-:W-:Y:S01]  /*2810*/  @!P0 IMAD.IADD R31, R31, 0x1, -R17.reuse ;  /* 0x000000011f1f8824 */ /* 0x100fe200078e0a11 */
[----:B------:R2:W-:Y:S01]  /*2820*/  LDGSTS.E [R10+0x5600], [R116.64], !P1 ;  /* 0x05600000740a7fae */ /* 0x0005e2000c921848 */
[----:B------:R-:W-:Y:S01]  /*2830*/  LOP3.LUT P1, RZ, R22, 0x1, RZ, 0xc0, !PT ;  /* 0x0000000116ff7812 */ /* 0x000fe2000782c0ff */
[----:B------:R-:W-:-:S02]  /*2840*/  @!P6 IMAD.IADD R30, R30, 0x1, -R17 ;  /* 0x000000011e1ee824 */ /* 0x000fc400078e0a11 */
[----:B------:R-:W-:Y:S01]  /*2850*/  ISETP.GT.U32.AND P0, PT, R17, R31, PT ;  /* 0x0000001f1100720c */ /* 0x000fe20003f04070 */
[----:B------:R-:W-:Y:S02]  /*2860*/  IMAD.MOV R22, RZ, RZ, -R20 ;  /* 0x000000ffff167224 */ /* 0x000fe400078e0a14 */
[----:B------:R-:W-:Y:S01]  /*2870*/  @!P4 IMAD.MOV R32, RZ, RZ, -R32 ;  /* 0x000000ffff20c224 */ /* 0x000fe200078e0a20 */
[----:B------:R-:W-:Y:S01]  /*2880*/  ISETP.GE.AND P4, PT, R19, RZ, PT ;  /* 0x000000ff1300720c */ /* 0x000fe20003f86270 */
[----:B------:R-:W-:Y:S01]  /*2890*/  IMAD.HI.U32 R20, R0, R61, RZ ;  /* 0x0000003d00147227 */ /* 0x000fe200078e00ff */
[----:B------:R-:W-:-:S03]  /*28a0*/  ISETP.GT.U32.AND P6, PT, R17, R30, PT ;  /* 0x0000001e1100720c */ /* 0x000fc60003fc4070 */
[----:B------:R-:W-:Y:S02]  /*28b0*/  IMAD R19, R17, R22, R23 ;  /* 0x0000001611137224 */ /* 0x000fe400078e0217 */
[----:B------:R-:W-:Y:S02]  /*28c0*/  IMAD.MOV R20, RZ, RZ, -R20 ;  /* 0x000000ffff147224 */ /* 0x000fe400078e0a14 */
[----:B------:R-:W-:Y:S01]  /*28d0*/  @!P0 IMAD.IADD R31, R31, 0x1, -R17 ;  /* 0x000000011f1f8824 */ /* 0x000fe200078e0a11 */
[C---:B------:R-:W-:Y:S01]  /*28e0*/  ISETP.GT.U32.AND P0, PT, R17.reuse, R19, PT ;  /* 0x000000131100720c */ /* 0x040fe20003f04070 */
[C---:B------:R-:W-:Y:S01]  /*28f0*/  IMAD R20, R17.reuse, R20, R61 ;  /* 0x0000001411147224 */ /* 0x040fe200078e023d */
[----:B------:R-:W-:Y:S01]  /*2900*/  SHF.R.U32.HI R61, RZ, 0xd, R18 ;  /* 0x0000000dff3d7819 */ /* 0x000fe20000011612 */
[----:B------:R-:W-:Y:S02]  /*2910*/  IMAD R12, R224, 0xe, RZ ;  /* 0x0000000ee00c7824 */ /* 0x000fe400078e02ff */
[----:B------:R-:W-:Y:S01]  /*2920*/  @!P4 IMAD.MOV R31, RZ, RZ, -R31 ;  /* 0x000000ffff1fc224 */ /* 0x000fe200078e0a1f */
[----:B------:R-:W-:Y:S01]  /*2930*/  ISETP.GT.U32.AND P4, PT, R17, R20, PT ;  /* 0x000000141100720c */ /* 0x000fe20003f84070 */
[----:B------:R-:W-:Y:S01]  /*2940*/  @!P6 IMAD.IADD R30, R30, 0x1, -R17 ;  /* 0x000000011e1ee824 */ /* 0x000fe200078e0a11 */
[----:B------:R-:W-:Y:S01]  /*2950*/  LOP3.LUT P6, RZ, R61, 0x1, RZ, 0xc0, !PT ;  /* 0x000000013dff7812 */ /* 0x000fe200078cc0ff */
[----:B------:R-:W-:Y:S01]  /*2960*/  IMAD.WIDE R106, R12, 0x4, R2 ;  /* 0x000000040c6a7825 */ /* 0x000fe200078e0202 */
[----:B------:R-:W-:-:S03]  /*2970*/  LOP3.LUT R61, R16, 0x20, RZ, 0xfc, !PT ;  /* 0x00000020103d7812 */ /* 0x000fc600078efcff */
[C---:B------:R-:W-:Y:S01]  /*2980*/  IMAD.WIDE R112, R12.reuse, 0x4, R4 ;  /* 0x000000040c707825 */ /* 0x040fe200078e0204 */
[----:B------:R2:W-:Y:S03]  /*2990*/  LDGSTS.E [R10+0x7000], [R106.64], !P2 ;  /* 0x070000006a0a7fae */ /* 0x0005e6000d121848 */
[C---:B------:R-:W-:Y:S01]  /*29a0*/  IMAD.WIDE R110, R12.reuse, 0x4, R6 ;  /* 0x000000040c6e7825 */ /* 0x040fe200078e0206 */
[----:B------:R2:W-:Y:S03]  /*29b0*/  LDGSTS.E [R10+0x7200], [R112.64], !P2 ;  /* 0x07200000700a7fae */ /* 0x0005e6000d121848 */
[----:B------:R-:W-:Y:S01]  /*29c0*/  IMAD.WIDE R108, R12, 0x4, R8 ;  /* 0x000000040c6c7825 */ /* 0x000fe200078e0208 */
[----:B------:R2:W-:Y:S03]  /*29d0*/  LDGSTS.E [R10+0x7400], [R110.64], !P2 ;  /* 0x074000006e0a7fae */ /* 0x0005e6000d121848 */
[----:B------:R-:W-:Y:S01]  /*29e0*/  @!P0 IMAD.IADD R19, R19, 0x1, -R17 ;  /* 0x0000000113138824 */ /* 0x000fe200078e0a11 */
[----:B------:R-:W-:Y:S01]  /*29f0*/  ISETP.GE.AND P0, PT, R21, RZ, PT ;  /* 0x000000ff1500720c */ /* 0x000fe20003f06270 */
[----:B------:R-:W-:Y:S01]  /*2a00*/  IMAD R11, R224, 0x12, RZ ;  /* 0x00000012e00b7824 */ /* 0x000fe200078e02ff */
[----:B------:R2:W-:Y:S01]  /*2a10*/  LDGSTS.E [R10+0x7600], [R108.64], !P2 ;  /* 0x076000006c0a7fae */ /* 0x0005e2000d121848 */
[----:B------:R-:W-:Y:S01]  /*2a20*/  IMAD.HI.U32 R22, R0, R62, RZ ;  /* 0x0000003e00167227 */ /* 0x000fe200078e00ff */
[----:B------:R-:W-:-:S03]  /*2a30*/  ISETP.GT.U32.AND P2, PT, R17, R19, PT ;  /* 0x000000131100720c */ /* 0x000fc60003f44070 */
[----:B------:R-:W-:-:S04]  /*2a40*/  IMAD.WIDE R98, R11, 0x4, R2 ;  /* 0x000000040b627825 */ /* 0x000fc800078e0202 */
[C---:B------:R-:W-:Y:S01]  /*2a50*/  IMAD.WIDE R104, R11.reuse, 0x4, R4 ;  /* 0x000000040b687825 */ /* 0x040fe200078e0204 */
[----:B------:R2:W-:Y:S03]  /*2a60*/  LDGSTS.E [R10+0x9000], [R98.64], P6 ;  /* 0x09000000620a7fae */ /* 0x0005e6000b121848 */
[----:B------:R-:W-:Y:S01]  /*2a70*/  IMAD.HI.U32 R23, R0, R64, RZ ;  /* 0x0000004000177227 */ /* 0x000fe200078e00ff */
[----:B------:R2:W-:Y:S03]  /*2a80*/  LDGSTS.E [R10+0x9200], [R104.64], P6 ;  /* 0x09200000680a7fae */ /* 0x0005e6000b121848 */
[----:B------:R-:W-:-:S04]  /*2a90*/  IMAD.WIDE R102, R11, 0x4, R6 ;  /* 0x000000040b667825 */ /* 0x000fc800078e0206 */
[----:B------:R-:W-:Y:S01]  /*2aa0*/  IMAD.WIDE R100, R11, 0x4, R8 ;  /* 0x000000040b647825 */ /* 0x000fe200078e0208 */
[----:B------:R2:W-:Y:S03]  /*2ab0*/  LDGSTS.E [R10+0x9400], [R102.64], P6 ;  /* 0x09400000660a7fae */ /* 0x0005e6000b121848 */
[----:B------:R-:W-:Y:S01]  /*2ac0*/  @!P4 IMAD.IADD R20, R20, 0x1, -R17 ;  /* 0x000000011414c824 */ /* 0x000fe200078e0a11 */
[----:B------:R2:W-:Y:S01]  /*2ad0*/  LDGSTS.E [R10+0x9600], [R100.64], P6 ;  /* 0x09600000640a7fae */ /* 0x0005e2000b121848 */
[----:B------:R-:W-:Y:S02]  /*2ae0*/  IMAD.MOV R22, RZ, RZ, -R22 ;  /* 0x000000ffff167224 */ /* 0x000fe400078e0a16 */
[----:B------:R-:W-:Y:S01]  /*2af0*/  IMAD.MOV R23, RZ, RZ, -R23 ;  /* 0x000000ffff177224 */ /* 0x000fe200078e0a17 */
[C---:B------:R-:W-:Y:S01]  /*2b00*/  ISETP.GT.U32.AND P6, PT, R17.reuse, R20, PT ;  /* 0x000000141100720c */ /* 0x040fe20003fc4070 */
[C---:B------:R-:W-:Y:S01]  /*2b10*/  IMAD R21, R17.reuse, R22, R62 ;  /* 0x0000001611157224 */ /* 0x040fe200078e023e */
[----:B------:R-:W-:Y:S01]  /*2b20*/  LOP3.LUT R62, R16, 0x1c, RZ, 0xfc, !PT ;  /* 0x0000001c103e7812 */ /* 0x000fe200078efcff */
[----:B------:R-:W-:-:S02]  /*2b30*/  IMAD R22, R17, R23, R64 ;  /* 0x0000001711167224 */ /* 0x000fc400078e0240 */
[----:B------:R-:W-:Y:S01]  /*2b40*/  @!P0 IMAD.MOV R30, RZ, RZ, -R30 ;  /* 0x000000ffff1e8224 */ /* 0x000fe200078e0a1e */
[----:B------:R-:W-:Y:S01]  /*2b50*/  LOP3.LUT P0, RZ, R66, 0x1, RZ, 0xc0, !PT ;  /* 0x0000000142ff7812 */ /* 0x000fe2000780c0ff */
[----:B------:R-:W-:Y:S01]  /*2b60*/  @!P2 IMAD.IADD R19, R19, 0x1, -R17 ;  /* 0x000000011313a824 */ /* 0x000fe200078e0a11 */
[C---:B------:R-:W-:Y:S01]  /*2b70*/  ISETP.GT.U32.AND P2, PT, R17.reuse, R22, PT ;  /* 0x000000161100720c */ /* 0x040fe20003f44070 */
[C---:B------:R-:W-:Y:S01]  /*2b80*/  IMAD R12, R224.reuse, 0x16, RZ ;  /* 0x00000016e00c7824 */ /* 0x040fe200078e02ff */
[----:B------:R-:W-:Y:S01]  /*2b90*/  IABS R23, R62 ;  /* 0x0000003e00177213 */ /* 0x000fe20000000000 */
[----:B------:R-:W-:Y:S01]  /*2ba0*/  IMAD R11, R224, 0x1a, RZ ;  /* 0x0000001ae00b7824 */ /* 0x000fe200078e02ff */
[----:B------:R-:W-:Y:S01]  /*2bb0*/  ISETP.GT.U32.AND P4, PT, R17, R21, PT ;  /* 0x000000151100720c */ /* 0x000fe20003f84070 */
[----:B------:R-:W-:Y:S01]  /*2bc0*/  IMAD.WIDE R90, R12, 0x4, R2 ;  /* 0x000000040c5a7825 */ /* 0x000fe200078e0202 */
[----:B------:R-:W-:-:S03]  /*2bd0*/  IABS R66, R61 ;  /* 0x0000003d00427213 */ /* 0x000fc60000000000 */
[----:B------:R-:W-:Y:S02]  /*2be0*/  IMAD.WIDE R96, R12, 0x4, R4 ;  /* 0x000000040c607825 */ /* 0x000fe400078e0204 */
[----:B------:R2:W-:Y:S02]  /*2bf0*/  LDGSTS.E [R10+0xb000], [R90.64], P0 ;  /* 0x0b0000005a0a7fae */ /* 0x0005e40008121848 */
[----:B------:R-:W-:Y:S01]  /*2c00*/  @!P6 IMAD.IADD R20, R20, 0x1, -R17 ;  /* 0x000000011414e824 */ /* 0x000fe200078e0a11 */
[----:B------:R-:W-:Y:S01]  /*2c10*/  ISETP.GE.AND P6, PT, R24, RZ, PT ;  /* 0x000000ff1800720c */ /* 0x000fe20003fc6270 */
[C---:B------:R-:W-:Y:S01]  /*2c20*/  IMAD.WIDE R94, R12.reuse, 0x4, R6 ;  /* 0x000000040c5e7825 */ /* 0x040fe200078e0206 */
[----:B------:R2:W-:Y:S03]  /*2c30*/  LDGSTS.E [R10+0xb200], [R96.64], P0 ;  /* 0x0b200000600a7fae */ /* 0x0005e60008121848 */
[----:B------:R-:W-:Y:S01]  /*2c40*/  IMAD.WIDE R92, R12, 0x4, R8 ;  /* 0x000000040c5c7825 */ /* 0x000fe200078e0208 */
[----:B------:R2:W-:Y:S03]  /*2c50*/  LDGSTS.E [R10+0xb400], [R94.64], P0 ;  /* 0x0b4000005e0a7fae */ /* 0x0005e60008121848 */
[----:B------:R-:W-:Y:S01]  /*2c60*/  IMAD.HI.U32 R64, R0, R23, RZ ;  /* 0x0000001700407227 */ /* 0x000fe200078e00ff */
[----:B------:R2:W-:Y:S03]  /*2c70*/  LDGSTS.E [R10+0xb600], [R92.64], P0 ;  /* 0x0b6000005c0a7fae */ /* 0x0005e60008121848 */
[----:B------:R-:W-:-:S04]  /*2c80*/  IMAD.WIDE R82, R11, 0x4, R2 ;  /* 0x000000040b527825 */ /* 0x000fc800078e0202 */
[C---:B------:R-:W-:Y:S01]  /*2c90*/  IMAD.WIDE R88, R11.reuse, 0x4, R4 ;  /* 0x000000040b587825 */ /* 0x040fe200078e0204 */
[----:B------:R2:W-:Y:S03]  /*2ca0*/  LDGSTS.E [R10+0xd000], [R82.64], P1 ;  /* 0x0d000000520a7fae */ /* 0x0005e60008921848 */
[C---:B------:R-:W-:Y:S01]  /*2cb0*/  IMAD.WIDE R86, R11.reuse, 0x4, R6 ;  /* 0x000000040b567825 */ /* 0x040fe200078e0206 */
[----:B------:R2:W-:Y:S03]  /*2cc0*/  LDGSTS.E [R10+0xd200], [R88.64], P1 ;  /* 0x0d200000580a7fae */ /* 0x0005e60008921848 */
[----:B------:R-:W-:Y:S01]  /*2cd0*/  IMAD.WIDE R84, R11, 0x4, R8 ;  /* 0x000000040b547825 */ /* 0x000fe200078e0208 */
[----:B------:R2:W-:Y:S03]  /*2ce0*/  LDGSTS.E [R10+0xd400], [R86.64], P1 ;  /* 0x0d400000560a7fae */ /* 0x0005e60008921848 */
[----:B------:R-:W-:Y:S01]  /*2cf0*/  IMAD.MOV R64, RZ, RZ, -R64 ;  /* 0x000000ffff407224 */ /* 0x000fe200078e0a40 */
[----:B------:R2:W-:Y:S01]  /*2d00*/  LDGSTS.E [R10+0xd600], [R84.64], P1 ;  /* 0x0d600000540a7fae */ /* 0x0005e20008921848 */
[----:B------:R-:W-:-:S02]  /*2d10*/  @!P2 IMAD.IADD R22, R22, 0x1, -R17 ;  /* 0x000000011616a824 */ /* 0x000fc400078e0a11 */
[----:B------:R-:W-:Y:S02]  /*2d20*/  IMAD.MOV.U32 R24, RZ, RZ, R66 ;  /* 0x000000ffff187224 */ /* 0x000fe400078e0042 */
[C---:B------:R-:W-:Y:S01]  /*2d30*/  IMAD R23, R17.reuse, R64, R23 ;  /* 0x0000004011177224 */ /* 0x040fe200078e0217 */
[----:B------:R-:W-:Y:S01]  /*2d40*/  ISETP.GT.U32.AND P1, PT, R17, R22, PT ;  /* 0x000000161100720c */ /* 0x000fe20003f24070 */
[----:B------:R-:W-:-:S04]  /*2d50*/  IMAD.HI.U32 R64, R0, R24, RZ ;  /* 0x0000001800407227 */ /* 0x000fc800078e00ff */
[----:B------:R-:W-:Y:S01]  /*2d60*/  @!P4 IMAD.IADD R21, R21, 0x1, -R17 ;  /* 0x000000011515c824 */ /* 0x000fe200078e0a11 */
[----:B------:R-:W-:Y:S01]  /*2d70*/  ISETP.GE.AND P4, PT, R65, RZ, PT ;  /* 0x000000ff4100720c */ /* 0x000fe20003f86270 */
[----:B------:R-:W-:Y:S01]  /*2d80*/  @!P6 IMAD.MOV R19, RZ, RZ, -R19 ;  /* 0x000000ffff13e224 */ /* 0x000fe200078e0a13 */
[C---:B------:R-:W-:Y:S01]  /*2d90*/  ISETP.GT.U32.AND P6, PT, R17.reuse, R23, PT ;  /* 0x000000171100720c */ /* 0x040fe20003fc4070 */
[----:B------:R-:W-:Y:S01]  /*2da0*/  IMAD.MOV R64, RZ, RZ, -R64 ;  /* 0x000000ffff407224 */ /* 0x000fe200078e0a40 */
[C---:B------:R-:W-:Y:S01]  /*2db0*/  ISETP.GT.U32.AND P0, PT, R17.reuse, R21, PT ;  /* 0x000000151100720c */ /* 0x040fe20003f04070 */
[----:B------:R-:W-:Y:S01]  /*2dc0*/  IMAD R11, R224, 0x1e, RZ ;  /* 0x0000001ee00b7824 */ /* 0x000fe200078e02ff */
[----:B------:R-:W-:Y:S01]  /*2dd0*/  SHF.R.U32.HI R65, RZ, 0x1, R18 ;  /* 0x00000001ff417819 */ /* 0x000fe20000011612 */
[----:B------:R-:W-:Y:S01]  /*2de0*/  IMAD R24, R17, R64, R24 ;  /* 0x0000004011187224 */ /* 0x000fe200078e0218 */
[----:B------:R-:W-:Y:S01]  /*2df0*/  IADD3 R64, R26, -0x8, RZ ;  /* 0xfffffff81a407810 */ /* 0x000fe20007ffe0ff */
[----:B------:R-:W-:Y:S01]  /*2e00*/  @!P1 IMAD.IADD R22, R22, 0x1, -R17 ;  /* 0x0000000116169824 */ /* 0x000fe200078e0a11 */
[----:B------:R-:W-:Y:S01]  /*2e10*/  LOP3.LUT P2, RZ, R65, 0x1, RZ, 0xc0, !PT ;  /* 0x0000000141ff7812 */ /* 0x000fe2000784c0ff */
[----:B------:R-:W-:Y:S01]  /*2e20*/  IMAD.WIDE R74, R11, 0x4, R2 ;  /* 0x000000040b4a7825 */ /* 0x000fe200078e0202 */
[----:B------:R-:W-:-:S03]  /*2e30*/  ISETP.GT.U32.AND P1, PT, R17, R24, PT ;  /* 0x000000181100720c */ /* 0x000fc60003f24070 */
[--C-:B------:R-:W-:Y:S02]  /*2e40*/  @!P6 IMAD.IADD R23, R23, 0x1, -R17.reuse ;  /* 0x000000011717e824 */ /* 0x100fe400078e0a11 */
[----:B------:R-:W-:Y:S01]  /*2e50*/  @!P0 IMAD.IADD R21, R21, 0x1, -R17 ;  /* 0x0000000115158824 */ /* 0x000fe200078e0a11 */
[----:B------:R-:W-:Y:S01]  /*2e60*/  ISETP.GE.AND P0, PT, R25, RZ, PT ;  /* 0x000000ff1900720c */ /* 0x000fe20003f06270 */
[----:B------:R-:W-:Y:S01]  /*2e70*/  IMAD.WIDE R80, R11, 0x4, R4 ;  /* 0x000000040b507825 */ /* 0x000fe200078e0204 */
[----:B------:R-:W-:Y:S02]  /*2e80*/  ISETP.GT.U32.AND P6, PT, R17, R23, PT ;  /* 0x000000171100720c */ /* 0x000fe40003fc4070 */
[----:B------:R-:W-:Y:S01]  /*2e90*/  IADD3 R25, R26, -0xc, RZ ;  /* 0xfffffff41a197810 */ /* 0x000fe20007ffe0ff */
[C---:B------:R-:W-:Y:S01]  /*2ea0*/  IMAD.WIDE R78, R11.reuse, 0x4, R6 ;  /* 0x000000040b4e7825 */ /* 0x040fe200078e0206 */
[----:B------:R2:W-:Y:S03]  /*2eb0*/  LDGSTS.E [R10+0xf000], [R74.64], P2 ;  /* 0x0f0000004a0a7fae */ /* 0x0005e60009121848 */
[----:B------:R-:W-:Y:S01]  /*2ec0*/  IMAD.WIDE R76, R11, 0x4, R8 ;  /* 0x000000040b4c7825 */ /* 0x000fe200078e0208 */
[----:B------:R2:W-:Y:S03]  /*2ed0*/  LDGSTS.E [R10+0xf200], [R80.64], P2 ;  /* 0x0f200000500a7fae */ /* 0x0005e60009121848 */
[----:B------:R-:W-:Y:S01]  /*2ee0*/  @!P4 IMAD.MOV R20, RZ, RZ, -R20 ;  /* 0x000000ffff14c224 */ /* 0x000fe200078e0a14 */
[----:B------:R-:W-:Y:S01]  /*2ef0*/  ISETP.GE.AND P4, PT, R63, RZ, PT ;  /* 0x000000ff3f00720c */ /* 0x000fe20003f86270 */
[--C-:B------:R-:W-:Y:S01]  /*2f00*/  @!P1 IMAD.IADD R24, R24, 0x1, -R17.reuse ;  /* 0x0000000118189824 */ /* 0x100fe200078e0a11 */
[----:B------:R-:W-:Y:S01]  /*2f10*/  LOP3.LUT R63, R16, 0x24, RZ, 0xfc, !PT ;  /* 0x00000024103f7812 */ /* 0x000fe200078efcff */
[----:B------:R2:W-:Y:S01]  /*2f20*/  LDGSTS.E [R10+0xf400], [R78.64], P2 ;  /* 0x0f4000004e0a7fae */ /* 0x0005e20009121848 */
[----:B------:R-:W-:Y:S01]  /*2f30*/  @!P0 IMAD.MOV R22, RZ, RZ, -R22 ;  /* 0x000000ffff168224 */ /* 0x000fe200078e0a16 */
[----:B------:R-:W-:Y:S01]  /*2f40*/  ISETP.GE.AND P0, PT, R62, RZ, PT ;  /* 0x000000ff3e00720c */ /* 0x000fe20003f06270 */
[----:B------:R-:W-:Y:S01]  /*2f50*/  @!P6 IMAD.IADD R23, R23, 0x1, -R17 ;  /* 0x000000011717e824 */ /* 0x000fe200078e0a11 */
[----:B------:R2:W-:Y:S01]  /*2f60*/  LDGSTS.E [R10+0xf600], [R76.64], P2 ;  /* 0x0f6000004c0a7fae */ /* 0x0005e20009121848 */
[----:B------:R-:W-:Y:S01]  /*2f70*/  ISETP.GE.U32.AND P2, PT, R25, 0x7fffffd5, PT ;  /* 0x7fffffd51900780c */ /* 0x000fe20003f46070 */
[----:B------:R-:W-:Y:S01]  /*2f80*/  IMAD R11, R224, 0x3, RZ ;  /* 0x00000003e00b7824 */ /* 0x000fe200078e02ff */
[----:B------:R-:W-:-:S02]  /*2f90*/  IABS R25, R63 ;  /* 0x0000003f00197213 */ /* 0x000fc40000000000 */
[----:B------:R-:W-:Y:S01]  /*2fa0*/  ISETP.GT.U32.AND P1, PT, R17, R24, PT ;  /* 0x000000181100720c */ /* 0x000fe20003f24070 */
[----:B------:R-:W-:Y:S01]  /*2fb0*/  @!P4 IMAD.MOV R21, RZ, RZ, -R21 ;  /* 0x000000ffff15c224 */ /* 0x000fe200078e0a15 */
[----:B------:R-:W-:Y:S01]  /*2fc0*/  ISETP.GE.AND P6, PT, R61, RZ, PT ;  /* 0x000000ff3d00720c */ /* 0x000fe20003fc6270 */
[----:B------:R-:W-:Y:S01]  /*2fd0*/  IMAD.HI.U32 R62, R0, R25, RZ ;  /* 0x00000019003e7227 */ /* 0x000fe200078e00ff */
[----:B------:R-:W-:Y:S02]  /*2fe0*/  LOP3.LUT R61, R67, 0x60, RZ, 0xc0, !PT ;  /* 0x00000060433d7812 */ /* 0x000fe400078ec0ff */
[----:B------:R-:W-:Y:S01]  /*2ff0*/  ISETP.GE.U32.AND P4, PT, R64, 0x7fffffd9, PT ;  /* 0x7fffffd94000780c */ /* 0x000fe20003f86070 */
[----:B------:R-:W-:Y:S01]  /*3000*/  IMAD.MOV R62, RZ, RZ, -R62 ;  /* 0x000000ffff3e7224 */ /* 0x000fe200078e0a3e */
[----:B------:R1:W3:Y:S01]  /*3010*/  R2UR UR7, R61 ;  /* 0x000000003d0773c2 */ /* 0x0002e200000e0000 */
[C---:B------:R-:W-:Y:S01]  /*3020*/  IADD3 R64, R26.reuse, -0x4, RZ ;  /* 0xfffffffc1a407810 */ /* 0x040fe20007ffe0ff */
[----:B------:R-:W-:Y:S01]  /*3030*/  @!P0 IMAD.MOV R23, RZ, RZ, -R23 ;  /* 0x000000ffff178224 */ /* 0x000fe200078e0a17 */
[----:B--2---:R-:W-:Y:S01]  /*3040*/  IADD3 R10, R26, -0x40, RZ ;  /* 0xffffffc01a0a7810 */ /* 0x004fe20007ffe0ff */
[C---:B------:R-:W-:Y:S01]  /*3050*/  IMAD R25, R17.reuse, R62, R25 ;  /* 0x0000003e11197224 */ /* 0x040fe200078e0219 */
[----:B------:R-:W-:Y:S01]  /*3060*/  IABS R26, R60 ;  /* 0x0000003c001a7213 */ /* 0x000fe20000000000 */
[----:B------:R-:W-:Y:S01]  /*3070*/  @!P1 IMAD.IADD R24, R24, 0x1, -R17 ;  /* 0x0000000118189824 */ /* 0x000fe200078e0a11 */
[----:B------:R-:W-:Y:S01]  /*3080*/  ISETP.GE.U32.AND P0, PT, R10, 0x7fffffa1, PT ;  /* 0x7fffffa10a00780c */ /* 0x000fe20003f06070 */
[----:B-1----:R-:W-:Y:S01]  /*3090*/  IMAD.MOV.U32 R61, RZ, RZ, 0x1f ;  /* 0x0000001fff3d7424 */ /* 0x002fe200078e00ff */
[----:B------:R-:W-:Y:S01]  /*30a0*/  ISETP.GE.U32.AND P1, PT, R64, 0x7fffffdd, PT ;  /* 0x7fffffdd4000780c */ /* 0x000fe20003f26070 */
[----:B------:R-:W-:Y:S01]  /*30b0*/  @!P6 IMAD.MOV R24, RZ, RZ, -R24 ;  /* 0x000000ffff18e224 */ /* 0x000fe200078e0a18 */
[----:B------:R-:W-:Y:S01]  /*30c0*/  ISETP.GT.U32.AND P6, PT, R17, R25, PT ;  /* 0x000000191100720c */ /* 0x000fe20003fc4070 */
[----:B------:R-:W-:Y:S01]  /*30d0*/  IMAD.HI.U32 R58, R0, R26, RZ ;  /* 0x0000001a003a7227 */ /* 0x000fe200078e00ff */
[----:B------:R-:W-:-:S02]  /*30e0*/  IADD3 R10, R61, c[0x0][0x180], RZ ;  /* 0x000060003d0a7a10 */ /* 0x000fc40007ffe0ff */
[----:B------:R-:W-:Y:S01]  /*30f0*/  SEL R59, RZ, 0x1, P0 ;  /* 0x00000001ff3b7807 */ /* 0x000fe20000000000 */
[----:B------:R-:W-:Y:S02]  /*3100*/  IMAD.MOV R58, RZ, RZ, -R58 ;  /* 0x000000ffff3a7224 */ /* 0x000fe400078e0a3a */
[----:B------:R-:W-:-:S04]  /*3110*/  IMAD.WIDE R248, R11, 0x4, R2 ;  /* 0x000000040bf87825 */ /* 0x000fc800078e0202 */
[----:B------:R-:W-:Y:S01]  /*3120*/  IMAD R26, R17, R58, R26 ;  /* 0x0000003a111a7224 */ /* 0x000fe200078e021a */
[----:B------:R1:W-:Y:S01]  /*3130*/  LDGSTS.E [R222+0x1800], [R248.64], !P1 ;  /* 0x01800000f8de7fae */ /* 0x0003e2000c921848 */
[----:B------:R-:W-:Y:S01]  /*3140*/  @!P6 IMAD.IADD R25, R25, 0x1, -R17 ;  /* 0x000000011919e824 */ /* 0x000fe200078e0a11 */
[----:B------:R-:W-:Y:S01]  /*3150*/  ISETP.GT.AND P6, PT, R10, 0x1f, PT ;  /* 0x0000001f0a00780c */ /* 0x000fe20003fc4270 */
[C---:B------:R-:W-:Y:S01]  /*3160*/  IMAD.WIDE R246, R11.reuse, 0x4, R4 ;  /* 0x000000040bf67825 */ /* 0x040fe200078e0204 */
[----:B------:R-:W-:Y:S01]  /*3170*/  LOP3.LUT R58, R16, 0x2c, RZ, 0xfc, !PT ;  /* 0x0000002c103a7812 */ /* 0x000fe200078efcff */
[----:B---3--:R-:W-:Y:S01]  /*3180*/  USHF.R.U32.HI UR5, URZ, 0x1, UR7 ;  /* 0x000000013f057899 */ /* 0x008fe20008011607 */
[----:B------:R-:W-:Y:S01]  /*3190*/  SEL R42, RZ, 0x4, !P6 ;  /* 0x00000004ff2a7807 */ /* 0x000fe20007000000 */
[C---:B------:R-:W-:Y:S01]  /*31a0*/  IMAD.WIDE R244, R11.reuse, 0x4, R6 ;  /* 0x000000040bf47825 */ /* 0x040fe200078e0206 */
[----:B------:R-:W-:Y:S01]  /*31b0*/  ISETP.GE.AND P6, PT, R214, c[0x0][0x180], PT ;  /* 0x00006000d6007a0c */ /* 0x000fe20003fc6270 */
[----:B------:R1:W-:Y:S01]  /*31c0*/  LDGSTS.E [R222+0x1a00], [R246.64], !P1 ;  /* 0x01a00000f6de7fae */ /* 0x0003e2000c921848 */
[----:B------:R-:W-:Y:S01]  /*31d0*/  IABS R45, R58 ;  /* 0x0000003a002d7213 */ /* 0x000fe20000000000 */
[----:B------:R-:W-:Y:S01]  /*31e0*/  IMAD.WIDE R242, R11, 0x4, R8 ;  /* 0x000000040bf27825 */ /* 0x000fe200078e0208 */
[----:B------:R-:W-:Y:S01]  /*31f0*/  SEL R42, R42, RZ, !P6 ;  /* 0x000000ff2a2a7207 */ /* 0x000fe20007000000 */
[----:B------:R1:W-:Y:S01]  /*3200*/  LDGSTS.E [R222+0x1c00], [R244.64], !P1 ;  /* 0x01c00000f4de7fae */ /* 0x0003e2000c921848 */
[----:B------:R-:W-:Y:S01]  /*3210*/  ISETP.GT.U32.AND P6, PT, R17, R26, PT ;  /* 0x0000001a1100720c */ /* 0x000fe20003fc4070 */
[----:B------:R-:W-:Y:S01]  /*3220*/  IMAD.HI.U32 R28, R0, R45, RZ ;  /* 0x0000002d001c7227 */ /* 0x000fe200078e00ff */
[----:B------:R-:W-:Y:S01]  /*3230*/  LOP3.LUT R240, R241, UR5, RZ, 0x3c, !PT ;  /* 0x00000005f1f07c12 */ /* 0x000fe2000f8e3cff */
[----:B------:R1:W-:Y:S01]  /*3240*/  LDGSTS.E [R222+0x1e00], [R242.64], !P1 ;  /* 0x01e00000f2de7fae */ /* 0x0003e2000c921848 */
[----:B------:R-:W-:Y:S01]  /*3250*/  ISETP.GT.U32.AND P1, PT, R17, R25, PT ;  /* 0x000000191100720c */ /* 0x000fe20003f24070 */
[----:B------:R-:W-:-:S02]  /*3260*/  IMAD.MOV R28, RZ, RZ, -R28 ;  /* 0x000000ffff1c7224 */ /* 0x000fc400078e0a1c */
[----:B------:R-:W-:Y:S02]  /*3270*/  IMAD R10, R224, 0x7, RZ ;  /* 0x00000007e00a7824 */ /* 0x000fe400078e02ff */
[----:B------:R-:W-:Y:S01]  /*3280*/  IMAD R27, R17, R28, R45 ;  /* 0x0000001c111b7224 */ /* 0x000fe200078e022d */
[----:B------:R-:W-:Y:S01]  /*3290*/  IABS R28, R44 ;  /* 0x0000002c001c7213 */ /* 0x000fe20000000000 */
[----:B------:R-:W-:-:S04]  /*32a0*/  IMAD.WIDE R66, R10, 0x4, R2 ;  /* 0x000000040a427825 */ /* 0x000fc800078e0202 */
[--C-:B------:R-:W-:Y:S01]  /*32b0*/  @!P6 IMAD.IADD R26, R26, 0x1, -R17.reuse ;  /* 0x000000011a1ae824 */ /* 0x100fe200078e0a11 */
[----:B------:R1:W-:Y:S01]  /*32c0*/  LDGSTS.E [R222+0x3800], [R66.64], !P4 ;  /* 0x0380000042de7fae */ /* 0x0003e2000e121848 */
[----:B------:R-:W-:Y:S01]  /*32d0*/  @!P1 IMAD.IADD R25, R25, 0x1, -R17 ;  /* 0x0000000119199824 */ /* 0x000fe200078e0a11 */
[----:B------:R-:W-:Y:S01]  /*32e0*/  ISETP.GE.AND P1, PT, R63, RZ, PT ;  /* 0x000000ff3f00720c */ /* 0x000fe20003f26270 */
[----:B------:R-:W-:Y:S01]  /*32f0*/  IMAD.HI.U32 R34, R0, R28, RZ ;  /* 0x0000001c00227227 */ /* 0x000fe200078e00ff */
[----:B------:R-:W-:-:S03]  /*3300*/  ISETP.GT.U32.AND P6, PT, R17, R26, PT ;  /* 0x0000001a1100720c */ /* 0x000fc60003fc4070 */
[----:B------:R-:W-:Y:S02]  /*3310*/  IMAD.MOV R34, RZ, RZ, -R34 ;  /* 0x000000ffff227224 */ /* 0x000fe400078e0a22 */
[----:B------:R-:W-:-:S04]  /*3320*/  IMAD.WIDE R72, R10, 0x4, R4 ;  /* 0x000000040a487825 */ /* 0x000fc800078e0204 */
[C---:B------:R-:W-:Y:S01]  /*3330*/  IMAD R28, R17.reuse, R34, R28 ;  /* 0x00000022111c7224 */ /* 0x040fe200078e021c */
[----:B------:R1:W-:Y:S01]  /*3340*/  LDGSTS.E [R222+0x3a00], [R72.64], !P4 ;  /* 0x03a0000048de7fae */ /* 0x0003e2000e121848 */
[----:B------:R-:W-:Y:S01]  /*3350*/  @!P1 IMAD.MOV R25, RZ, RZ, -R25 ;  /* 0x000000ffff199224 */ /* 0x000fe200078e0a19 */
[----:B------:R-:W-:Y:S01]  /*3360*/  ISETP.GT.U32.AND P1, PT, R17, R27, PT ;  /* 0x0000001b1100720c */ /* 0x000fe20003f24070 */
[----:B------:R-:W-:Y:S01]  /*3370*/  @!P6 IMAD.IADD R26, R26, 0x1, -R17 ;  /* 0x000000011a1ae824 */ /* 0x000fe200078e0a11 */
[----:B------:R-:W-:Y:S01]  /*3380*/  ISETP.GE.AND P6, PT, R60, RZ, PT ;  /* 0x000000ff3c00720c */ /* 0x000fe20003fc6270 */
[----:B------:R-:W-:-:S04]  /*3390*/  IMAD.HI.U32 R34, R0, R29, RZ ;  /* 0x0000001d00227227 */ /* 0x000fc800078e00ff */
[----:B------:R-:W-:-:S04]  /*33a0*/  IMAD.WIDE R70, R10, 0x4, R6 ;  /* 0x000000040a467825 */ /* 0x000fc800078e0206 */
[----:B------:R-:W-:Y:S01]  /*33b0*/  IMAD.WIDE R68, R10, 0x4, R8 ;  /* 0x000000040a447825 */ /* 0x000fe200078e0208 */
[----:B------:R1:W-:Y:S03]  /*33c0*/  LDGSTS.E [R222+0x3c00], [R70.64], !P4 ;  /* 0x03c0000046de7fae */ /* 0x0003e6000e121848 */
[----:B------:R-:W-:Y:S01]  /*33d0*/  @!P1 IMAD.IADD R27, R27, 0x1, -R17 ;  /* 0x000000011b1b9824 */ /* 0x000fe200078e0a11 */
[----:B------:R1:W-:Y:S01]  /*33e0*/  LDGSTS.E [R222+0x3e00], [R68.64], !P4 ;  /* 0x03e0000044de7fae */ /* 0x0003e2000e121848 */
[----:B------:R-:W-:Y:S01]  /*33f0*/  @!P6 IMAD.MOV R26, RZ, RZ, -R26 ;  /* 0x000000ffff1ae224 */ /* 0x000fe200078e0a1a */
[C---:B------:R-:W-:Y:S01]  /*3400*/  ISETP.GT.U32.AND P6, PT, R17.reuse, R28, PT ;  /* 0x0000001c1100720c */ /* 0x040fe20003fc4070 */
[----:B------:R-:W-:Y:S01]  /*3410*/  IMAD.MOV R34, RZ, RZ, -R34 ;  /* 0x000000ffff227224 */ /* 0x000fe200078e0a22 */
[C---:B------:R-:W-:Y:S01]  /*3420*/  ISETP.GT.U32.AND P1, PT, R17.reuse, R27, PT ;  /* 0x0000001b1100720c */ /* 0x040fe20003f24070 */
[----:B------:R-:W-:Y:S01]  /*3430*/  IMAD R10, R224, 0xb, RZ ;  /* 0x0000000be00a7824 */ /* 0x000fe200078e02ff */
[----:B------:R-:W-:Y:S01]  /*3440*/  ISETP.NE.U32.AND P4, PT, R42, RZ, PT ;  /* 0x000000ff2a00720c */ /* 0x000fe20003f85070 */
[----:B------:R-:W-:Y:S01]  /*3450*/  IMAD R29, R17, R34, R29 ;  /* 0x00000022111d7224 */ /* 0x000fe200078e021d */
[----:B------:R-:W-:Y:S01]  /*3460*/  LOP3.LUT R42, R16, 0x3c, RZ, 0xfc, !PT ;  /* 0x0000003c102a7812 */ /* 0x000fe200078efcff */
[----:B------:R-:W-:-:S02]  /*3470*/  IMAD.IADD R46, R59, 0x1, R46 ;  /* 0x000000013b2e7824 */ /* 0x000fc400078e022e */
[----:B------:R-:W-:Y:S01]  /*3480*/  IMAD.WIDE R64, R10, 0x4, R4 ;  /* 0x000000040a407825 */ /* 0x000fe200078e0204 */
[----:B------:R-:W-:Y:S02]  /*3490*/  IABS R34, R42 ;  /* 0x0000002a00227213 */ /* 0x000fe40000000000 */
[----:B------:R-:W-:Y:S01]  /*34a0*/  LOP3.LUT R33, R46, 0x3, RZ, 0xc0, !PT ;  /* 0x000000032e217812 */ /* 0x000fe200078ec0ff */
[----:B------:R-:W-:Y:S01]  /*34b0*/  @!P6 IMAD.IADD R28, R28, 0x1, -R17 ;  /* 0x000000011c1ce824 */ /* 0x000fe200078e0a11 */
[----:B------:R-:W-:Y:S01]  /*34c0*/  ISETP.GE.AND P6, PT, R58, RZ, PT ;  /* 0x000000ff3a00720c */ /* 0x000fe20003fc6270 */
[----:B------:R-:W-:Y:S01]  /*34d0*/  IMAD.WIDE R58, R10, 0x4, R2 ;  /* 0x000000040a3a7825 */ /* 0x000fe200078e0202 */
[----:B------:R-:W-:-:S03]  /*34e0*/  IADD3 R33, R33, R50, R51 ;  /* 0x0000003221217210 */ /* 0x000fc60007ffe033 */
[----:B------:R-:W-:Y:S01]  /*34f0*/  @!P1 IMAD.IADD R27, R27, 0x1, -R17 ;  /* 0x000000011b1b9824 */ /* 0x000fe200078e0a11 */
[----:B------:R-:W-:Y:S01]  /*3500*/  ISETP.GT.U32.AND P1, PT, R17, R29, PT ;  /* 0x0000001d1100720c */ /* 0x000fe20003f24070 */
[C---:B------:R-:W-:Y:S01]  /*3510*/  IMAD.WIDE R62, R10.reuse, 0x4, R6 ;  /* 0x000000040a3e7825 */ /* 0x040fe200078e0206 */
[----:B------:R1:W-:Y:S01]  /*3520*/  LDGSTS.E [R222+0x5800], [R58.64], !P2 ;  /* 0x058000003ade7fae */ /* 0x0003e2000d121848 */
[----:B------:R-:W-:Y:S02]  /*3530*/  LOP3.LUT R33, R33, 0xf, RZ, 0xc0, !PT ;  /* 0x0000000f21217812 */ /* 0x000fe400078ec0ff */
[----:B------:R-:W-:Y:S01]  /*3540*/  IMAD.WIDE R60, R10, 0x4, R8 ;  /* 0x000000040a3c7825 */ /* 0x000fe200078e0208 */
[----:B------:R1:W-:Y:S03]  /*3550*/  LDGSTS.E [R222+0x5a00], [R64.64], !P2 ;  /* 0x05a0000040de7fae */ /* 0x0003e6000d121848 */
[C---:B------:R-:W-:Y:S01]  /*3560*/  IMAD.HI.U32 R16, R0.reuse, R35, RZ ;  /* 0x0000002300107227 */ /* 0x040fe200078e00ff */
[----:B------:R1:W-:Y:S03]  /*3570*/  LDGSTS.E [R222+0x5c00], [R62.64], !P2 ;  /* 0x05c000003ede7fae */ /* 0x0003e6000d121848 */
[----:B------:R-:W-:Y:S01]  /*3580*/  IMAD.MOV R16, RZ, RZ, -R16 ;  /* 0x000000ffff107224 */ /* 0x000fe200078e0a10 */
[----:B------:R1:W-:Y:S01]  /*3590*/  LDGSTS.E [R222+0x5e00], [R60.64], !P2 ;  /* 0x05e000003cde7fae */ /* 0x0003e2000d121848 */
[----:B------:R-:W-:Y:S01]  /*35a0*/  ISETP.GT.U32.AND P2, PT, R17, R28, PT ;  /* 0x0000001c1100720c */ /* 0x000fe20003f44070 */
[----:B------:R-:W-:-:S04]  /*35b0*/  IMAD.HI.U32 R0, R0, R34, RZ ;  /* 0x0000002200007227 */ /* 0x000fc800078e00ff */
[----:B------:R-:W-:Y:S02]  /*35c0*/  IMAD R16, R17, R16, R35 ;  /* 0x0000001011107224 */ /* 0x000fe400078e0223 */
[----:B------:R-:W-:Y:S02]  /*35d0*/  IMAD.MOV R0, RZ, RZ, -R0 ;  /* 0x000000ffff007224 */ /* 0x000fe400078e0a00 */
[----:B------:R-:W-:Y:S02]  /*35e0*/  @!P1 IMAD.IADD R29, R29, 0x1, -R17 ;  /* 0x000000011d1d9824 */ /* 0x000fe400078e0a11 */
[----:B------:R-:W-:Y:S01]  /*35f0*/  @!P6 IMAD.MOV R27, RZ, RZ, -R27 ;  /* 0x000000ffff1be224 */ /* 0x000fe200078e0a1b */
[C---:B------:R-:W-:Y:S01]  /*3600*/  ISETP.GT.U32.AND P6, PT, R17.reuse, R16, PT ;  /* 0x000000101100720c */ /* 0x040fe20003fc4070 */
[C---:B------:R-:W-:Y:S01]  /*3610*/  IMAD R0, R17.reuse, R0, R34 ;  /* 0x0000000011007224 */ /* 0x040fe200078e0222 */
[----:B------:R-:W-:Y:S01]  /*3620*/  ISETP.GT.U32.AND P1, PT, R17, R29, PT ;  /* 0x0000001d1100720c */ /* 0x000fe20003f24070 */
[----:B------:R-:W-:-:S02]  /*3630*/  @!P2 IMAD.IADD R28, R28, 0x1, -R17 ;  /* 0x000000011c1ca824 */ /* 0x000fc400078e0a11 */
[----:B------:R-:W-:Y:S01]  /*3640*/  IMAD R10, R224, 0xf, RZ ;  /* 0x0000000fe00a7824 */ /* 0x000fe200078e02ff */
[----:B------:R-:W-:Y:S01]  /*3650*/  ISETP.GT.U32.AND P2, PT, R17, R0, PT ;  /* 0x000000001100720c */ /* 0x000fe20003f44070 */
[----:B------:R-:W-:Y:S01]  /*3660*/  IMAD R34, R48, 0x10, R33 ;  /* 0x0000001030227824 */ /* 0x000fe200078e0221 */
[----:B------:R-:W-:Y:S01]  /*3670*/  LOP3.LUT R33, R40, 0xff, RZ, 0xc0, !PT ;  /* 0x000000ff28217812 */ /* 0x000fe200078ec0ff */
[----:B------:R-:W-:-:S03]  /*3680*/  IMAD.WIDE R56, R10, 0x4, R2 ;  /* 0x000000040a387825 */ /* 0x000fc600078e0202 */
[----:B------:R-:W-:Y:S01]  /*3690*/  LOP3.LUT R34, R34, 0xff, RZ, 0xc0, !PT ;  /* 0x000000ff22227812 */ /* 0x000fe200078ec0ff */
[----:B------:R-:W-:Y:S01]  /*36a0*/  @!P6 IMAD.IADD R16, R16, 0x1, -R17 ;  /* 0x000000011010e824 */ /* 0x000fe200078e0a11 */
[----:B------:R-:W-:Y:S01]  /*36b0*/  ISETP.GE.AND P6, PT, R39, RZ, PT ;  /* 0x000000ff2700720c */ /* 0x000fe20003fc6270 */
[----:B------:R-:W-:Y:S01]  /*36c0*/  IMAD.WIDE R48, R10, 0x4, R4 ;  /* 0x000000040a307825 */ /* 0x000fe200078e0204 */
[----:B------:R1:W-:Y:S03]  /*36d0*/  LDGSTS.E [R222+0x7800], [R56.64], !P3 ;  /* 0x0780000038de7fae */ /* 0x0003e6000d921848 */
[----:B------:R-:W-:Y:S01]  /*36e0*/  @!P1 IMAD.IADD R29, R29, 0x1, -R17 ;  /* 0x000000011d1d9824 */ /* 0x000fe200078e0a11 */
[----:B------:R-:W-:Y:S01]  /*36f0*/  ISETP.GE.AND P1, PT, R44, RZ, PT ;  /* 0x000000ff2c00720c */ /* 0x000fe20003f26270 */
[C---:B------:R-:W-:Y:S01]  /*3700*/  IMAD.WIDE R54, R10.reuse, 0x4, R6 ;  /* 0x000000040a367825 */ /* 0x040fe200078e0206 */
[----:B------:R1:W-:Y:S03]  /*3710*/  LDGSTS.E [R222+0x7a00], [R48.64], !P3 ;  /* 0x07a0000030de7fae */ /* 0x0003e6000d921848 */
[----:B------:R-:W-:Y:S01]  /*3720*/  IMAD.WIDE R52, R10, 0x4, R8 ;  /* 0x000000040a347825 */ /* 0x000fe200078e0208 */
[----:B------:R1:W-:Y:S03]  /*3730*/  LDGSTS.E [R222+0x7c00], [R54.64], !P3 ;  /* 0x07c0000036de7fae */ /* 0x0003e6000d921848 */
[----:B------:R-:W-:Y:S01]  /*3740*/  @!P2 IMAD.IADD R0, R0, 0x1, -R17 ;  /* 0x000000010000a824 */ /* 0x000fe200078e0a11 */
[----:B------:R1:W-:Y:S01]  /*3750*/  LDGSTS.E [R222+0x7e00], [R52.64], !P3 ;  /* 0x07e0000034de7fae */ /* 0x0003e2000d921848 */
[----:B------:R-:W-:Y:S01]  /*3760*/  IMAD.SHL.U32 R35, R41, 0x100, RZ ;  /* 0x0000010029237824 */ /* 0x000fe200078e00ff */
[C---:B------:R-:W-:Y:S01]  /*3770*/  ISETP.GT.U32.AND P2, PT, R17.reuse, R16, PT ;  /* 0x000000101100720c */ /* 0x040fe20003f44070 */
[----:B------:R-:W-:Y:S01]  /*3780*/  @!P6 IMAD.MOV R29, RZ, RZ, -R29 ;  /* 0x000000ffff1de224 */ /* 0x000fe200078e0a1d */
[----:B------:R-:W-:Y:S01]  /*3790*/  ISETP.GT.U32.AND P3, PT, R17, R0, PT ;  /* 0x000000001100720c */ /* 0x000fe20003f64070 */
[----:B------:R-:W-:Y:S01]  /*37a0*/  @!P1 IMAD.MOV R28, RZ, RZ, -R28 ;  /* 0x000000ffff1c9224 */ /* 0x000fe200078e0a1c */
[----:B------:R-:W-:-:S02]  /*37b0*/  LOP3.LUT R35, R35, 0xf00, RZ, 0xe2, !PT ;  /* 0x00000f0023237812 */ /* 0x000fc400078ee2ff */
[----:B------:R-:W-:Y:S02]  /*37c0*/  ISETP.GE.AND P6, PT, R42, RZ, PT ;  /* 0x000000ff2a00720c */ /* 0x000fe40003fc6270 */
[----:B------:R-:W-:Y:S01]  /*37d0*/  ISETP.GE.AND P1, PT, R43, RZ, PT ;  /* 0x000000ff2b00720c */ /* 0x000fe20003f26270 */
[----:B------:R-:W-:Y:S02]  /*37e0*/  IMAD R229, R229, 0x1000, R35 ;  /* 0x00001000e5e57824 */ /* 0x000fe400078e0223 */
[----:B------:R-:W-:Y:S02]  /*37f0*/  IMAD R35, R38, 0x1000, R36 ;  /* 0x0000100026237824 */ /* 0x000fe400078e0224 */
[----:B------:R-:W-:Y:S01]  /*3800*/  IMAD.IADD R229, R229, 0x1, R33 ;  /* 0x00000001e5e57824 */ /* 0x000fe200078e0221 */
[--C-:B------:R-:W-:Y:S01]  /*3810*/  SHF.R.U32.HI R33, RZ, 0x4, R18.reuse ;  /* 0x00000004ff217819 */ /* 0x100fe20000011612 */
[--C-:B------:R-:W-:Y:S02]  /*3820*/  @!P2 IMAD.IADD R16, R16, 0x1, -R17.reuse ;  /* 0x000000011010a824 */ /* 0x100fe400078e0a11 */
[----:B------:R-:W-:Y:S01]  /*3830*/  @!P3 IMAD.IADD R0, R0, 0x1, -R17 ;  /* 0x000000010000b824 */ /* 0x000fe200078e0a11 */
[--C-:B------:R-:W-:Y:S01]  /*3840*/  SHF.R.U32.HI R17, RZ, 0x8, R18.reuse ;  /* 0x00000008ff117819 */ /* 0x100fe20000011612 */
[----:B------:R-:W-:Y:S01]  /*3850*/  IMAD R36, R214, c[0x0][0x18c], RZ ;  /* 0x00006300d6247a24 */ /* 0x000fe200078e02ff */
[----:B------:R-:W-:Y:S01]  /*3860*/  SHF.R.U32.HI R18, RZ, 0xc, R18 ;  /* 0x0000000cff127819 */ /* 0x000fe20000011612 */
[----:B------:R-:W-:Y:S01]  /*3870*/  @!P6 IMAD.MOV R0, RZ, RZ, -R0 ;  /* 0x000000ffff00e224 */ /* 0x000fe200078e0a00 */
[----:B------:R-:W-:Y:S01]  /*3880*/  LOP3.LUT P2, RZ, R33, 0x1, RZ, 0xc0, !PT ;  /* 0x0000000121ff7812 */ /* 0x000fe2000784c0ff */
[----:B------:R-:W-:Y:S01]  /*3890*/  @!P1 IMAD.MOV R16, RZ, RZ, -R16 ;  /* 0x000000ffff109224 */ /* 0x000fe200078e0a10 */
[----:B------:R-:W-:Y:S01]  /*38a0*/  ISETP.NE.AND P3, PT, RZ, c[0x0][0x17c], PT ;  /* 0x00005f00ff007a0c */ /* 0x000fe20003f65270 */
[----:B------:R-:W-:Y:S01]  /*38b0*/  IMAD.SHL.U32 R252, R36, 0x4, RZ ;  /* 0x0000000424fc7824 */ /* 0x000fe200078e00ff */
[----:B------:R-:W-:Y:S01]  /*38c0*/  LOP3.LUT R33, RZ, c[0x0][0x17c], RZ, 0x33, !PT ;  /* 0x00005f00ff217a12 */ /* 0x000fe200078e33ff */
[----:B------:R-:W-:Y:S01]  /*38d0*/  IMAD.IADD R34, R35, 0x1, R34 ;  /* 0x0000000123227824 */ /* 0x000fe200078e0222 */
[----:B------:R-:W-:Y:S01]  /*38e0*/  LOP3.LUT P6, RZ, R18, 0x1, RZ, 0xc0, !PT ;  /* 0x0000000112ff7812 */ /* 0x000fe200078cc0ff */
[----:B------:R-:W-:Y:S01]  /*38f0*/  IMAD.U32 R214, RZ, RZ, UR4 ;  /* 0x00000004ffd67e24 */ /* 0x000fe2000f8e00ff */
[----:B------:R-:W-:-:S02]  /*3900*/  SEL R32, R33, R32, !P3 ;  /* 0x0000002021207207 */ /* 0x000fc40005800000 */
[C---:B------:R-:W-:Y:S01]  /*3910*/  SEL R11, R33.reuse, R19, !P3 ;  /* 0x00000013210b7207 */ /* 0x040fe20005800000 */
[----:B------:R-:W-:Y:S01]  /*3920*/  IMAD R19, R224, 0x13, RZ ;  /* 0x00000013e0137824 */ /* 0x000fe200078e02ff */
[C---:B------:R-:W-:Y:S02]  /*3930*/  SEL R10, R33.reuse, R31, !P3 ;  /* 0x0000001f210a7207 */ /* 0x040fe40005800000 */
[----:B------:R-:W-:Y:S01]  /*3940*/  SEL R30, R33, R30, !P3 ;  /* 0x0000001e211e7207 */ /* 0x000fe20005800000 */
[----:B------:R-:W-:Y:S01]  /*3950*/  IMAD.WIDE R50, R19, 0x4, R2 ;  /* 0x0000000413327825 */ /* 0x000fe200078e0202 */
[C---:B------:R-:W-:Y:S02]  /*3960*/  SEL R20, R33.reuse, R20, !P3 ;  /* 0x0000001421147207 */ /* 0x040fe40005800000 */
[----:B------:R-:W-:Y:S01]  /*3970*/  SEL R234, R33, R21, !P3 ;  /* 0x0000001521ea7207 */ /* 0x000fe20005800000 */
[----:B------:R-:W-:Y:S01]  /*3980*/  IMAD.WIDE R46, R19, 0x4, R4 ;  /* 0x00000004132e7825 */ /* 0x000fe200078e0204 */
[C---:B------:R-:W-:Y:S01]  /*3990*/  SEL R22, R33.reuse, R22, !P3 ;  /* 0x0000001621167207 */ /* 0x040fe20005800000 */
[----:B------:R1:W-:Y:S01]  /*39a0*/  LDGSTS.E [R222+0x9800], [R50.64], P6 ;  /* 0x0980000032de7fae */ /* 0x0003e2000b121848 */
[----:B------:R-:W-:Y:S01]  /*39b0*/  SEL R235, R33, R23, !P3 ;  /* 0x0000001721eb7207 */ /* 0x000fe20005800000 */
[----:B------:R-:W-:Y:S01]  /*39c0*/  IMAD.WIDE R38, R19, 0x4, R6 ;  /* 0x0000000413267825 */ /* 0x000fe200078e0206 */
[C---:B-----5:R-:W-:Y:S01]  /*39d0*/  SEL R14, R33.reuse, R24, !P3 ;  /* 0x00000018210e7207 */ /* 0x060fe20005800000 */
[----:B------:R1:W-:Y:S01]  /*39e0*/  LDGSTS.E [R222+0x9a00], [R46.64], P6 ;  /* 0x09a000002ede7fae */ /* 0x0003e2000b121848 */
[----:B------:R-:W-:Y:S01]  /*39f0*/  SEL R236, R33, R25, !P3 ;  /* 0x0000001921ec7207 */ /* 0x000fe20005800000 */
[----:B------:R-:W-:Y:S01]  /*3a00*/  IMAD.WIDE R44, R19, 0x4, R8 ;  /* 0x00000004132c7825 */ /* 0x000fe200078e0208 */
[C---:B------:R-:W-:Y:S01]  /*3a10*/  SEL R15, R33.reuse, R26, !P3 ;  /* 0x0000001a210f7207 */ /* 0x040fe20005800000 */
[----:B------:R1:W-:Y:S01]  /*3a20*/  LDGSTS.E [R222+0x9c00], [R38.64], P6 ;  /* 0x09c0000026de7fae */ /* 0x0003e2000b121848 */
[C---:B------:R-:W-:Y:S01]  /*3a30*/  SEL R237, R33.reuse, R27, !P3 ;  /* 0x0000001b21ed7207 */ /* 0x040fe20005800000 */
[----:B------:R-:W-:Y:S01]  /*3a40*/  IMAD R18, R30, c[0x0][0x190], RZ ;  /* 0x000064001e127a24 */ /* 0x000fe200078e02ff */
[C---:B------:R-:W-:Y:S01]  /*3a50*/  SEL R12, R33.reuse, R28, !P3 ;  /* 0x0000001c210c7207 */ /* 0x040fe20005800000 */
[C---:B------:R-:W-:Y:S01]  /*3a60*/  IMAD R24, R224.reuse, 0x17, RZ ;  /* 0x00000017e0187824 */ /* 0x040fe200078e02ff */
[C---:B------:R-:W-:Y:S01]  /*3a70*/  SEL R238, R33.reuse, R29, !P3 ;  /* 0x0000001d21ee7207 */ /* 0x040fe20005800000 */
[----:B------:R-:W-:Y:S01]  /*3a80*/  IMAD R23, R224, 0x1b, RZ ;  /* 0x0000001be0177824 */ /* 0x000fe200078e02ff */
[C---:B------:R-:W-:Y:S01]  /*3a90*/  SEL R13, R33.reuse, R16, !P3 ;  /* 0x00000010210d7207 */ /* 0x040fe20005800000 */
[----:B------:R-:W-:Y:S01]  /*3aa0*/  IMAD R16, R32, c[0x0][0x190], RZ ;  /* 0x0000640020107a24 */ /* 0x000fe200078e02ff */
[----:B------:R-:W-:Y:S01]  /*3ab0*/  SEL R239, R33, R0, !P3 ;  /* 0x0000000021ef7207 */ /* 0x000fe20005800000 */
[----:B------:R-:W-:Y:S01]  /*3ac0*/  IMAD R21, R224, 0x1f, RZ ;  /* 0x0000001fe0157824 */ /* 0x000fe200078e02ff */
[----:B------:R-:W-:Y:S01]  /*3ad0*/  IADD3 R0, P3, R252, c[0x0][0x168], RZ ;  /* 0x00005a00fc007a10 */ /* 0x000fe20007f7e0ff */
[----:B------:R1:W-:Y:S01]  /*3ae0*/  LDGSTS.E [R222+0x9e00], [R44.64], P6 ;  /* 0x09e000002cde7fae */ /* 0x0003e2000b121848 */
[----:B------:R-:W-:Y:S01]  /*3af0*/  LOP3.LUT P1, RZ, R17, 0x1, RZ, 0xc0, !PT ;  /* 0x0000000111ff7812 */ /* 0x000fe2000782c0ff */
[----:B------:R-:W-:Y:S01]  /*3b00*/  IMAD.U32 R17, RZ, RZ, UR4 ;  /* 0x00000004ff117e24 */ /* 0x000fe2000f8e00ff */
[----:B------:R-:W-:Y:S01]  /*3b10*/  LEA.HI.X.SX32 R228, R36, c[0x0][0x16c], 0x2, P3 ;  /* 0x00005b0024e47a11 */ /* 0x000fe200018f16ff */
[----:B------:R2:W-:Y:S01]  /*3b20*/  STL [R1+0x1a4], R16 ;  /* 0x0001a41001007387 */ /* 0x0005e20000100800 */
[-C--:B------:R-:W-:Y:S01]  /*3b30*/  LEA R226, P3, R16, R0.reuse, 0x2 ;  /* 0x0000000010e27211 */ /* 0x080fe200078610ff */
[----:B------:R-:W-:Y:S01]  /*3b40*/  IMAD R215, R20, c[0x0][0x190], RZ ;  /* 0x0000640014d77a24 */ /* 0x000fe200078e02ff */
[----:B------:R-:W-:Y:S01]  /*3b50*/  LEA R224, P6, R18, R0, 0x2 ;  /* 0x0000000012e07211 */ /* 0x000fe200078c10ff */
[----:B------:R-:W-:Y:S01]  /*3b60*/  IMAD.WIDE R42, R24, 0x4, R2 ;  /* 0x00000004182a7825 */ /* 0x000fe200078e0202 */
[-C--:B------:R-:W-:Y:S01]  /*3b70*/  LEA.HI.X.SX32 R227, R16, R228.reuse, 0x2, P3 ;  /* 0x000000e410e37211 */ /* 0x080fe200018f16ff */
[----:B------:R3:W-:Y:S01]  /*3b80*/  STL [R1+0x1a0], R18 ;  /* 0x0001a01201007387 */ /* 0x0007e20000100800 */
[----:B------:R-:W-:Y:S01]  /*3b90*/  LEA.HI.X.SX32 R225, R18, R228, 0x2, P6 ;  /* 0x000000e412e17211 */ /* 0x000fe200030f16ff */
[----:B------:R-:W-:Y:S01]  /*3ba0*/  IMAD R223, R22, c[0x0][0x190], RZ ;  /* 0x0000640016df7a24 */ /* 0x000fe200078e02ff */
[----:B------:R-:W-:Y:S01]  /*3bb0*/  PRMT R229, R34, 0x5410, R229 ;  /* 0x0000541022e57816 */ /* 0x000fe200000000e5 */
[----:B------:R-:W-:Y:S01]  /*3bc0*/  IMAD.WIDE R40, R24, 0x4, R4 ;  /* 0x0000000418287825 */ /* 0x000fe200078e0204 */
[----:B------:R-:W-:Y:S01]  /*3bd0*/  STL [R1+0x19c], R215 ;  /* 0x00019cd701007387 */ /* 0x000fe20000100800 */
[----:B--2---:R-:W-:-:S02]  /*3be0*/  LEA R16, P3, R215, R0, 0x2 ;  /* 0x00000000d7107211 */ /* 0x004fc400078610ff */
[C---:B------:R-:W-:Y:S01]  /*3bf0*/  IMAD.WIDE R36, R24.reuse, 0x4, R6 ;  /* 0x0000000418247825 */ /* 0x040fe200078e0206 */
[----:B------:R1:W-:Y:S03]  /*3c00*/  LDGSTS.E [R222+0xb800], [R42.64], P1 ;  /* 0x0b8000002ade7fae */ /* 0x0003e60008921848 */
[----:B---3--:R-:W-:Y:S01]  /*3c10*/  IMAD.WIDE R18, R17, 0x4, R226 ;  /* 0x0000000411127825 */ /* 0x008fe200078e02e2 */
[----:B------:R-:W-:Y:S03]  /*3c20*/  STL [R1+0x198], R223 ;  /* 0x000198df01007387 */ /* 0x000fe60000100800 */
[----:B------:R-:W-:Y:S01]  /*3c30*/  IMAD.WIDE R28, R24, 0x4, R8 ;  /* 0x00000004181c7825 */ /* 0x000fe200078e0208 */
[----:B------:R1:W-:Y:S03]  /*3c40*/  LDGSTS.E [R222+0xba00], [R40.64], P1 ;  /* 0x0ba0000028de7fae */ /* 0x0003e60008921848 */
[C---:B------:R-:W-:Y:S01]  /*3c50*/  IMAD.WIDE R34, R23.reuse, 0x4, R2 ;  /* 0x0000000417227825 */ /* 0x040fe200078e0202 */
[----:B------:R2:W-:Y:S03]  /*3c60*/  STL.64 [R1+0x98], R18 ;  /* 0x0000981201007387 */ /* 0x0005e60000100a00 */
[C---:B------:R-:W-:Y:S01]  /*3c70*/  IMAD.WIDE R32, R23.reuse, 0x4, R4 ;  /* 0x0000000417207825 */ /* 0x040fe200078e0204 */
[----:B------:R1:W-:Y:S03]  /*3c80*/  LDGSTS.E [R222+0xbc00], [R36.64], P1 ;  /* 0x0bc0000024de7fae */ /* 0x0003e60008921848 */
[C---:B------:R-:W-:Y:S01]  /*3c90*/  IMAD.WIDE R30, R23.reuse, 0x4, R6 ;  /* 0x00000004171e7825 */ /* 0x040fe200078e0206 */
[----:B------:R1:W-:Y:S03]  /*3ca0*/  LDGSTS.E [R222+0xbe00], [R28.64], P1 ;  /* 0x0be000001cde7fae */ /* 0x0003e60008921848 */
[----:B------:R-:W-:Y:S01]  /*3cb0*/  IMAD.WIDE R26, R23, 0x4, R8 ;  /* 0x00000004171a7825 */ /* 0x000fe200078e0208 */
[----:B------:R1:W-:Y:S03]  /*3cc0*/  LDGSTS.E [R222+0xd800], [R34.64], P2 ;  /* 0x0d80000022de7fae */ /* 0x0003e60009121848 */
[C---:B--2---:R-:W-:Y:S01]  /*3cd0*/  IMAD.WIDE R18, R21.reuse, 0x4, R2 ;  /* 0x0000000415127825 */ /* 0x044fe200078e0202 */
[----:B------:R1:W-:Y:S03]  /*3ce0*/  LDGSTS.E [R222+0xda00], [R32.64], P2 ;  /* 0x0da0000020de7fae */ /* 0x0003e60009121848 */
[C---:B------:R-:W-:Y:S01]  /*3cf0*/  IMAD.WIDE R24, R21.reuse, 0x4, R4 ;  /* 0x0000000415187825 */ /* 0x040fe200078e0204 */
[----:B------:R1:W-:Y:S03]  /*3d00*/  LDGSTS.E [R222+0xdc00], [R30.64], P2 ;  /* 0x0dc000001ede7fae */ /* 0x0003e60009121848 */
[C---:B------:R-:W-:Y:S01]  /*3d10*/  IMAD.WIDE R22, R21.reuse, 0x4, R6 ;  /* 0x0000000415167825 */ /* 0x040fe200078e0206 */
[----:B------:R1:W-:Y:S03]  /*3d20*/  LDGSTS.E [R222+0xde00], [R26.64], P2 ;  /* 0x0de000001ade7fae */ /* 0x0003e60009121848 */
[----:B------:R-:W-:Y:S01]  /*3d30*/  IMAD.WIDE R20, R21, 0x4, R8 ;  /* 0x0000000415147825 */ /* 0x000fe200078e0208 */
[----:B------:R1:W-:Y:S04]  /*3d40*/  LDGSTS.E [R222+0xf800], [R18.64], !P5 ;  /* 0x0f80000012de7fae */ /* 0x0003e8000e921848 */
[----:B------:R1:W-:Y:S01]  /*3d50*/  LDGSTS.E [R222+0xfa00], [R24.64], !P5 ;  /* 0x0fa0000018de7fae */ /* 0x0003e2000e921848 */
[----:B------:R-:W-:-:S03]  /*3d60*/  LEA.HI.X.SX32 R17, R215, R228, 0x2, P3 ;  /* 0x000000e4d7117211 */ /* 0x000fc600018f16ff */
[----:B------:R1:W-:Y:S01]  /*3d70*/  LDGSTS.E [R222+0xfc00], [R22.64], !P5 ;  /* 0x0fc0000016de7fae */ /* 0x0003e2000e921848 */
[----:B------:R-:W-:-:S03]  /*3d80*/  IMAD.WIDE R214, R214, 0x4, R224 ;  /* 0x00000004d6d67825 */ /* 0x000fc600078e02e0 */
[----:B------:R1:W-:Y:S04]  /*3d90*/  LDGSTS.E [R222+0xfe00], [R20.64], !P5 ;  /* 0x0fe0000014de7fae */ /* 0x0003e8000e921848 */
[----:B------:R-:W0:Y:S04]  /*3da0*/  LDGDEPBAR ;  /* 0x00000000000079af */ /* 0x000e280000000000 */
[----:B------:R2:W-:Y:S04]  /*3db0*/  LDGSTS.E [R240+0x20000], [R226.64], P4 ;  /* 0x20000000e2f07fae */ /* 0x0005e8000a121848 */
[----:B------:R3:W-:Y:S01]  /*3dc0*/  LDGSTS.E [R240+0x20400], [R224.64], P4 ;  /* 0x20400000e0f07fae */ /* 0x0007e2000a121848 */
[----:B------:R-:W-:-:S03]  /*3dd0*/  IMAD R14, R14, c[0x0][0x190], RZ ;  /* 0x000064000e0e7a24 */ /* 0x000fc600078e02ff */
[----:B------:R5:W-:Y:S01]  /*3de0*/  LDGSTS.E [R240+0x20800], [R16.64], P4 ;  /* 0x2080000010f07fae */ /* 0x000be2000a121848 */
[----:B--2---:R-:W-:-:S03]  /*3df0*/  LEA R226, P1, R223, R0, 0x2 ;  /* 0x00000000dfe27211 */ /* 0x004fc600078210ff */
[----:B-1----:R-:W2:Y:S01]  /*3e00*/  LDL.LU R222, [R1+0x738] ;  /* 0x0007380001de7983 */ /* 0x002ea20000300800 */
[----:B---3--:R-:W-:-:S03]  /*3e10*/  IMAD.U32 R224, RZ, RZ, UR4 ;  /* 0x00000004ffe07e24 */ /* 0x008fc6000f8e00ff */
[----:B------:R1:W-:Y:S01]  /*3e20*/  STL.64 [R1+0x90], R214 ;  /* 0x000090d601007387 */ /* 0x0003e20000100a00 */
[----:B------:R-:W-:Y:S01]  /*3e30*/  LEA.HI.X.SX32 R227, R223, R228, 0x2, P1 ;  /* 0x000000e4dfe37211 */ /* 0x000fe200008f16ff */
[----:B-----5:R-:W-:-:S04]  /*3e40*/  IMAD.WIDE R16, R224, 0x4, R16 ;  /* 0x00000004e0107825 */ /* 0x020fc800078e0210 */
[----:B------:R3:W-:Y:S01]  /*3e50*/  LDGSTS.E [R240+0x20c00], [R226.64], P4 ;  /* 0x20c00000e2f07fae */ /* 0x0007e2000a121848 */
[----:B------:R-:W-:-:S03]  /*3e60*/  IMAD.U32 R225, RZ, RZ, UR4 ;  /* 0x00000004ffe17e24 */ /* 0x000fc6000f8e00ff */
[----:B-1----:R-:W5:Y:S04]  /*3e70*/  LDL.LU.64 R214, [R1+0x730] ;  /* 0x0007300001d67983 */ /* 0x002f680000300a00 */
[----:B------:R-:W2:Y:S01]  /*3e80*/  LDL.LU R223, [R1+0x72c] ;  /* 0x00072c0001df7983 */ /* 0x000ea20000300800 */
[----:B------:R-:W-:-:S03]  /*3e90*/  IMAD.WIDE R224, R225, 0x4, R226 ;  /* 0x00000004e1e07825 */ /* 0x000fc600078e02e2 */
[----:B------:R-:W-:Y:S04]  /*3ea0*/  STL [R1+0x194], R14 ;  /* 0x0001940e01007387 */ /* 0x000fe80000100800 */
[----:B------:R1:W-:Y:S01]  /*3eb0*/  STL.64 [R1+0x88], R16 ;  /* 0x0000881001007387 */ /* 0x0003e20000100a00 */
[----:B---3--:R-:W-:Y:S01]  /*3ec0*/  IMAD R226, R15, c[0x0][0x190], RZ ;  /* 0x000064000fe27a24 */ /* 0x008fe200078e02ff */
[----:B-1----:R-:W-:-:S04]  /*3ed0*/  LEA R16, P1, R14, R0, 0x2 ;  /* 0x000000000e107211 */ /* 0x002fc800078210ff */
[----:B------:R-:W-:Y:S02]  /*3ee0*/  LEA.HI.X.SX32 R17, R14, R228, 0x2, P1 ;  /* 0x000000e40e117211 */ /* 0x000fe400008f16ff */
[----:B------:R-:W3:Y:S04]  /*3ef0*/  LDL.LU R14, [R1+0x728] ;  /* 0x00072800010e7983 */ /* 0x000ee80000300800 */
[----:B------:R1:W-:Y:S04]  /*3f00*/  STL.64 [R1+0x80], R224 ;  /* 0x000080e001007387 */ /* 0x0003e80000100a00 */
[----:B------:R4:W-:Y:S04]  /*3f10*/  LDGSTS.E [R240+0x21000], [R16.64], P4 ;  /* 0x2100000010f07fae */ /* 0x0009e8000a121848 */
[----:B------:R-:W3:Y:S01]  /*3f20*/  LDL.LU R15, [R1+0x724] ;  /* 0x00072400010f7983 */ /* 0x000ee20000300800 */
[----:B-1----:R-:W-:-:S03]  /*3f30*/  IMAD.U32 R224, RZ, RZ, UR4 ;  /* 0x00000004ffe07e24 */ /* 0x002fc6000f8e00ff */
[----:B------:R-:W-:Y:S01]  /*3f40*/  STL [R1+0x18c], R226 ;  /* 0x00018ce201007387 */ /* 0x000fe20000100800 */
[----:B------:R-:W-:Y:S01]  /*3f50*/  IMAD.WIDE R224, R224, 0x4, R16 ;  /* 0x00000004e0e07825 */ /* 0x000fe200078e0210 */
[----:B----4-:R-:W-:-:S04]  /*3f60*/  LEA R16, P1, R226, R0, 0x2 ;  /* 0x00000000e2107211 */ /* 0x010fc800078210ff */
[----:B------:R1:W-:Y:S01]  /*3f70*/  STL.64 [R1+0x78], R224 ;  /* 0x000078e001007387 */ /* 0x0003e20000100a00 */
[----:B------:R-:W-:-:S05]  /*3f80*/  LEA.HI.X.SX32 R17, R226, R228, 0x2, P1 ;  /* 0x000000e4e2117211 */ /* 0x000fca00008f16ff */
[----:B------:R4:W-:Y:S01]  /*3f90*/  LDGSTS.E [R240+0x21400], [R16.64], P4 ;  /* 0x2140000010f07fae */ /* 0x0009e2000a121848 */
[----:B-1----:R-:W-:Y:S02]  /*3fa0*/  IMAD R225, R12, c[0x0][0x190], RZ ;  /* 0x000064000ce17a24 */ /* 0x002fe400078e02ff */
[----:B------:R-:W-:Y:S01]  /*3fb0*/  IMAD.U32 R224, RZ, RZ, UR4 ;  /* 0x00000004ffe07e24 */ /* 0x000fe2000f8e00ff */
[----:B------:R-:W2:Y:S03]  /*3fc0*/  LDL.LU R12, [R1+0x720] ;  /* 0x00072000010c7983 */ /* 0x000ea60000300800 */
[C---:B------:R-:W-:Y:S01]  /*3fd0*/  IMAD.WIDE R226, R224.reuse, 0x4, R16 ;  /* 0x00000004e0e27825 */ /* 0x040fe200078e0210 */
[C---:B----4-:R-:W-:Y:S01]  /*3fe0*/  LEA R16, P1, R225.reuse, R0, 0x2 ;  /* 0x00000000e1107211 */ /* 0x050fe200078210ff */
[----:B------:R1:W-:Y:S03]  /*3ff0*/  STL [R1+0x184], R225 ;  /* 0x000184e101007387 */ /* 0x0003e60000100800 */
[----:B------:R-:W-:Y:S01]  /*4000*/  LEA.HI.X.SX32 R17, R225, R228, 0x2, P1 ;  /* 0x000000e4e1117211 */ /* 0x000fe200008f16ff */
[----:B------:R4:W-:Y:S04]  /*4010*/  STL.64 [R1+0x70], R226 ;  /* 0x000070e201007387 */ /* 0x0009e80000100a00 */
[----:B------:R4:W-:Y:S01]  /*4020*/  LDGSTS.E [R240+0x21800], [R16.64], P4 ;  /* 0x2180000010f07fae */ /* 0x0009e2000a121848 */
[----:B-1----:R-:W-:-:S04]  /*4030*/  IMAD.WIDE R224, R224, 0x4, R16 ;  /* 0x00000004e0e07825 */ /* 0x002fc800078e0210 */
[----:B----4-:R-:W-:Y:S02]  /*4040*/  IMAD R226, R13, c[0x0][0x190], RZ ;  /* 0x000064000de27a24 */ /* 0x010fe400078e02ff */
[----:B------:R-:W4:Y:S03]  /*4050*/  LDL.LU R13, [R1+0x71c] ;  /* 0x00071c00010d7983 */ /* 0x000f260000300800 */
[C---:B------:R-:W-:Y:S01]  /*4060*/  LEA R16, P1, R226.reuse, R0, 0x2 ;  /* 0x00000000e2107211 */ /* 0x040fe200078210ff */
[----:B------:R-:W-:Y:S03]  /*4070*/  STL [R1+0xbc], R226 ;  /* 0x0000bce201007387 */ /* 0x000fe60000100800 */
[----:B------:R-:W-:Y:S01]  /*4080*/  LEA.HI.X.SX32 R17, R226, R228, 0x2, P1 ;  /* 0x000000e4e2117211 */ /* 0x000fe200008f16ff */
[----:B------:R1:W-:Y:S04]  /*4090*/  STL.64 [R1+0x68], R224 ;  /* 0x000068e001007387 */ /* 0x0003e80000100a00 */
[----:B------:R1:W-:Y:S02]  /*40a0*/  LDGSTS.E [R240+0x21c00], [R16.64], P4 ;  /* 0x21c0000010f07fae */ /* 0x0003e4000a121848 */
[----:B-1----:R-:W-:-:S02]  /*40b0*/  IMAD R225, R10, c[0x0][0x190], RZ ;  /* 0x000064000ae17a24 */ /* 0x002fc400078e02ff */
[----:B------:R-:W-:Y:S01]  /*40c0*/  IMAD.U32 R224, RZ, RZ, UR4 ;  /* 0x00000004ffe07e24 */ /* 0x000fe2000f8e00ff */
[----:B------:R-:W4:Y:S03]  /*40d0*/  LDL.LU R10, [R1+0x718] ;  /* 0x00071800010a7983 */ /* 0x000f260000300800 */
[----:B------:R-:W-:Y:S01]  /*40e0*/  IMAD.WIDE R226, R224, 0x4, R16 ;  /* 0x00000004e0e27825 */ /* 0x000fe200078e0210 */
[C---:B------:R-:W-:Y:S01]  /*40f0*/  LEA R16, P1, R225.reuse, R0, 0x2 ;  /* 0x00000000e1107211 */ /* 0x040fe200078210ff */
[----:B------:R1:W-:Y:S01]  /*4100*/  STL [R1+0x190], R225 ;  /* 0x000190e101007387 */ /* 0x0003e20000100800 */
[----:B------:R-:W-:Y:S02]  /*4110*/  LOP3.LUT R240, R240, 0x40, RZ, 0x3c, !PT ;  /* 0x00000040f0f07812 */ /* 0x000fe400078e3cff */
[----:B------:R-:W-:Y:S01]  /*4120*/  LEA.HI.X.SX32 R17, R225, R228, 0x2, P1 ;  /* 0x000000e4e1117211 */ /* 0x000fe200008f16ff */
[----:B------:R1:W-:Y:S04]  /*4130*/  STL.64 [R1+0x60], R226 ;  /* 0x000060e201007387 */ /* 0x0003e80000100a00 */
[----:B------:R1:W-:Y:S02]  /*4140*/  LDGSTS.E [R240+0x20200], [R16.64], P4 ;  /* 0x2020000010f07fae */ /* 0x0003e4000a121848 */
[----:B-1----:R-:W-:-:S04]  /*4150*/  IMAD.WIDE R224, R224, 0x4, R16 ;  /* 0x00000004e0e07825 */ /* 0x002fc800078e0210 */
[----:B------:R-:W-:Y:S02]  /*4160*/  IMAD R226, R11, c[0x0][0x190], RZ ;  /* 0x000064000be27a24 */ /* 0x000fe400078e02ff */
        /* <DEDUP_REMOVED lines=9> */
[C---:B------:R-:W-:Y:S01]  /*4200*/  IMAD.WIDE R226, R224.reuse, 0x4, R16 ;  /* 0x00000004e0e27825 */ /* 0x040fe200078e0210 */
[C---:B------:R-:W-:Y:S01]  /*4210*/  LEA R16, P1, R225.reuse, R0, 0x2 ;  /* 0x00000000e1107211 */ /* 0x040fe200078210ff */
[----:B------:R1:W-:Y:S03]  /*4220*/  STL [R1+0x180], R225 ;  /* 0x000180e101007387 */ /* 0x0003e60000100800 */
        /* <DEDUP_REMOVED lines=24> */
[----:B------:R1:W-:Y:S03]  /*43b0*/  STL [R1+0xa8], R226 ;  /* 0x0000a8e201007387 */ /* 0x0003e60000100800 */
[----:B------:R-:W-:Y:S01]  /*43c0*/  LEA.HI.X.SX32 R17, R226, R228, 0x2, P1 ;  /* 0x000000e4e2117211 */ /* 0x000fe200008f16ff */
[----:B------:R1:W-:Y:S01]  /*43d0*/  STL.64 [R1+0x38], R224 ;  /* 0x000038e001007387 */ /* 0x0003e20000100a00 */
[----:B------:R-:W-:-:S03]  /*43e0*/  IMAD R239, R239, c[0x0][0x190], RZ ;  /* 0x00006400efef7a24 */ /* 0x000fc600078e02ff */
[----:B------:R1:W-:Y:S02]  /*43f0*/  LDGSTS.E [R240+0x21600], [R16.64], P4 ;  /* 0x2160000010f07fae */ /* 0x0003e4000a121848 */
[----:B-1----:R-:W-:Y:S02]  /*4400*/  IMAD.U32 R226, RZ, RZ, UR4 ;  /* 0x00000004ffe27e24 */ /* 0x002fe4000f8e00ff */
[----:B------:R-:W-:Y:S02]  /*4410*/  IMAD R225, R238, c[0x0][0x190], RZ ;  /* 0x00006400eee17a24 */ /* 0x000fe400078e02ff */
[----:B------:R-:W-:Y:S01]  /*4420*/  IMAD.WIDE R226, R226, 0x4, R16 ;  /* 0x00000004e2e27825 */ /* 0x000fe200078e0210 */
[----:B------:R-:W4:Y:S02]  /*4430*/  LDL.LU R238, [R1+0x700] ;  /* 0x0007000001ee7983 */ /* 0x000f240000300800 */
[C---:B------:R-:W-:Y:S02]  /*4440*/  LEA R16, P1, R225.reuse, R0, 0x2 ;  /* 0x00000000e1107211 */ /* 0x040fe400078210ff */
[----:B------:R1:W-:Y:S02]  /*4450*/  STL [R1+0xa4], R225 ;  /* 0x0000a4e101007387 */ /* 0x0003e40000100800 */
[----:B------:R-:W-:-:S02]  /*4460*/  LEA.HI.X.SX32 R17, R225, R228, 0x2, P1 ;  /* 0x000000e4e1117211 */ /* 0x000fc400008f16ff */
[----:B------:R-:W-:Y:S01]  /*4470*/  LEA R224, P1, R239, R0, 0x2 ;  /* 0x00000000efe07211 */ /* 0x000fe200078210ff */
[----:B------:R1:W-:Y:S04]  /*4480*/  STL [R1+0xa0], R239 ;  /* 0x0000a0ef01007387 */ /* 0x0003e80000100800 */
[----:B------:R1:W-:Y:S02]  /*4490*/  LDGSTS.E [R240+0x21a00], [R16.64], P4 ;  /* 0x21a0000010f07fae */ /* 0x0003e4000a121848 */
[----:B-1----:R-:W-:-:S04]  /*44a0*/  IMAD.U32 R225, RZ, RZ, UR4 ;  /* 0x00000004ffe17e24 */ /* 0x002fc8000f8e00ff */
[----:B------:R-:W-:Y:S01]  /*44b0*/  IMAD.WIDE R16, R225, 0x4, R16 ;  /* 0x00000004e1107825 */ /* 0x000fe200078e0210 */
[----:B------:R-:W-:Y:S02]  /*44c0*/  LEA.HI.X.SX32 R225, R239, R228, 0x2, P1 ;  /* 0x000000e4efe17211 */ /* 0x000fe400008f16ff */
[----:B------:R-:W4:Y:S01]  /*44d0*/  LDL.LU R239, [R1+0x6fc] ;  /* 0x0006fc0001ef7983 */ /* 0x000f220000300800 */
[----:B------:R-:W-:-:S03]  /*44e0*/  IMAD.U32 R0, RZ, RZ, UR4 ;  /* 0x00000004ff007e24 */ /* 0x000fc6000f8e00ff */
[----:B------:R1:W-:Y:S04]  /*44f0*/  LDGSTS.E [R240+0x21e00], [R224.64], P4 ;  /* 0x21e00000e0f07fae */ /* 0x0003e8000a121848 */
[----:B------:R-:W0:Y:S01]  /*4500*/  LDGDEPBAR ;  /* 0x00000000000079af */ /* 0x000e220000000000 */
[----:B------:R-:W-:Y:S02]  /*4510*/  IMAD.MOV.U32 R228, RZ, RZ, c[0x0][0x188] ;  /* 0x00006200ffe47624 */ /* 0x000fe400078e00ff */
[----:B-1----:R-:W-:Y:S01]  /*4520*/  IMAD.WIDE R224, R0, 0x4, R224 ;  /* 0x0000000400e07825 */ /* 0x002fe200078e02e0 */
[----:B------:R-:W-:Y:S01]  /*4530*/  SHF.R.U64 R0, R229, 0x1f, RZ ;  /* 0x0000001fe5007819 */ /* 0x000fe200000012ff */
[----:B------:R-:W4:Y:S02]  /*4540*/  LDL.LU R240, [R1+0x6f8] ;  /* 0x0006f80001f07983 */ /* 0x000f240000300800 */
[----:B------:R-:W-:Y:S01]  /*4550*/  IMAD.SHL.U32 R228, R228, 0x20, RZ ;  /* 0x00000020e4e47824 */ /* 0x000fe200078e00ff */
[----:B------:R-:W-:-:S02]  /*4560*/  LOP3.LUT P1, RZ, R0, 0x1, RZ, 0xc0, !PT ;  /* 0x0000000100ff7812 */ /* 0x000fc4000782c0ff */
[----:B------:R-:W1:Y:S01]  /*4570*/  S2R R0, SR_TID.X ;  /* 0x0000000000007919 */ /* 0x000e620000002100 */
[----:B------:R-:W-:-:S03]  /*4580*/  IMAD.WIDE R2, R228, 0x4, R2 ;  /* 0x00000004e4027825 */ /* 0x000fc600078e0202 */
[----:B------:R-:W-:Y:S01]  /*4590*/  BAR.SYNC.DEFER_BLOCKING 0x0 ;  /* 0x0000000000007b1d */ /* 0x000fe20000010000 */
[----:B------:R-:W-:Y:S01]  /*45a0*/  IMAD.WIDE R4, R228, 0x4, R4 ;  /* 0x00000004e4047825 */ /* 0x000fe200078e0204 */
[----:B-1----:R-:W-:-:S05]  /*45b0*/  LOP3.LUT R0, R0, 0x7f, RZ, 0xc0, !PT ;  /* 0x0000007f00007812 */ /* 0x002fca00078ec0ff */
[----:B------:R-:W-:Y:S01]  /*45c0*/  @!PT LDS RZ, [RZ] ;  /* 0x00000000fffff984 */ /* 0x000fe20000000800 */
[----:B------:R-:W-:Y:S01]  /*45d0*/  @!PT LDS RZ, [RZ] ;  /* 0x00000000fffff984 */ /* 0x000fe20000000800 */
[----:B------:R-:W-:Y:S01]  /*45e0*/  @!PT LDS RZ, [RZ] ;  /* 0x00000000fffff984 */ /* 0x000fe20000000800 */
[----:B------:R1:W-:Y:S04]  /*45f0*/  LDGSTS.E [R241+0x10000], [R2.64], P1 ;  /* 0x1000000002f17fae */ /* 0x0003e80008921848 */
[----:B-1----:R-:W4:Y:S01]  /*4600*/  LDL.LU R241, [R1+0x6f4] ;  /* 0x0006f40001f17983 */ /* 0x002f220000300800 */
[----:B------:R-:W-:Y:S01]  /*4610*/  IMAD.SHL.U32 R2, R0, 0x4, RZ ;  /* 0x0000000400027824 */ /* 0x000fe200078e00ff */
[C---:B------:R-:W-:Y:S01]  /*4620*/  SHF.R.U64 R0, R229.reuse, 0x1b, RZ ;  /* 0x0000001be5007819 */ /* 0x040fe200000012ff */
[----:B------:R-:W-:Y:S01]  /*4630*/  IMAD.WIDE R6, R228, 0x4, R6 ;  /* 0x00000004e4067825 */ /* 0x000fe200078e0206 */
[----:B------:R-:W1:Y:S02]  /*4640*/  S2R R3, SR_TID.X ;  /* 0x0000000000037919 */ /* 0x000e640000002100 */
[----:B------:R-:W-:Y:S01]  /*4650*/  LOP3.LUT P3, RZ, R0, 0x1, RZ, 0xc0, !PT ;  /* 0x0000000100ff7812 */ /* 0x000fe2000786c0ff */
[----:B------:R-:W-:Y:S01]  /*4660*/  IMAD.WIDE R8, R228, 0x4, R8 ;  /* 0x00000004e4087825 */ /* 0x000fe200078e0208 */
[----:B------:R5:W-:Y:S01]  /*4670*/  LDGSTS.E [R2+0x10200], [R4.64], P1 ;  /* 0x1020000004027fae */ /* 0x000be20008921848 */
[----:B------:R-:W-:-:S02]  /*4680*/  SHF.R.U64 R0, R229, 0x17, RZ ;  /* 0x00000017e5007819 */ /* 0x000fc400000012ff */
[----:B---3--:R-:W-:Y:S01]  /*4690*/  IMAD.WIDE R14, R228, 0x4, R14 ;  /* 0x00000004e40e7825 */ /* 0x008fe200078e020e */
[----:B------:R3:W-:Y:S01]  /*46a0*/  LDGSTS.E [R2+0x10400], [R6.64], P1 ;  /* 0x1040000006027fae */ /* 0x0007e20008921848 */
[----:B------:R-:W-:-:S03]  /*46b0*/  LOP3.LUT P2, RZ, R0, 0x1, RZ, 0xc0, !PT ;  /* 0x0000000100ff7812 */ /* 0x000fc6000784c0ff */
[----:B------:R3:W-:Y:S01]  /*46c0*/  LDGSTS.E [R2+0x10600], [R8.64], P1 ;  /* 0x1060000008027fae */ /* 0x0007e20008921848 */
[----:B-----5:R-:W-:-:S05]  /*46d0*/  IMAD.MOV.U32 R4, RZ, RZ, c[0x0][0x180] ;  /* 0x00006000ff047624 */ /* 0x020fca00078e00ff */
[----:B------:R-:W-:Y:S01]  /*46e0*/  IADD3 R4, R4, -0x20, RZ ;  /* 0xffffffe004047810 */ /* 0x000fe20007ffe0ff */
[----:B--2---:R-:W-:-:S04]  /*46f0*/  IMAD.WIDE R222, R228, 0x4, R222 ;  /* 0x00000004e4de7825 */ /* 0x004fc800078e02de */
[----:B------:R-:W-:-:S04]  /*4700*/  IMAD.WIDE R214, R228, 0x4, R214 ;  /* 0x00000004e4d67825 */ /* 0x000fc800078e02d6 */
[----:B------:R-:W-:-:S04]  /*4710*/  IMAD.WIDE R220, R228, 0x4, R220 ;  /* 0x00000004e4dc7825 */ /* 0x000fc800078e02dc */
[----:B------:R-:W-:-:S04]  /*4720*/  IMAD.WIDE R218, R228, 0x4, R218 ;  /* 0x00000004e4da7825 */ /* 0x000fc800078e02da */
[----:B----4-:R-:W-:-:S04]  /*4730*/  IMAD.WIDE R12, R228, 0x4, R12 ;  /* 0x00000004e40c7825 */ /* 0x010fc800078e020c */
[----:B------:R-:W-:-:S04]  /*4740*/  IMAD.WIDE R10, R228, 0x4, R10 ;  /* 0x00000004e40a7825 */ /* 0x000fc800078e020a */
[----:B------:R-:W-:-:S04]  /*4750*/  IMAD.WIDE R234, R228, 0x4, R234 ;  /* 0x00000004e4ea7825 */ /* 0x000fc800078e02ea */
[----:B------:R-:W-:-:S04]  /*4760*/  IMAD.WIDE R236, R228, 0x4, R236 ;  /* 0x00000004e4ec7825 */ /* 0x000fc800078e02ec */
[----:B------:R-:W-:-:S04]  /*4770*/  IMAD.WIDE R238, R228, 0x4, R238 ;  /* 0x00000004e4ee7825 */ /* 0x000fc800078e02ee */
[----:B------:R-:W-:-:S05]  /*4780*/  IMAD.WIDE R240, R228, 0x4, R240 ;  /* 0x00000004e4f07825 */ /* 0x000fca00078e02f0 */
[----:B------:R1:W-:Y:S02]  /*4790*/  LDGSTS.E [R2+0x12000], [R240.64], P3 ;  /* 0x12000000f0027fae */ /* 0x0003e40009921848 */
[----:B-1----:R-:W-:Y:S02]  /*47a0*/  LOP3.LUT R240, R3, 0x7f, RZ, 0xc0, !PT ;  /* 0x0000007f03f07812 */ /* 0x002fe400078ec0ff */
[----:B---3--:R-:W1:Y:S03]  /*47b0*/  S2R R2, SR_TID.X ;  /* 0x0000000000027919 */ /* 0x008e660000002100 */
[----:B------:R-:W-:-:S05]  /*47c0*/  IMAD.SHL.U32 R241, R240, 0x4, RZ ;  /* 0x00000004f0f17824 */ /* 0x000fca00078e00ff */
[----:B------:R2:W-:Y:S04]  /*47d0*/  LDGSTS.E [R241+0x12200], [R238.64], P3 ;  /* 0x12200000eef17fae */ /* 0x0005e80009921848 */
[----:B------:R3:W-:Y:S04]  /*47e0*/  LDGSTS.E [R241+0x12400], [R236.64], P3 ;  /* 0x12400000ecf17fae */ /* 0x0007e80009921848 */
[----:B------:R4:W-:Y:S04]  /*47f0*/  LDGSTS.E [R241+0x12600], [R234.64], P3 ;  /* 0x12600000eaf17fae */ /* 0x0009e80009921848 */
[----:B------:R5:W-:Y:S01]  /*4800*/  LDGSTS.E [R241+0x14000], [R10.64], P2 ;  /* 0x140000000af17fae */ /* 0x000be20009121848 */
[----:B-1----:R-:W-:-:S03]  /*4810*/  LOP3.LUT R5, R2, 0x1f, RZ, 0xc0, !PT ;  /* 0x0000001f02057812 */ /* 0x002fc600078ec0ff */
[----:B---3--:R-:W3:Y:S01]  /*4820*/  LDL.LU.64 R236, [R1+0x30] ;  /* 0x0000300001ec7983 */ /* 0x008ee20000300a00 */
[----:B------:R-:W-:Y:S01]  /*4830*/  IMAD.MOV.U32 R2, RZ, RZ, 0x1f ;  /* 0x0000001fff027424 */ /* 0x000fe200078e00ff */
[----:B------:R-:W-:Y:S02]  /*4840*/  ISETP.GE.AND P3, PT, R5, R4, PT ;  /* 0x000000040500720c */ /* 0x000fe40003f66270 */
[----:B------:R1:W-:Y:S02]  /*4850*/  LDGSTS.E [R241+0x14200], [R12.64], P2 ;  /* 0x142000000cf17fae */ /* 0x0003e40009121848 */
[----:B------:R-:W-:Y:S02]  /*4860*/  IADD3 R2, R2, c[0x0][0x180], RZ ;  /* 0x0000600002027a10 */ /* 0x000fe40007ffe0ff */
[----:B------:R-:W3:Y:S02]  /*4870*/  LDL.LU.64 R4, [R1+0x28] ;  /* 0x0000280001047983 */ /* 0x000ee40000300a00 */
[----:B------:R-:W-:-:S02]  /*4880*/  ISETP.GT.AND P1, PT, R2, 0x3f, PT ;  /* 0x0000003f0200780c */ /* 0x000fc40003f24270 */
[----:B------:R-:W3:Y:S04]  /*4890*/  LDL.LU.64 R6, [R1+0x20] ;  /* 0x0000200001067983 */ /* 0x000ee80000300a00 */
[----:B------:R-:W3:Y:S01]  /*48a0*/  LDL.LU.64 R8, [R1+0x18] ;  /* 0x0000180001087983 */ /* 0x000ee20000300a00 */
[C---:B------:R-:W-:Y:S02]  /*48b0*/  SHF.R.U64 R2, R229.reuse, 0xf, RZ ;  /* 0x0000000fe5027819 */ /* 0x040fe400000012ff */
[----:B------:R-:W-:Y:S01]  /*48c0*/  SEL R0, RZ, 0x4, P3 ;  /* 0x00000004ff007807 */ /* 0x000fe20001800000 */
[----:B-----5:R-:W5:Y:S01]  /*48d0*/  LDL.LU.64 R10, [R1+0x10] ;  /* 0x00001000010a7983 */ /* 0x020f620000300a00 */
[----:B------:R-:W-:Y:S02]  /*48e0*/  LOP3.LUT P5, RZ, R2, 0x1, RZ, 0xc0, !PT ;  /* 0x0000000102ff7812 */ /* 0x000fe400078ac0ff */
[----:B------:R-:W-:Y:S01]  /*48f0*/  SHF.R.U64 R2, R229, 0x7, RZ ;  /* 0x00000007e5027819 */ /* 0x000fe200000012ff */
[----:B----4-:R-:W4:Y:S01]  /*4900*/  LDL.LU.64 R234, [R1+0x8] ;  /* 0x0000080001ea7983 */ /* 0x010f220000300a00 */
[----:B--2---:R-:W-:-:S02]  /*4910*/  LOP3.LUT R239, R3, 0x7f, RZ, 0xc0, !PT ;  /* 0x0000007f03ef7812 */ /* 0x004fc400078ec0ff */
[----:B------:R-:W-:Y:S01]  /*4920*/  LOP3.LUT P3, RZ, R2, 0x1, RZ, 0xc0, !PT ;  /* 0x0000000102ff7812 */ /* 0x000fe2000786c0ff */
[----:B------:R2:W-:Y:S01]  /*4930*/  LDGSTS.E [R241+0x14400], [R14.64], P2 ;  /* 0x144000000ef17fae */ /* 0x0005e20009121848 */
[----:B------:R-:W-:Y:S01]  /*4940*/  SEL R0, R0, RZ, P1 ;  /* 0x000000ff00007207 */ /* 0x000fe20000800000 */
[----:B------:R-:W-:Y:S02]  /*4950*/  IMAD.WIDE R216, R228, 0x4, R216 ;  /* 0x00000004e4d87825 */ /* 0x000fe400078e02d8 */
[----:B------:R1:W-:Y:S01]  /*4960*/  LDGSTS.E [R241+0x14600], [R222.64], P2 ;  /* 0x14600000def17fae */ /* 0x0003e20009121848 */
[----:B------:R-:W-:Y:S02]  /*4970*/  ISETP.NE.U32.AND P1, PT, R0, RZ, PT ;  /* 0x000000ff0000720c */ /* 0x000fe40003f25070 */
[----:B------:R-:W-:-:S04]  /*4980*/  SHF.R.U64 R0, R229, 0x13, RZ ;  /* 0x00000013e5007819 */ /* 0x000fc800000012ff */
[----:B------:R-:W-:Y:S02]  /*4990*/  LOP3.LUT P6, RZ, R0, 0x1, RZ, 0xc0, !PT ;  /* 0x0000000100ff7812 */ /* 0x000fe400078cc0ff */
[----:B------:R-:W-:-:S04]  /*49a0*/  SHF.R.U64 R0, R229, 0xb, RZ ;  /* 0x0000000be5007819 */ /* 0x000fc800000012ff */
[----:B------:R-:W-:Y:S02]  /*49b0*/  LOP3.LUT P4, RZ, R0, 0x1, RZ, 0xc0, !PT ;  /* 0x0000000100ff7812 */ /* 0x000fe4000788c0ff */
[----:B------:R-:W-:Y:S01]  /*49c0*/  SHF.R.U64 R0, R229, 0x3, RZ ;  /* 0x00000003e5007819 */ /* 0x000fe200000012ff */
[----:B------:R-:W-:-:S03]  /*49d0*/  IMAD.WIDE R206, R228, 0x4, R206 ;  /* 0x00000004e4ce7825 */ /* 0x000fc600078e02ce */
[----:B------:R-:W-:Y:S01]  /*49e0*/  LOP3.LUT P2, RZ, R0, 0x1, RZ, 0xc0, !PT ;  /* 0x0000000100ff7812 */ /* 0x000fe2000784c0ff */
[----:B------:R1:W-:Y:S01]  /*49f0*/  LDGSTS.E [R241+0x16000], [R214.64], P6 ;  /* 0x16000000d6f17fae */ /* 0x0003e2000b121848 */
[----:B------:R-:W-:Y:S01]  /*4a00*/  SHF.R.U64 R0, R229, 0x1e, RZ ;  /* 0x0000001ee5007819 */ /* 0x000fe200000012ff */
[C---:B------:R-:W-:Y:S02]  /*4a10*/  IMAD.WIDE R212, R228.reuse, 0x4, R212 ;  /* 0x00000004e4d47825 */ /* 0x040fe400078e02d4 */
[----:B------:R1:W-:Y:S02]  /*4a20*/  LDGSTS.E [R241+0x16200], [R220.64], P6 ;  /* 0x16200000dcf17fae */ /* 0x0003e4000b121848 */
[C---:B------:R-:W-:Y:S02]  /*4a30*/  IMAD.WIDE R210, R228.reuse, 0x4, R210 ;  /* 0x00000004e4d27825 */ /* 0x040fe400078e02d2 */
[----:B------:R1:W-:Y:S02]  /*4a40*/  LDGSTS.E [R241+0x16400], [R218.64], P6 ;  /* 0x16400000daf17fae */ /* 0x0003e4000b121848 */
[----:B------:R-:W-:-:S02]  /*4a50*/  IMAD.WIDE R208, R228, 0x4, R208 ;  /* 0x00000004e4d07825 */ /* 0x000fc400078e02d0 */
[----:B------:R1:W-:Y:S02]  /*4a60*/  LDGSTS.E [R241+0x16600], [R216.64], P6 ;  /* 0x16600000d8f17fae */ /* 0x0003e4000b121848 */
[----:B---3--:R-:W-:Y:S01]  /*4a70*/  IMAD.WIDE R2, R228, 0x4, R236 ;  /* 0x00000004e4027825 */ /* 0x008fe200078e02ec */
[----:B------:R-:W-:Y:S01]  /*4a80*/  LOP3.LUT P6, RZ, R0, 0x1, RZ, 0xc0, !PT ;  /* 0x0000000100ff7812 */ /* 0x000fe200078cc0ff */
[----:B------:R-:W3:Y:S01]  /*4a90*/  LDL.LU.64 R236, [R1] ;  /* 0x0000000001ec7983 */ /* 0x000ee20000300a00 */
[----:B------:R-:W-:Y:S01]  /*4aa0*/  SHF.R.U64 R0, R229, 0x1a, RZ ;  /* 0x0000001ae5007819 */ /* 0x000fe200000012ff */
[C---:B------:R-:W-:Y:S02]  /*4ab0*/  IMAD.WIDE R198, R228.reuse, 0x4, R198 ;  /* 0x00000004e4c67825 */ /* 0x040fe400078e02c6 */
[----:B------:R1:W-:Y:S02]  /*4ac0*/  LDGSTS.E [R241+0x18000], [R206.64], P5 ;  /* 0x18000000cef17fae */ /* 0x0003e4000a921848 */
[----:B------:R-:W-:-:S02]  /*4ad0*/  IMAD.WIDE R204, R228, 0x4, R204 ;  /* 0x00000004e4cc7825 */ /* 0x000fc400078e02cc */
[----:B------:R1:W-:Y:S02]  /*4ae0*/  LDGSTS.E [R241+0x18200], [R212.64], P5 ;  /* 0x18200000d4f17fae */ /* 0x0003e4000a921848 */
[C---:B------:R-:W-:Y:S02]  /*4af0*/  IMAD.WIDE R202, R228.reuse, 0x4, R202 ;  /* 0x00000004e4ca7825 */ /* 0x040fe400078e02ca */
[----:B------:R1:W-:Y:S02]  /*4b00*/  LDGSTS.E [R241+0x18400], [R210.64], P5 ;  /* 0x18400000d2f17fae */ /* 0x0003e4000a921848 */
[----:B------:R-:W-:Y:S02]  /*4b10*/  IMAD.WIDE R200, R228, 0x4, R200 ;  /* 0x00000004e4c87825 */ /* 0x000fe400078e02c8 */
[----:B------:R1:W-:Y:S01]  /*4b20*/  LDGSTS.E [R241+0x18600], [R208.64], P5 ;  /* 0x18600000d0f17fae */ /* 0x0003e2000a921848 */
[----:B------:R-:W-:Y:S01]  /*4b30*/  LOP3.LUT P5, RZ, R0, 0x1, RZ, 0xc0, !PT ;  /* 0x0000000100ff7812 */ /* 0x000fe200078ac0ff */
[C---:B------:R-:W-:Y:S01]  /*4b40*/  IMAD.WIDE R190, R228.reuse, 0x4, R190 ;  /* 0x00000004e4be7825 */ /* 0x040fe200078e02be */
[----:B------:R-:W-:Y:S01]  /*4b50*/  SHF.R.U64 R0, R229, 0x16, RZ ;  /* 0x00000016e5007819 */ /* 0x000fe200000012ff */
        /* <DEDUP_REMOVED lines=8> */
[----:B------:R-:W-:Y:S01]  /*4be0*/  IMAD.WIDE R182, R228, 0x4, R182 ;  /* 0x00000004e4b67825 */ /* 0x000fe200078e02b6 */
[----:B------:R-:W-:Y:S01]  /*4bf0*/  SHF.R.U64 R0, R229, 0x12, RZ ;  /* 0x00000012e5007819 */ /* 0x000fe200000012ff */
[----:B------:R1:W-:Y:S02]  /*4c00*/  LDGSTS.E [R241+0x1c000], [R190.64], P3 ;  /* 0x1c000000bef17fae */ /* 0x0003e40009921848 */
[----:B------:R-:W-:-:S02]  /*4c10*/  IMAD.SHL.U32 R239, R239, 0x4, RZ ;  /* 0x00000004efef7824 */ /* 0x000fc400078e00ff */
[----:B------:R1:W-:Y:S01]  /*4c20*/  LDGSTS.E [R241+0x1c200], [R196.64], P3 ;  /* 0x1c200000c4f17fae */ /* 0x0003e20009921848 */
[----:B------:R-:W-:-:S03]  /*4c30*/  IMAD.WIDE R188, R228, 0x4, R188 ;  /* 0x00000004e4bc7825 */ /* 0x000fc600078e02bc */
[----:B------:R1:W-:Y:S01]  /*4c40*/  LDGSTS.E [R241+0x1c400], [R194.64], P3 ;  /* 0x1c400000c2f17fae */ /* 0x0003e20009921848 */
[C---:B------:R-:W-:Y:S01]  /*4c50*/  IMAD.WIDE R186, R228.reuse, 0x4, R186 ;  /* 0x00000004e4ba7825 */ /* 0x040fe200078e02ba */
[----:B------:R-:W-:Y:S02]  /*4c60*/  LOP3.LUT R238, R239, 0x20, RZ, 0x3c, !PT ;  /* 0x00000020efee7812 */ /* 0x000fe400078e3cff */
[----:B------:R1:W-:Y:S01]  /*4c70*/  LDGSTS.E [R241+0x1c600], [R192.64], P3 ;  /* 0x1c600000c0f17fae */ /* 0x0003e20009921848 */
[----:B------:R-:W-:Y:S01]  /*4c80*/  IMAD.WIDE R184, R228, 0x4, R184 ;  /* 0x00000004e4b87825 */ /* 0x000fe200078e02b8 */
[----:B------:R-:W-:Y:S02]  /*4c90*/  LOP3.LUT P3, RZ, R0, 0x1, RZ, 0xc0, !PT ;  /* 0x0000000100ff7812 */ /* 0x000fe4000786c0ff */
[----:B------:R1:W-:Y:S01]  /*4ca0*/  LDGSTS.E [R241+0x1e000], [R182.64], P2 ;  /* 0x1e000000b6f17fae */ /* 0x0003e20009121848 */
[----:B------:R-:W-:Y:S01]  /*4cb0*/  SHF.R.U64 R0, R229, 0xe, RZ ;  /* 0x0000000ee5007819 */ /* 0x000fe200000012ff */
        /* <DEDUP_REMOVED lines=11> */
[----:B------:R-:W1:Y:S02]  /*4d70*/  S2R R239, SR_TID.X ;  /* 0x0000000000ef7919 */ /* 0x000e640000002100 */
[C---:B------:R-:W-:Y:S02]  /*4d80*/  IMAD.WIDE R180, R228.reuse, 0x4, R180 ;  /* 0x00000004e4b47825 */ /* 0x040fe400078e02b4 */
[----:B------:R4:W-:Y:S02]  /*4d90*/  LDGSTS.E [R238+0x10a00], [R4.64], P6 ;  /* 0x10a0000004ee7fae */ /* 0x0009e4000b121848 */
[C---:B------:R-:W-:Y:S02]  /*4da0*/  IMAD.WIDE R178, R228.reuse, 0x4, R178 ;  /* 0x00000004e4b27825 */ /* 0x040fe400078e02b2 */
[----:B------:R3:W-:Y:S02]  /*4db0*/  LDGSTS.E [R238+0x10c00], [R6.64], P6 ;  /* 0x10c0000006ee7fae */ /* 0x0007e4000b121848 */
[----:B------:R-:W-:-:S02]  /*4dc0*/  IMAD.WIDE R170, R228, 0x4, R170 ;  /* 0x00000004e4aa7825 */ /* 0x000fc400078e02aa */
[----:B------:R1:W-:Y:S01]  /*4dd0*/  LDGSTS.E [R238+0x10e00], [R8.64], P6 ;  /* 0x10e0000008ee7fae */ /* 0x0003e2000b121848 */
[----:B------:R-:W-:Y:S01]  /*4de0*/  LOP3.LUT P6, RZ, R0, 0x1, RZ, 0xc0, !PT ;  /* 0x0000000100ff7812 */ /* 0x000fe200078cc0ff */
[C---:B------:R-:W-:Y:S01]  /*4df0*/  IMAD.WIDE R176, R228.reuse, 0x4, R176 ;  /* 0x00000004e4b07825 */ /* 0x040fe200078e02b0 */
[----:B------:R-:W-:Y:S01]  /*4e00*/  SHF.R.U64 R0, R229, 0x6, RZ ;  /* 0x00000006e5007819 */ /* 0x000fe200000012ff */
[----:B------:R1:W-:Y:S02]  /*4e10*/  LDGSTS.E [R238+0x12800], [R232.64], P5 ;  /* 0x12800000e8ee7fae */ /* 0x0003e4000a921848 */
[C---:B------:R-:W-:Y:S02]  /*4e20*/  IMAD.WIDE R174, R228.reuse, 0x4, R174 ;  /* 0x00000004e4ae7825 */ /* 0x040fe400078e02ae */
[----:B------:R1:W-:Y:S02]  /*4e30*/  LDGSTS.E [R238+0x12a00], [R230.64], P5 ;  /* 0x12a00000e6ee7fae */ /* 0x0003e4000a921848 */
[----:B------:R-:W-:-:S02]  /*4e40*/  IMAD.WIDE R172, R228, 0x4, R172 ;  /* 0x00000004e4ac7825 */ /* 0x000fc400078e02ac */
        /* <DEDUP_REMOVED lines=28> */
[----:B------:R2:W-:Y:S01]  /*5010*/  LDGSTS.E [R238+0x18a00], [R160.64], P2 ;  /* 0x18a00000a0ee7fae */ /* 0x0005e20009121848 */
[----:B-1----:R-:W-:Y:S01]  /*5020*/  LOP3.LUT R239, R239, 0x7f, RZ, 0xc0, !PT ;  /* 0x0000007fefef7812 */ /* 0x002fe200078ec0ff */
        /* <DEDUP_REMOVED lines=10> */
[----:B------:R-:W-:Y:S02]  /*50d0*/  IMAD.WIDE R140, R228, 0x4, R140 ;  /* 0x00000004e48c7825 */ /* 0x000fe400078e028c */
[----:B------:R1:W-:Y:S02]  /*50e0*/  LDGSTS.E [R238+0x1ac00], [R150.64], P6 ;  /* 0x1ac0000096ee7fae */ /* 0x0003e4000b121848 */
[----:B------:R-:W-:Y:S02]  /*50f0*/  IMAD.SHL.U32 R239, R239, 0x4, RZ ;  /* 0x00000004efef7824 */ /* 0x000fe400078e00ff */
        /* <DEDUP_REMOVED lines=8> */
[----:B------:R1:W-:Y:S01]  /*5180*/  LDGSTS.E [R238+0x1cc00], [R142.64], P5 ;  /* 0x1cc000008eee7fae */ /* 0x0003e2000a921848 */
[----:B------:R-:W-:Y:S01]  /*5190*/  LOP3.LUT R239, R239, 0x40, RZ, 0x3c, !PT ;  /* 0x00000040efef7812 */ /* 0x000fe200078e3cff */
[----:B------:R-:W-:Y:S02]  /*51a0*/  IMAD.WIDE R132, R228, 0x4, R132 ;  /* 0x00000004e4847825 */ /* 0x000fe400078e0284 */
[----:B------:R1:W-:Y:S01]  /*51b0*/  LDGSTS.E [R238+0x1ce00], [R140.64], P5 ;  /* 0x1ce000008cee7fae */ /* 0x0003e2000a921848 */
[----:B------:R-:W-:Y:S01]  /*51c0*/  LOP3.LUT P5, RZ, R0, 0x1, RZ, 0xc0, !PT ;  /* 0x0000000100ff7812 */ /* 0x000fe200078ac0ff */
[C---:B-----5:R-:W-:Y:S01]  /*51d0*/  IMAD.WIDE R2, R228.reuse, 0x4, R10 ;  /* 0x00000004e4027825 */ /* 0x060fe200078e020a */
[----:B------:R-:W-:Y:S01]  /*51e0*/  SHF.R.U64 R0, R229, 0xd, RZ ;  /* 0x0000000de5007819 */ /* 0x000fe200000012ff */
[----:B------:R1:W-:Y:S02]  /*51f0*/  LDGSTS.E [R238+0x1e800], [R130.64], P4 ;  /* 0x1e80000082ee7fae */ /* 0x0003e4000a121848 */
[----:B----4-:R-:W-:-:S02]  /*5200*/  IMAD.WIDE R4, R228, 0x4, R234 ;  /* 0x00000004e4047825 */ /* 0x010fc400078e02ea */
        /* <DEDUP_REMOVED lines=12> */
[----:B------:R-:W4:Y:S02]  /*52d0*/  LDL.LU.64 R212, [R1+0x98] ;  /* 0x0000980001d47983 */ /* 0x000f240000300a00 */
[C---:B------:R-:W-:Y:S02]  /*52e0*/  IMAD.WIDE R114, R228.reuse, 0x4, R114 ;  /* 0x00000004e4727825 */ /* 0x040fe400078e0272 */
[----:B------:R-:W5:Y:S02]  /*52f0*/  LDL.LU.64 R206, [R1+0x90] ;  /* 0x0000900001ce7983 */ /* 0x000f640000300a00 */
[----:B------:R-:W-:-:S02]  /*5300*/  IMAD.WIDE R120, R228, 0x4, R120 ;  /* 0x00000004e4787825 */ /* 0x000fc400078e0278 */
[----:B------:R-:W4:Y:S02]  /*5310*/  LDL.LU.64 R216, [R1+0x88] ;  /* 0x0000880001d87983 */ /* 0x000f240000300a00 */
[C---:B------:R-:W-:Y:S02]  /*5320*/  IMAD.WIDE R118, R228.reuse, 0x4, R118 ;  /* 0x00000004e4767825 */ /* 0x040fe400078e0276 */
[----:B------:R-:W4:Y:S02]  /*5330*/  LDL.LU.64 R218, [R1+0x80] ;  /* 0x0000800001da7983 */ /* 0x000f240000300a00 */
[C---:B------:R-:W-:Y:S02]  /*5340*/  IMAD.WIDE R116, R228.reuse, 0x4, R116 ;  /* 0x00000004e4747825 */ /* 0x040fe400078e0274 */
[----:B------:R-:W4:Y:S02]  /*5350*/  LDL.LU.64 R220, [R1+0x78] ;  /* 0x0000780001dc7983 */ /* 0x000f240000300a00 */
[----:B------:R-:W-:-:S02]  /*5360*/  IMAD.WIDE R106, R228, 0x4, R106 ;  /* 0x00000004e46a7825 */ /* 0x000fc400078e026a */
[----:B------:R-:W4:Y:S02]  /*5370*/  LDL.LU.64 R214, [R1+0x70] ;  /* 0x0000700001d67983 */ /* 0x000f240000300a00 */
[C---:B------:R-:W-:Y:S02]  /*5380*/  IMAD.WIDE R112, R228.reuse, 0x4, R112 ;  /* 0x00000004e4707825 */ /* 0x040fe400078e0270 */
[----:B------:R-:W4:Y:S02]  /*5390*/  LDL.LU.64 R222, [R1+0x68] ;  /* 0x0000680001de7983 */ /* 0x000f240000300a00 */
[C---:B------:R-:W-:Y:S02]  /*53a0*/  IMAD.WIDE R110, R228.reuse, 0x4, R110 ;  /* 0x00000004e46e7825 */ /* 0x040fe400078e026e */
[----:B--2---:R-:W2:Y:S02]  /*53b0*/  LDL.LU.64 R14, [R1+0x60] ;  /* 0x00006000010e7983 */ /* 0x004ea40000300a00 */
[----:B------:R-:W-:-:S02]  /*53c0*/  IMAD.WIDE R108, R228, 0x4, R108 ;  /* 0x00000004e46c7825 */ /* 0x000fc400078e026c */
[----:B------:R-:W2:Y:S02]  /*53d0*/  LDL.LU.64 R12, [R1+0x58] ;  /* 0x00005800010c7983 */ /* 0x000ea40000300a00 */
[C---:B------:R-:W-:Y:S02]  /*53e0*/  IMAD.WIDE R98, R228.reuse, 0x4, R98 ;  /* 0x00000004e4627825 */ /* 0x040fe400078e0262 */
[----:B------:R-:W2:Y:S02]  /*53f0*/  LDL.LU.64 R10, [R1+0x50] ;  /* 0x00005000010a7983 */ /* 0x000ea40000300a00 */
[C---:B------:R-:W-:Y:S02]  /*5400*/  IMAD.WIDE R104, R228.reuse, 0x4, R104 ;  /* 0x00000004e4687825 */ /* 0x040fe400078e0268 */
[----:B------:R-:W2:Y:S02]  /*5410*/  LDL.LU.64 R234, [R1+0x48] ;  /* 0x0000480001ea7983 */ /* 0x000ea40000300a00 */
[----:B------:R-:W-:-:S04]  /*5420*/  IMAD.WIDE R102, R228, 0x4, R102 ;  /* 0x00000004e4667825 */ /* 0x000fc800078e0266 */
[----:B------:R-:W-:-:S04]  /*5430*/  IMAD.WIDE R100, R228, 0x4, R100 ;  /* 0x00000004e4647825 */ /* 0x000fc800078e0264 */
[----:B------:R-:W-:-:S04]  /*5440*/  IMAD.WIDE R90, R228, 0x4, R90 ;  /* 0x00000004e45a7825 */ /* 0x000fc800078e025a */
[----:B------:R-:W-:-:S04]  /*5450*/  IMAD.WIDE R96, R228, 0x4, R96 ;  /* 0x00000004e4607825 */ /* 0x000fc800078e0260 */
[----:B------:R-:W-:-:S04]  /*5460*/  IMAD.WIDE R94, R228, 0x4, R94 ;  /* 0x00000004e45e7825 */ /* 0x000fc800078e025e */
[----:B------:R-:W-:-:S04]  /*5470*/  IMAD.WIDE R92, R228, 0x4, R92 ;  /* 0x00000004e45c7825 */ /* 0x000fc800078e025c */
[----:B------:R-:W-:-:S04]  /*5480*/  IMAD.WIDE R82, R228, 0x4, R82 ;  /* 0x00000004e4527825 */ /* 0x000fc800078e0252 */
[----:B---3--:R-:W-:Y:S02]  /*5490*/  IMAD.WIDE R6, R228, 0x4, R236 ;  /* 0x00000004e4067825 */ /* 0x008fe400078e02ec */
[----:B------:R-:W3:Y:S04]  /*54a0*/  LDL.LU.64 R236, [R1+0x40] ;  /* 0x0000400001ec7983 */ /* 0x000ee80000300a00 */
[----:B------:R1:W-:Y:S04]  /*54b0*/  LDGSTS.E [R239+0x11400], [R6.64], P3 ;  /* 0x1140000006ef7fae */ /* 0x0003e80009921848 */
[----:B------:R1:W-:Y:S01]  /*54c0*/  LDGSTS.E [R239+0x11600], [R250.64], P3 ;  /* 0x11600000faef7fae */ /* 0x0003e20009921848 */
[----:B------:R-:W-:-:S03]  /*54d0*/  LOP3.LUT P3, RZ, R0, 0x1, RZ, 0xc0, !PT ;  /* 0x0000000100ff7812 */ /* 0x000fc6000786c0ff */
[----:B------:R1:W-:Y:S01]  /*54e0*/  LDGSTS.E [R239+0x13000], [R122.64], P2 ;  /* 0x130000007aef7fae */ /* 0x0003e20009121848 */
[----:B------:R-:W-:-:S03]  /*54f0*/  SHF.R.U64 R0, R229, 0x5, RZ ;  /* 0x00000005e5007819 */ /* 0x000fc600000012ff */
[----:B------:R1:W-:Y:S04]  /*5500*/  LDGSTS.E [R239+0x13200], [R128.64], P2 ;  /* 0x1320000080ef7fae */ /* 0x0003e80009121848 */
        /* <DEDUP_REMOVED lines=9> */
[----:B------:R1:W-:Y:S04]  /*55a0*/  LDGSTS.E [R239+0x17000], [R106.64], P5 ;  /* 0x170000006aef7fae */ /* 0x0003e8000a921848 */
[----:B------:R1:W-:Y:S04]  /*55b0*/  LDGSTS.E [R239+0x17200], [R112.64], P5 ;  /* 0x1720000070ef7fae */ /* 0x0003e8000a921848 */
[----:B------:R1:W-:Y:S04]  /*55c0*/  LDGSTS.E [R239+0x17400], [R110.64], P5 ;  /* 0x174000006eef7fae */ /* 0x0003e8000a921848 */
[----:B------:R1:W-:Y:S04]  /*55d0*/  LDGSTS.E [R239+0x17600], [R108.64], P5 ;  /* 0x176000006cef7fae */ /* 0x0003e8000a921848 */
[----:B------:R1:W-:Y:S01]  /*55e0*/  LDGSTS.E [R239+0x19000], [R98.64], P4 ;  /* 0x1900000062ef7fae */ /* 0x0003e2000a121848 */
[----:B------:R-:W-:-:S03]  /*55f0*/  IMAD.WIDE R88, R228, 0x4, R88 ;  /* 0x00000004e4587825 */ /* 0x000fc600078e0258 */
        /* <DEDUP_REMOVED lines=12> */
[----:B------:R1:W-:Y:S04]  /*56c0*/  LDGSTS.E [R239+0x1b600], [R92.64], P3 ;  /* 0x1b6000005cef7fae */ /* 0x0003e80009921848 */
        /* <DEDUP_REMOVED lines=8> */
[----:B-1----:R-:W2:Y:S01]  /*5750*/  LDL.LU.64 R238, [R1+0x38] ;  /* 0x0000380001ee7983 */ /* 0x002ea20000300a00 */
[----:B------:R-:W-:-:S03]  /*5760*/  SHF.R.U64 R0, R229, 0x1c, RZ ;  /* 0x0000001ce5007819 */ /* 0x000fc600000012ff */
[----:B------:R1:W-:Y:S04]  /*5770*/  STL [R1+0xd0], RZ ;  /* 0x0000d0ff01007387 */ /* 0x0003e80000100800 */
[----:B------:R1:W-:Y:S01]  /*5780*/  STL [R1+0xd4], RZ ;  /* 0x0000d4ff01007387 */ /* 0x0003e20000100800 */
[----:B------:R-:W-:-:S03]  /*5790*/  LOP3.LUT P5, RZ, R0, 0x1, RZ, 0xc0, !PT ;  /* 0x0000000100ff7812 */ /* 0x000fc600078ac0ff */
[----:B------:R1:W-:Y:S01]  /*57a0*/  STL [R1+0xd8], RZ ;  /* 0x0000d8ff01007387 */ /* 0x0003e20000100800 */
[----:B------:R-:W-:-:S03]  /*57b0*/  SHF.R.U64 R0, R229, 0x18, RZ ;  /* 0x00000018e5007819 */ /* 0x000fc600000012ff */
[----:B------:R1:W-:Y:S04]  /*57c0*/  STL [R1+0xdc], RZ ;  /* 0x0000dcff01007387 */ /* 0x0003e80000100800 */
[----:B------:R1:W-:Y:S04]  /*57d0*/  STL [R1+0xc0], RZ ;  /* 0x0000c0ff01007387 */ /* 0x0003e80000100800 */
[----:B------:R1:W-:Y:S04]  /*57e0*/  STL [R1+0xc4], RZ ;  /* 0x0000c4ff01007387 */ /* 0x0003e80000100800 */
[----:B------:R1:W-:Y:S01]  /*57f0*/  STL [R1+0xc8], RZ ;  /* 0x0000c8ff01007387 */ /* 0x0003e20000100800 */
[----:B------:R-:W-:-:S03]  /*5800*/  LOP3.LUT P4, RZ, R0, 0x1, RZ, 0xc0, !PT ;  /* 0x0000000100ff7812 */ /* 0x000fc6000788c0ff */
[----:B------:R1:W-:Y:S01]  /*5810*/  STL [R1+0xcc], RZ ;  /* 0x0000ccff01007387 */ /* 0x0003e20000100800 */
[----:B------:R-:W-:-:S03]  /*5820*/  SHF.R.U64 R0, R229, 0x14, RZ ;  /* 0x00000014e5007819 */ /* 0x000fc600000012ff */
[----:B------:R1:W-:Y:S04]  /*5830*/  STL [R1+0x1f0], RZ ;  /* 0x0001f0ff01007387 */ /* 0x0003e80000100800 */
[----:B------:R1:W-:Y:S01]  /*5840*/  STL [R1+0x1f4], RZ ;  /* 0x0001f4ff01007387 */ /* 0x0003e20000100800 */
[----:B------:R-:W-:-:S03]  /*5850*/  IMAD.SHL.U32 R240, R240, 0x4, RZ ;  /* 0x00000004f0f07824 */ /* 0x000fc600078e00ff */
[----:B------:R1:W-:Y:S04]  /*5860*/  STL [R1+0x1f8], RZ ;  /* 0x0001f8ff01007387 */ /* 0x0003e80000100800 */
[----:B------:R1:W-:Y:S01]  /*5870*/  STL [R1+0x1fc], RZ ;  /* 0x0001fcff01007387 */ /* 0x0003e20000100800 */
[----:B------:R-:W-:-:S03]  /*5880*/  LOP3.LUT P3, RZ, R0, 0x1, RZ, 0xc0, !PT ;  /* 0x0000000100ff7812 */ /* 0x000fc6000786c0ff */
[----:B------:R1:W-:Y:S01]  /*5890*/  STL [R1+0x1e0], RZ ;  /* 0x0001e0ff01007387 */ /* 0x0003e20000100800 */
[----:B------:R-:W-:-:S03]  /*58a0*/  SHF.R.U64 R0, R229, 0x10, RZ ;  /* 0x00000010e5007819 */ /* 0x000fc600000012ff */
[----:B------:R1:W-:Y:S04]  /*58b0*/  STL [R1+0x1e4], RZ ;  /* 0x0001e4ff01007387 */ /* 0x0003e80000100800 */
[----:B------:R1:W-:Y:S01]  /*58c0*/  STL [R1+0x1e8], RZ ;  /* 0x0001e8ff01007387 */ /* 0x0003e20000100800 */
[----:B------:R-:W-:-:S03]  /*58d0*/  IMAD.WIDE R248, R228, 0x4, R248 ;  /* 0x00000004e4f87825 */ /* 0x000fc600078e02f8 */
[----:B------:R1:W-:Y:S01]  /*58e0*/  STL [R1+0x1ec], RZ ;  /* 0x0001ecff01007387 */ /* 0x0003e20000100800 */
[----:B------:R-:W-:-:S03]  /*58f0*/  LOP3.LUT R211, R240, 0x60, RZ, 0x3c, !PT ;  /* 0x00000060f0d37812 */ /* 0x000fc600078e3cff */
[----:B------:R1:W-:Y:S01]  /*5900*/  STL [R1+0x1d0], RZ ;  /* 0x0001d0ff01007387 */ /* 0x0003e20000100800 */
[----:B------:R-:W-:-:S03]  /*5910*/  IMAD.WIDE R246, R228, 0x4, R246 ;  /* 0x00000004e4f67825 */ /* 0x000fc600078e02f6 */
[----:B------:R1:W-:Y:S01]  /*5920*/  STL [R1+0x1d4], RZ ;  /* 0x0001d4ff01007387 */ /* 0x0003e20000100800 */
[----:B------:R-:W-:Y:S01]  /*5930*/  LOP3.LUT P2, RZ, R0, 0x1, RZ, 0xc0, !PT ;  /* 0x0000000100ff7812 */ /* 0x000fe2000784c0ff */
[C---:B------:R-:W-:Y:S02]  /*5940*/  IMAD.WIDE R244, R228.reuse, 0x4, R244 ;  /* 0x00000004e4f47825 */ /* 0x040fe400078e02f4 */
[----:B------:R1:W-:Y:S01]  /*5950*/  STL [R1+0x1d8], RZ ;  /* 0x0001d8ff01007387 */ /* 0x0003e20000100800 */
[----:B------:R-:W-:Y:S01]  /*5960*/  SHF.R.U64 R0, R229, 0xc, RZ ;  /* 0x0000000ce5007819 */ /* 0x000fe200000012ff */
[C---:B------:R-:W-:Y:S02]  /*5970*/  IMAD.WIDE R242, R228.reuse, 0x4, R242 ;  /* 0x00000004e4f27825 */ /* 0x040fe400078e02f2 */
[----:B------:R1:W-:Y:S02]  /*5980*/  STL [R1+0x1dc], RZ ;  /* 0x0001dcff01007387 */ /* 0x0003e40000100800 */
[----:B------:R-:W-:-:S02]  /*5990*/  IMAD.WIDE R66, R228, 0x4, R66 ;  /* 0x00000004e4427825 */ /* 0x000fc400078e0242 */
[----:B------:R1:W-:Y:S02]  /*59a0*/  STL [R1+0x1c0], RZ ;  /* 0x0001c0ff01007387 */ /* 0x0003e40000100800 */
[----:B------:R-:W-:Y:S02]  /*59b0*/  IMAD.WIDE R72, R228, 0x4, R72 ;  /* 0x00000004e4487825 */ /* 0x000fe400078e0248 */
[----:B------:R1:W-:Y:S01]  /*59c0*/  STL [R1+0x1c4], RZ ;  /* 0x0001c4ff01007387 */ /* 0x0003e20000100800 */
[----:B------:R-:W-:Y:S01]  /*59d0*/  LOP3.LUT P6, RZ, R0, 0x1, RZ, 0xc0, !PT ;  /* 0x0000000100ff7812 */ /* 0x000fe200078cc0ff */
[C---:B------:R-:W-:Y:S02]  /*59e0*/  IMAD.WIDE R70, R228.reuse, 0x4, R70 ;  /* 0x00000004e4467825 */ /* 0x040fe400078e0246 */
[----:B------:R1:W-:Y:S01]  /*59f0*/  STL [R1+0x1c8], RZ ;  /* 0x0001c8ff01007387 */ /* 0x0003e20000100800 */
[----:B------:R-:W-:Y:S01]  /*5a00*/  SHF.R.U64 R0, R229, 0x8, RZ ;  /* 0x00000008e5007819 */ /* 0x000fe200000012ff */
[----:B------:R-:W-:-:S02]  /*5a10*/  IMAD.WIDE R68, R228, 0x4, R68 ;  /* 0x00000004e4447825 */ /* 0x000fc400078e0244 */
[----:B------:R1:W-:Y:S04]  /*5a20*/  LDGSTS.E [R211+0x11800], [R248.64], P5 ;  /* 0x11800000f8d37fae */ /* 0x0003e8000a921848 */
[----:B------:R1:W-:Y:S01]  /*5a30*/  STL [R1+0x1cc], RZ ;  /* 0x0001ccff01007387 */ /* 0x0003e20000100800 */
[----:B------:R-:W-:-:S03]  /*5a40*/  IMAD.WIDE R58, R228, 0x4, R58 ;  /* 0x00000004e43a7825 */ /* 0x000fc600078e023a */
[----:B------:R1:W-:Y:S01]  /*5a50*/  LDGSTS.E [R211+0x11a00], [R246.64], P5 ;  /* 0x11a00000f6d37fae */ /* 0x0003e2000a921848 */
[----:B------:R-:W-:-:S03]  /*5a60*/  IMAD.WIDE R64, R228, 0x4, R64 ;  /* 0x00000004e4407825 */ /* 0x000fc600078e0240 */
[----:B------:R1:W-:Y:S01]  /*5a70*/  STL [R1+0x1b0], RZ ;  /* 0x0001b0ff01007387 */ /* 0x0003e20000100800 */
[----:B------:R-:W-:-:S03]  /*5a80*/  IMAD.WIDE R62, R228, 0x4, R62 ;  /* 0x00000004e43e7825 */ /* 0x000fc600078e023e */
[----:B------:R1:W-:Y:S04]  /*5a90*/  LDGSTS.E [R211+0x11c00], [R244.64], P5 ;  /* 0x11c00000f4d37fae */ /* 0x0003e8000a921848 */
[----:B------:R1:W-:Y:S01]  /*5aa0*/  STL [R1+0x1b4], RZ ;  /* 0x0001b4ff01007387 */ /* 0x0003e20000100800 */
[----:B------:R-:W-:-:S03]  /*5ab0*/  IMAD.WIDE R60, R228, 0x4, R60 ;  /* 0x00000004e43c7825 */ /* 0x000fc600078e023c */
[----:B------:R1:W-:Y:S04]  /*5ac0*/  LDGSTS.E [R211+0x11e00], [R242.64], P5 ;  /* 0x11e00000f2d37fae */ /* 0x0003e8000a921848 */
[----:B------:R1:W-:Y:S01]  /*5ad0*/  STL [R1+0x1b8], RZ ;  /* 0x0001b8ff01007387 */ /* 0x0003e20000100800 */
[----:B------:R-:W-:-:S03]  /*5ae0*/  LOP3.LUT P5, RZ, R0, 0x1, RZ, 0xc0, !PT ;  /* 0x0000000100ff7812 */ /* 0x000fc600078ac0ff */
[----:B------:R1:W-:Y:S01]  /*5af0*/  LDGSTS.E [R211+0x13800], [R66.64], P4 ;  /* 0x1380000042d37fae */ /* 0x0003e2000a121848 */
[----:B------:R-:W-:-:S03]  /*5b00*/  SHF.R.U64 R229, R229, 0x4, RZ ;  /* 0x00000004e5e57819 */ /* 0x000fc600000012ff */
        /* <DEDUP_REMOVED lines=46> */
[----:B------:R1:W-:Y:S01]  /*5df0*/  LDGSTS.E [R211+0x19e00], [R44.64], P6 ;  /* 0x19e000002cd37fae */ /* 0x0003e2000b121848 */
[----:B------:R-:W-:-:S03]  /*5e00*/  USHF.R.U32.HI UR6, URZ, 0x1, UR7 ;  /* 0x000000013f067899 */ /* 0x000fc60008011607 */
        /* <DEDUP_REMOVED lines=12> */
[----:B------:R1:W-:Y:S04]  /*5ed0*/  STL [R1+0x138], RZ ;  /* 0x000138ff01007387 */ /* 0x0003e80000100800 */
[----:B------:R1:W-:Y:S04]  /*5ee0*/  LDGSTS.E [R211+0x1d800], [R34.64], P4 ;  /* 0x1d80000022d37fae */ /* 0x0003e8000a121848 */
[----:B------:R1:W-:Y:S01]  /*5ef0*/  STL [R1+0x13c], RZ ;  /* 0x00013cff01007387 */ /* 0x0003e20000100800 */
[----:B------:R-:W-:-:S03]  /*5f00*/  LOP3.LUT R240, R241, UR6, RZ, 0x3c, !PT ;  /* 0x00000006f1f07c12 */ /* 0x000fc6000f8e3cff */
[----:B------:R1:W-:Y:S04]  /*5f10*/  LDGSTS.E [R211+0x1da00], [R32.64], P4 ;  /* 0x1da0000020d37fae */ /* 0x0003e8000a121848 */
[----:B------:R1:W-:Y:S04]  /*5f20*/  STL [R1+0x120], RZ ;  /* 0x000120ff01007387 */ /* 0x0003e80000100800 */
[----:B------:R1:W-:Y:S04]  /*5f30*/  LDGSTS.E [R211+0x1dc00], [R30.64], P4 ;  /* 0x1dc000001ed37fae */ /* 0x0003e8000a121848 */
[----:B------:R1:W-:Y:S04]  /*5f40*/  STL [R1+0x124], RZ ;  /* 0x000124ff01007387 */ /* 0x0003e80000100800 */
[----:B------:R1:W-:Y:S04]  /*5f50*/  LDGSTS.E [R211+0x1de00], [R26.64], P4 ;  /* 0x1de000001ad37fae */ /* 0x0003e8000a121848 */
[----:B------:R1:W-:Y:S04]  /*5f60*/  STL [R1+0x128], RZ ;  /* 0x000128ff01007387 */ /* 0x0003e80000100800 */
[----:B------:R1:W-:Y:S04]  /*5f70*/  LDGSTS.E [R211+0x1f800], [R18.64], !P0 ;  /* 0x1f80000012d37fae */ /* 0x0003e8000c121848 */
[----:B------:R1:W-:Y:S04]  /*5f80*/  STL [R1+0x12c], RZ ;  /* 0x00012cff01007387 */ /* 0x0003e80000100800 */
[----:B------:R1:W-:Y:S04]  /*5f90*/  LDGSTS.E [R211+0x1fa00], [R24.64], !P0 ;  /* 0x1fa0000018d37fae */ /* 0x0003e8000c121848 */
[----:B------:R1:W-:Y:S04]  /*5fa0*/  STL [R1+0x110], RZ ;  /* 0x000110ff01007387 */ /* 0x0003e80000100800 */
[----:B------:R1:W-:Y:S04]  /*5fb0*/  LDGSTS.E [R211+0x1fc00], [R22.64], !P0 ;  /* 0x1fc0000016d37fae */ /* 0x0003e8000c121848 */
[----:B------:R1:W-:Y:S04]  /*5fc0*/  STL [R1+0x114], RZ ;  /* 0x000114ff01007387 */ /* 0x0003e80000100800 */
[----:B------:R1:W-:Y:S04]  /*5fd0*/  LDGSTS.E [R211+0x1fe00], [R20.64], !P0 ;  /* 0x1fe0000014d37fae */ /* 0x0003e8000c121848 */
[----:B------:R1:W-:Y:S04]  /*5fe0*/  STL [R1+0x118], RZ ;  /* 0x000118ff01007387 */ /* 0x0003e80000100800 */
[----:B------:R-:W0:Y:S04]  /*5ff0*/  LDGDEPBAR ;  /* 0x00000000000079af */ /* 0x000e280000000000 */
[----:B------:R1:W-:Y:S04]  /*6000*/  STL [R1+0x11c], RZ ;  /* 0x00011cff01007387 */ /* 0x0003e80000100800 */
[----:B----4-:R4:W-:Y:S04]  /*6010*/  LDGSTS.E [R240+0x22000], [R212.64], P1 ;  /* 0x22000000d4f07fae */ /* 0x0109e80008921848 */
[----:B------:R1:W-:Y:S04]  /*6020*/  STL [R1+0x100], RZ ;  /* 0x000100ff01007387 */ /* 0x0003e80000100800 */
[----:B-----5:R4:W-:Y:S04]  /*6030*/  LDGSTS.E [R240+0x22400], [R206.64], P1 ;  /* 0x22400000cef07fae */ /* 0x0209e80008921848 */
[----:B------:R1:W-:Y:S04]  /*6040*/  STL [R1+0x104], RZ ;  /* 0x000104ff01007387 */ /* 0x0003e80000100800 */
[----:B------:R4:W-:Y:S04]  /*6050*/  LDGSTS.E [R240+0x22800], [R216.64], P1 ;  /* 0x22800000d8f07fae */ /* 0x0009e80008921848 */
        /* <DEDUP_REMOVED lines=9> */
[----:B------:R1:W-:Y:S01]  /*60f0*/  STL [R1+0xfc], RZ ;  /* 0x0000fcff01007387 */ /* 0x0003e20000100800 */
[----:B-----5:R-:W-:-:S03]  /*6100*/  IMAD.MOV.U32 R222, RZ, RZ, 0x1f ;  /* 0x0000001fffde7424 */ /* 0x020fc600078e00ff */
[----:B------:R1:W-:Y:S01]  /*6110*/  STL [R1+0xe0], RZ ;  /* 0x0000e0ff01007387 */ /* 0x0003e20000100800 */
[----:B------:R-:W-:-:S03]  /*6120*/  LOP3.LUT R241, R241, UR5, RZ, 0x3c, !PT ;  /* 0x00000005f1f17c12 */ /* 0x000fc6000f8e3cff */
[----:B------:R1:W-:Y:S01]  /*6130*/  STL [R1+0xe4], RZ ;  /* 0x0000e4ff01007387 */ /* 0x0003e20000100800 */
[----:B------:R-:W-:-:S03]  /*6140*/  IADD3 R222, R222, c[0x0][0x180], RZ ;  /* 0x00006000dede7a10 */ /* 0x000fc60007ffe0ff */
[----:B------:R1:W-:Y:S04]  /*6150*/  STL [R1+0xe8], RZ ;  /* 0x0000e8ff01007387 */ /* 0x0003e80000100800 */
[----:B------:R1:W-:Y:S01]  /*6160*/  STL [R1+0xec], RZ ;  /* 0x0000ecff01007387 */ /* 0x0003e20000100800 */
[----:B------:R-:W-:Y:S02]  /*6170*/  LOP3.LUT R241, R241, 0x40, RZ, 0x3c, !PT ;  /* 0x00000040f1f17812 */ /* 0x000fe400078e3cff */
[----:B------:R-:W-:Y:S01]  /*6180*/  ISETP.GE.AND P0, PT, R222, 0x20, PT ;  /* 0x00000020de00780c */ /* 0x000fe20003f06270 */
[----:B--2---:R2:W-:Y:S04]  /*6190*/  LDGSTS.E [R240+0x23c00], [R14.64], P1 ;  /* 0x23c000000ef07fae */ /* 0x0045e80008921848 */
[----:B------:R5:W-:Y:S04]  /*61a0*/  LDGSTS.E [R241+0x22200], [R12.64], P1 ;  /* 0x222000000cf17fae */ /* 0x000be80008921848 */
[----:B------:R4:W-:Y:S04]  /*61b0*/  LDGSTS.E [R241+0x22600], [R10.64], P1 ;  /* 0x226000000af17fae */ /* 0x0009e80008921848 */
[----:B------:R4:W-:Y:S04]  /*61c0*/  LDGSTS.E [R241+0x22a00], [R234.64], P1 ;  /* 0x22a00000eaf17fae */ /* 0x0009e80008921848 */
[----:B---3--:R3:W-:Y:S04]  /*61d0*/  LDGSTS.E [R241+0x22e00], [R236.64], P1 ;  /* 0x22e00000ecf17fae */ /* 0x0087e80008921848 */
[----:B------:R1:W-:Y:S04]  /*61e0*/  LDGSTS.E [R241+0x23200], [R238.64], P1 ;  /* 0x23200000eef17fae */ /* 0x0003e80008921848 */
[----:B------:R4:W-:Y:S04]  /*61f0*/  LDGSTS.E [R241+0x23600], [R226.64], P1 ;  /* 0x23600000e2f17fae */ /* 0x0009e80008921848 */
[----:B------:R1:W-:Y:S04]  /*6200*/  LDGSTS.E [R241+0x23a00], [R16.64], P1 ;  /* 0x23a0000010f17fae */ /* 0x0003e80008921848 */
[----:B------:R4:W-:Y:S01]  /*6210*/  LDGSTS.E [R241+0x23e00], [R224.64], P1 ;  /* 0x23e00000e0f17fae */ /* 0x0009e20008921848 */
[----:B------:R-:W-:-:S03]  /*6220*/  CS2R R172, SRZ ;  /* 0x0000000000ac7805 */ /* 0x000fc6000001ff00 */
[----:B------:R-:W0:Y:S01]  /*6230*/  LDGDEPBAR ;  /* 0x00000000000079af */ /* 0x000e220000000000 */
[----:B------:R-:W-:Y:S01]  /*6240*/  CS2R R174, SRZ ;  /* 0x0000000000ae7805 */ /* 0x000fe2000001ff00 */
[----:B------:R-:W-:Y:S01]  /*6250*/  CS2R R100, SRZ ;  /* 0x0000000000647805 */ /* 0x000fe2000001ff00 */
[----:B------:R-:W-:Y:S01]  /*6260*/  CS2R R102, SRZ ;  /* 0x0000000000667805 */ /* 0x000fe2000001ff00 */
[----:B-1----:R-:W-:Y:S01]  /*6270*/  CS2R R72, SRZ ;  /* 0x0000000000487805 */ /* 0x002fe2000001ff00 */
[----:B------:R-:W-:Y:S01]  /*6280*/  CS2R R74, SRZ ;  /* 0x00000000004a7805 */ /* 0x000fe2000001ff00 */
        /* <DEDUP_REMOVED lines=8> */
[----:B-----5:R-:W-:Y:S01]  /*6310*/  CS2R R12, SRZ ;  /* 0x00000000000c7805 */ /* 0x020fe2000001ff00 */
[----:B--2---:R-:W-:Y:S01]  /*6320*/  CS2R R14, SRZ ;  /* 0x00000000000e7805 */ /* 0x004fe2000001ff00 */
        /* <DEDUP_REMOVED lines=28> */
[----:B---3--:R-:W-:Y:S01]  /*64f0*/  CS2R R236, SRZ ;  /* 0x0000000000ec7805 */ /* 0x008fe2000001ff00 */
        /* <DEDUP_REMOVED lines=27> */
[----:B----4-:R-:W-:Y:S01]  /*66b0*/  CS2R R240, SRZ ;  /* 0x0000000000f07805 */ /* 0x010fe2000001ff00 */
        /* <DEDUP_REMOVED lines=21> */
[----:B------:R-:W-:Y:S05]  /*6810*/  @!P0 BRA `(.L_x_0) ;  /* 0x0000c85000008947 */ /* 0x000fea0003800000 */
[----:B------:R-:W2:Y:S04]  /*6820*/  LDL.LU R210, [R1+0x1a8] ;  /* 0x0001a80001d27983 */ /* 0x000ea80000300800 */
[----:B------:R-:W3:Y:S04]  /*6830*/  LDL.LU R220, [R1+0x1ac] ;  /* 0x0001ac0001dc7983 */ /* 0x000ee80000300800 */
[----:B------:R-:W4:Y:S04]  /*6840*/  LDL.LU R221, [R1+0x200] ;  /* 0x0002000001dd7983 */ /* 0x000f280000300800 */
[----:B------:R-:W5:Y:S01]  /*6850*/  LDL.LU R223, [R1+0x204] ;  /* 0x0002040001df7983 */ /* 0x000f620000300800 */
[----:B------:R-:W-:-:S02]  /*6860*/  IMAD.MOV.U32 R211, RZ, RZ, c[0x0][0x188] ;  /* 0x00006200ffd37624 */ /* 0x000fc400078e00ff */
[----:B------:R-:W-:Y:S01]  /*6870*/  IMAD.U32 R5, RZ, RZ, UR7 ;  /* 0x00000007ff057e24 */ /* 0x000fe2000f8e00ff */
[----:B------:R-:W-:Y:S01]  /*6880*/  SHF.R.S32.HI R84, RZ, 0x1f, R222 ;  /* 0x0000001fff547819 */ /* 0x000fe200000114de */
[----:B------:R-:W-:Y:S01]  /*6890*/  USHF.R.S32.HI UR6, URZ, 0x1f, UR4 ;  /* 0x0000001f3f067899 */ /* 0x000fe20008011404 */
[----:B------:R-:W-:Y:S02]  /*68a0*/  SHF.R.S32.HI R189, RZ, 0x1f, R211 ;  /* 0x0000001fffbd7819 */ /* 0x000fe400000114d3 */
[----:B--2---:R-:W-:-:S04]  /*68b0*/  SHF.R.S32.HI R0, RZ, 0x1f, R210 ;  /* 0x0000001fff007819 */ /* 0x004fc800000114d2 */
[----:B------:R-:W-:Y:S02]  /*68c0*/  SHF.L.U64.HI R200, R210, 0x2, R0 ;  /* 0x00000002d2c87819 */ /* 0x000fe40000010200 */
[----:B---3--:R-:W-:Y:S02]  /*68d0*/  SHF.R.S32.HI R2, RZ, 0x1f, R220 ;  /* 0x0000001fff027819 */ /* 0x008fe400000114dc */
[----:B----4-:R-:W-:Y:S01]  /*68e0*/  SHF.R.S32.HI R3, RZ, 0x1f, R221 ;  /* 0x0000001fff037819 */ /* 0x010fe200000114dd */
[----:B------:R-:W-:Y:S01]  /*68f0*/  STL [R1+0x2e8], R200 ;  /* 0x0002e8c801007387 */ /* 0x000fe20000100800 */
[----:B------:R-:W-:Y:S02]  /*6900*/  SHF.L.U64.HI R201, R220, 0x2, R2 ;  /* 0x00000002dcc97819 */ /* 0x000fe40000010202 */
[----:B-----5:R-:W-:Y:S02]  /*6910*/  SHF.R.S32.HI R0, RZ, 0x1f, R223 ;  /* 0x0000001fff007819 */ /* 0x020fe400000114df */
[----:B------:R-:W-:-:S02]  /*6920*/  SHF.L.U64.HI R202, R221, 0x2, R3 ;  /* 0x00000002ddca7819 */ /* 0x000fc40000010203 */
[----:B------:R-:W-:Y:S01]  /*6930*/  SHF.L.U64.HI R203, R223, 0x2, R0 ;  /* 0x00000002dfcb7819 */ /* 0x000fe20000010200 */
[----:B------:R-:W1:Y:S04]  /*6940*/  S2R R221, SR_TID.X ;  /* 0x0000000000dd7919 */ /* 0x000e680000002100 */
[----:B------:R-:W2:Y:S04]  /*6950*/  LDL.LU R223, [R1+0xa0] ;  /* 0x0000a00001df7983 */ /* 0x000ea80000300800 */
[----:B------:R-:W3:Y:S04]  /*6960*/  LDL.LU R192, [R1+0xbc] ;  /* 0x0000bc0001c07983 */ /* 0x000ee80000300800 */
[----:B------:R-:W4:Y:S04]  /*6970*/  LDL.LU R193, [R1+0xa4] ;  /* 0x0000a40001c17983 */ /* 0x000f280000300800 */
[----:B------:R-:W5:Y:S01]  /*6980*/  LDL.LU R194, [R1+0x184] ;  /* 0x0001840001c27983 */ /* 0x000f620000300800 */
[----:B-1----:R-:W-:-:S05]  /*6990*/  LOP3.LUT R221, R221, 0x1f, RZ, 0xc0, !PT ;  /* 0x0000001fdddd7812 */ /* 0x002fca00078ec0ff */
[----:B------:R-:W-:Y:S02]  /*69a0*/  IMAD R220, R221, c[0x0][0x18c], RZ ;  /* 0x00006300dddc7a24 */ /* 0x000fe400078e02ff */
[----:B------:R-:W1:Y:S03]  /*69b0*/  S2R R221, SR_TID.X ;  /* 0x0000000000dd7919 */ /* 0x000e660000002100 */
[----:B------:R-:W-:Y:S01]  /*69c0*/  SHF.R.S32.HI R3, RZ, 0x1f, R220 ;  /* 0x0000001fff037819 */ /* 0x000fe200000114dc */
[----:B------:R-:W-:Y:S03]  /*69d0*/  STL [R1+0x2ec], R201 ;  /* 0x0002ecc901007387 */ /* 0x000fe60000100800 */
[----:B------:R-:W-:Y:S01]  /*69e0*/  SHF.L.U64.HI R3, R220, 0x2, R3 ;  /* 0x00000002dc037819 */ /* 0x000fe20000010203 */
[----:B------:R-:W-:Y:S04]  /*69f0*/  STL [R1+0x2f0], R202 ;  /* 0x0002f0ca01007387 */ /* 0x000fe80000100800 */
[----:B------:R-:W-:Y:S04]  /*6a00*/  STL [R1+0x2f4], R203 ;  /* 0x0002f4cb01007387 */ /* 0x000fe80000100800 */
[----:B------:R-:W5:Y:S04]  /*6a10*/  LDL.LU R195, [R1+0xa8] ;  /* 0x0000a80001c37983 */ /* 0x000f680000300800 */
[----:B------:R-:W5:Y:S01]  /*6a20*/  LDL.LU R196, [R1+0x18c] ;  /* 0x00018c0001c47983 */ /* 0x000f620000300800 */
[----:B-1----:R-:W-:-:S03]  /*6a30*/  LOP3.LUT R2, R221, 0x1c, RZ, 0xc0, !PT ;  /* 0x0000001cdd027812 */ /* 0x002fc600078ec0ff */
[----:B------:R-:W5:Y:S01]  /*6a40*/  LDL.LU R197, [R1+0xb4] ;  /* 0x0000b40001c57983 */ /* 0x000f620000300800 */
[----:B------:R-:W-:Y:S01]  /*6a50*/  LOP3.LUT R0, R221, 0x3, RZ, 0xc0, !PT ;  /* 0x00000003dd007812 */ /* 0x000fe200078ec0ff */
[----:B------:R-:W-:Y:S02]  /*6a60*/  IMAD R3, R5, 0x2, R2 ;  /* 0x0000000205037824 */ /* 0x000fe400078e0202 */
[----:B------:R-:W5:Y:S02]  /*6a70*/  LDL.LU R190, [R1+0x194] ;  /* 0x0001940001be7983 */ /* 0x000f640000300800 */
[----:B------:R-:W-:Y:S01]  /*6a80*/  IMAD R0, R0, 0x820, RZ ;  /* 0x0000082000007824 */ /* 0x000fe200078e02ff */
[C---:B------:R-:W-:Y:S01]  /*6a90*/  LOP3.LUT R4, R221.reuse, 0x7, RZ, 0xc0, !PT ;  /* 0x00000007dd047812 */ /* 0x040fe200078ec0ff */
[----:B------:R-:W5:Y:S03]  /*6aa0*/  LDL.LU R191, [R1+0xb8] ;  /* 0x0000b80001bf7983 */ /* 0x000f660000300800 */
[----:B------:R-:W-:Y:S01]  /*6ab0*/  LOP3.LUT R199, R0, R3, RZ, 0x3c, !PT ;  /* 0x0000000300c77212 */ /* 0x000fe200078e3cff */
[----:B------:R-:W-:Y:S01]  /*6ac0*/  IMAD.SHL.U32 R2, R221, 0x2, RZ ;  /* 0x00000002dd027824 */ /* 0x000fe200078e00ff */
[----:B------:R-:W5:Y:S01]  /*6ad0*/  LDL.LU R208, [R1+0x198] ;  /* 0x0001980001d07983 */ /* 0x000f620000300800 */
[----:B------:R-:W-:-:S03]  /*6ae0*/  USHF.L.U32 UR5, UR4, 0x3, URZ ;  /* 0x0000000304057899 */ /* 0x000fc6000800063f */
[----:B------:R-:W5:Y:S01]  /*6af0*/  LDL.LU R209, [R1+0x180] ;  /* 0x0001800001d17983 */ /* 0x000f620000300800 */
[----:B------:R-:W-:-:S03]  /*6b00*/  LEA.HI R84, R84, R222, RZ, 0x5 ;  /* 0x000000de54547211 */ /* 0x000fc600078f28ff */
[----:B------:R-:W5:Y:S01]  /*6b10*/  LDL.LU R221, [R1+0x19c] ;  /* 0x00019c0001dd7983 */ /* 0x000f620000300800 */
[----:B------:R-:W-:-:S03]  /*6b20*/  USHF.L.U64.HI UR10, UR4, 0x3, UR6 ;  /* 0x00000003040a7899 */ /* 0x000fc60008010206 */
[----:B------:R-:W-:Y:S04]  /*6b30*/  STL [R1+0x2f8], R199 ;  /* 0x0002f8c701007387 */ /* 0x000fe80000100800 */
[----:B------:R-:W5:Y:S04]  /*6b40*/  LDL.LU R210, [R1+0x188] ;  /* 0x0001880001d27983 */ /* 0x000f680000300800 */
[----:B------:R-:W5:Y:S04]  /*6b50*/  LDL.LU R222, [R1+0x1a0] ;  /* 0x0001a00001de7983 */ /* 0x000f680000300800 */
[----:B------:R-:W5:Y:S01]  /*6b60*/  LDL.LU R220, [R1+0x190] ;  /* 0x0001900001dc7983 */ /* 0x000f620000300800 */
[----:B--2---:R-:W-:-:S02]  /*6b70*/  SHF.R.S32.HI R159, RZ, 0x1f, R223 ;  /* 0x0000001fff9f7819 */ /* 0x004fc400000114df */
[----:B------:R-:W-:-:S04]  /*6b80*/  LEA R85, P0, R223, UR5, 0x2 ;  /* 0x00000005df557c11 */ /* 0x000fc8000f8010ff */
[----:B------:R-:W-:Y:S02]  /*6b90*/  LEA.HI.X R159, R223, UR10, R159, 0x2, P0 ;  /* 0x0000000adf9f7c11 */ /* 0x000fe400080f149f */
[----:B------:R-:W2:Y:S01]  /*6ba0*/  LDL.LU R223, [R1+0x1a4] ;  /* 0x0001a40001df7983 */ /* 0x000ea20000300800 */
[----:B----4-:R-:W-:Y:S02]  /*6bb0*/  SHF.R.S32.HI R163, RZ, 0x1f, R193 ;  /* 0x0000001fffa37819 */ /* 0x010fe400000114c1 */
[C---:B------:R-:W-:Y:S02]  /*6bc0*/  LEA R87, P2, R193.reuse, UR5, 0x2 ;  /* 0x00000005c1577c11 */ /* 0x040fe4000f8410ff */
[----:B---3--:R-:W-:Y:S02]  /*6bd0*/  SHF.R.S32.HI R161, RZ, 0x1f, R192 ;  /* 0x0000001fffa17819 */ /* 0x008fe400000114c0 */
[----:B------:R-:W-:Y:S02]  /*6be0*/  LEA.HI.X R163, R193, UR10, R163, 0x2, P2 ;  /* 0x0000000ac1a37c11 */ /* 0x000fe400090f14a3 */
[----:B------:R-:W-:-:S02]  /*6bf0*/  LEA R86, P1, R192, UR5, 0x2 ;  /* 0x00000005c0567c11 */ /* 0x000fc4000f8210ff */
[----:B-----5:R-:W-:Y:S02]  /*6c00*/  SHF.R.S32.HI R165, RZ, 0x1f, R194 ;  /* 0x0000001fffa57819 */ /* 0x020fe400000114c2 */
[----:B------:R-:W-:Y:S02]  /*6c10*/  LEA R156, P3, R194, UR5, 0x2 ;  /* 0x00000005c29c7c11 */ /* 0x000fe4000f8610ff */
[----:B------:R-:W-:Y:S02]  /*6c20*/  LEA.HI.X R161, R192, UR10, R161, 0x2, P1 ;  /* 0x0000000ac0a17c11 */ /* 0x000fe400088f14a1 */
[----:B------:R-:W-:Y:S02]  /*6c30*/  LEA.HI.X R165, R194, UR10, R165, 0x2, P3 ;  /* 0x0000000ac2a57c11 */ /* 0x000fe400098f14a5 */
[----:B------:R-:W-:Y:S02]  /*6c40*/  SHF.R.S32.HI R169, RZ, 0x1f, R196 ;  /* 0x0000001fffa97819 */ /* 0x000fe400000114c4 */
[----:B------:R-:W-:-:S02]  /*6c50*/  SHF.R.S32.HI R171, RZ, 0x1f, R197 ;  /* 0x0000001fffab7819 */ /* 0x000fc400000114c5 */
[C---:B------:R-:W-:Y:S02]  /*6c60*/  LEA R160, P2, R197.reuse, UR5, 0x2 ;  /* 0x00000005c5a07c11 */ /* 0x040fe4000f8410ff */
[----:B------:R-:W-:Y:S02]  /*6c70*/  LEA R158, P1, R196, UR5, 0x2 ;  /* 0x00000005c49e7c11 */ /* 0x000fe4000f8210ff */
[----:B------:R-:W-:Y:S02]  /*6c80*/  LEA.HI.X R171, R197, UR10, R171, 0x2, P2 ;  /* 0x0000000ac5ab7c11 */ /* 0x000fe400090f14ab */
[----:B------:R-:W-:Y:S02]  /*6c90*/  SHF.R.S32.HI R177, RZ, 0x1f, R190 ;  /* 0x0000001fffb17819 */ /* 0x000fe400000114be */
[----:B------:R-:W-:Y:S02]  /*6ca0*/  LEA R162, P3, R190, UR5, 0x2 ;  /* 0x00000005bea27c11 */ /* 0x000fe4000f8610ff */
[----:B------:R-:W-:-:S02]  /*6cb0*/  LEA.HI.X R169, R196, UR10, R169, 0x2, P1 ;  /* 0x0000000ac4a97c11 */ /* 0x000fc400088f14a9 */
[----:B------:R-:W-:Y:S02]  /*6cc0*/  SHF.R.S32.HI R183, RZ, 0x1f, R209 ;  /* 0x0000001fffb77819 */ /* 0x000fe400000114d1 */
[C---:B------:R-:W-:Y:S02]  /*6cd0*/  LEA R168, P2, R209.reuse, UR5, 0x2 ;  /* 0x00000005d1a87c11 */ /* 0x040fe4000f8410ff */
[----:B------:R-:W-:Y:S02]  /*6ce0*/  LEA.HI.X R177, R190, UR10, R177, 0x2, P3 ;  /* 0x0000000abeb17c11 */ /* 0x000fe400098f14b1 */
[----:B------:R-:W-:Y:S02]  /*6cf0*/  LEA.HI.X R183, R209, UR10, R183, 0x2, P2 ;  /* 0x0000000ad1b77c11 */ /* 0x000fe400090f14b7 */
[----:B------:R-:W-:Y:S02]  /*6d00*/  SHF.R.S32.HI R181, RZ, 0x1f, R208 ;  /* 0x0000001fffb57819 */ /* 0x000fe400000114d0 */
[----:B------:R-:W-:-:S02]  /*6d10*/  LEA R166, P1, R208, UR5, 0x2 ;  /* 0x00000005d0a67c11 */ /* 0x000fc4000f8210ff */
[----:B------:R-:W-:Y:S02]  /*6d20*/  SHF.R.S32.HI R184, RZ, 0x1f, R221 ;  /* 0x0000001fffb87819 */ /* 0x000fe400000114dd */
[C---:B------:R-:W-:Y:S02]  /*6d30*/  LEA R170, P3, R221.reuse, UR5, 0x2 ;  /* 0x00000005ddaa7c11 */ /* 0x040fe4000f8610ff */
[----:B------:R-:W-:Y:S02]  /*6d40*/  LEA.HI.X R181, R208, UR10, R181, 0x2, P1 ;  /* 0x0000000ad0b57c11 */ /* 0x000fe400088f14b5 */
[----:B------:R-:W-:Y:S02]  /*6d50*/  SHF.R.S32.HI R187, RZ, 0x1f, R220 ;  /* 0x0000001fffbb7819 */ /* 0x000fe400000114dc */
[----:B------:R-:W-:Y:S02]  /*6d60*/  LEA R180, P2, R220, UR5, 0x2 ;  /* 0x00000005dcb47c11 */ /* 0x000fe4000f8410ff */
[----:B------:R-:W-:-:S02]  /*6d70*/  LEA.HI.X R184, R221, UR10, R184, 0x2, P3 ;  /* 0x0000000addb87c11 */ /* 0x000fc400098f14b8 */
[----:B------:R-:W-:Y:S01]  /*6d80*/  LEA.HI.X R187, R220, UR10, R187, 0x2, P2 ;  /* 0x0000000adcbb7c11 */ /* 0x000fe200090f14bb */
[----:B------:R-:W-:Y:S01]  /*6d90*/  IMAD.MOV.U32 R220, RZ, RZ, c[0x0][0x180] ;  /* 0x00006000ffdc7624 */ /* 0x000fe200078e00ff */
[----:B------:R-:W-:Y:S01]  /*6da0*/  SHF.R.S32.HI R186, RZ, 0x1f, R222 ;  /* 0x0000001fffba7819 */ /* 0x000fe200000114de */
[----:B------:R-:W-:Y:S01]  /*6db0*/  IMAD.MOV.U32 R221, RZ, RZ, c[0x0][0x188] ;  /* 0x00006200ffdd7624 */ /* 0x000fe200078e00ff */
[----:B------:R-:W-:Y:S02]  /*6dc0*/  LEA R178, P1, R222, UR5, 0x2 ;  /* 0x00000005deb27c11 */ /* 0x000fe4000f8210ff */
[----:B------:R-:W-:Y:S02]  /*6dd0*/  IADD3 R220, R220, -0x40, RZ ;  /* 0xffffffc0dcdc7810 */ /* 0x000fe40007ffe0ff */
[----:B------:R-:W-:Y:S01]  /*6de0*/  LEA.HI.X R186, R222, UR10, R186, 0x2, P1 ;  /* 0x0000000adeba7c11 */ /* 0x000fe200088f14ba */
[----:B------:R-:W-:Y:S02]  /*6df0*/  IMAD R222, R221, 0x1f, RZ ;  /* 0x0000001fddde7824 */ /* 0x000fe400078e02ff */
[----:B------:R-:W-:-:S02]  /*6e00*/  IMAD.MOV.U32 R0, RZ, RZ, R220 ;  /* 0x000000ffff007224 */ /* 0x000fc400078e00dc */
[----:B------:R-:W-:Y:S01]  /*6e10*/  IMAD.MOV.U32 R220, RZ, RZ, c[0x0][0x188] ;  /* 0x00006200ffdc7624 */ /* 0x000fe200078e00ff */
[----:B------:R-:W-:Y:S01]  /*6e20*/  SHF.R.S32.HI R28, RZ, 0x1f, R222 ;  /* 0x0000001fff1c7819 */ /* 0x000fe200000114de */
[----:B------:R-:W-:-:S03]  /*6e30*/  IMAD.SHL.U32 R29, R222, 0x4, RZ ;  /* 0x00000004de1d7824 */ /* 0x000fc600078e00ff */
[----:B------:R-:W-:Y:S01]  /*6e40*/  SHF.L.U64.HI R28, R222, 0x2, R28 ;  /* 0x00000002de1c7819 */ /* 0x000fe2000001021c */
[----:B------:R-:W-:-:S05]  /*6e50*/  IMAD R222, R220, 0x1c, RZ ;  /* 0x0000001cdcde7824 */ /* 0x000fca00078e02ff */
[----:B------:R-:W-:Y:S01]  /*6e60*/  SHF.R.S32.HI R38, RZ, 0x1f, R222 ;  /* 0x0000001fff267819 */ /* 0x000fe200000114de */
[----:B------:R-:W-:-:S03]  /*6e70*/  IMAD.SHL.U32 R39, R222, 0x4, RZ ;  /* 0x00000004de277824 */ /* 0x000fc600078e00ff */
[----:B------:R-:W-:Y:S02]  /*6e80*/  SHF.L.U64.HI R38, R222, 0x2, R38 ;  /* 0x00000002de267819 */ /* 0x000fe40000010226 */
[----:B--2---:R-:W-:Y:S02]  /*6e90*/  SHF.R.S32.HI R188, RZ, 0x1f, R223 ;  /* 0x0000001fffbc7819 */ /* 0x004fe400000114df */
[----:B------:R-:W-:-:S04]  /*6ea0*/  LEA R182, P3, R223, UR5, 0x2 ;  /* 0x00000005dfb67c11 */ /* 0x000fc8000f8610ff */
[----:B------:R-:W-:Y:S01]  /*6eb0*/  LEA.HI.X R188, R223, UR10, R188, 0x2, P3 ;  /* 0x0000000adfbc7c11 */ /* 0x000fe200098f14bc */
[C---:B------:R-:W-:Y:S02]  /*6ec0*/  IMAD R223, R221.reuse, 0x1e, RZ ;  /* 0x0000001edddf7824 */ /* 0x040fe400078e02ff */
[----:B------:R-:W-:-:S03]  /*6ed0*/  IMAD R221, R221, 0x1d, RZ ;  /* 0x0000001ddddd7824 */ /* 0x000fc600078e02ff */
[----:B------:R-:W-:Y:S01]  /*6ee0*/  SHF.R.S32.HI R30, RZ, 0x1f, R223 ;  /* 0x0000001fff1e7819 */ /* 0x000fe200000114df */
[C---:B------:R-:W-:Y:S01]  /*6ef0*/  IMAD.SHL.U32 R31, R223.reuse, 0x4, RZ ;  /* 0x00000004df1f7824 */ /* 0x040fe200078e00ff */
[----:B------:R-:W-:Y:S02]  /*6f00*/  SHF.R.S32.HI R36, RZ, 0x1f, R221 ;  /* 0x0000001fff247819 */ /* 0x000fe400000114dd */
[----:B------:R-:W-:Y:S01]  /*6f10*/  SHF.L.U64.HI R30, R223, 0x2, R30 ;  /* 0x00000002df1e7819 */ /* 0x000fe2000001021e */
[C---:B------:R-:W-:Y:S01]  /*6f20*/  IMAD R223, R220.reuse, 0x1b, RZ ;  /* 0x0000001bdcdf7824 */ /* 0x040fe200078e02ff */
[C---:B------:R-:W-:Y:S01]  /*6f30*/  SHF.L.U64.HI R36, R221.reuse, 0x2, R36 ;  /* 0x00000002dd247819 */ /* 0x040fe20000010224 */
[----:B------:R-:W-:Y:S02]  /*6f40*/  IMAD.SHL.U32 R37, R221, 0x4, RZ ;  /* 0x00000004dd257824 */ /* 0x000fe400078e00ff */
[----:B------:R-:W-:Y:S01]  /*6f50*/  IMAD.MOV.U32 R221, RZ, RZ, c[0x0][0x188] ;  /* 0x00006200ffdd7624 */ /* 0x000fe200078e00ff */
[----:B------:R-:W-:Y:S01]  /*6f60*/  SHF.R.S32.HI R44, RZ, 0x1f, R223 ;  /* 0x0000001fff2c7819 */ /* 0x000fe200000114df */
[----:B------:R-:W-:-:S02]  /*6f70*/  IMAD R220, R220, 0x1a, RZ ;  /* 0x0000001adcdc7824 */ /* 0x000fc400078e02ff */
[----:B------:R-:W-:Y:S01]  /*6f80*/  IMAD R222, R221, 0x19, RZ ;  /* 0x00000019ddde7824 */ /* 0x000fe200078e02ff */
[C---:B------:R-:W-:Y:S01]  /*6f90*/  SHF.L.U64.HI R44, R223.reuse, 0x2, R44 ;  /* 0x00000002df2c7819 */ /* 0x040fe2000001022c */
[----:B------:R-:W-:Y:S01]  /*6fa0*/  IMAD.SHL.U32 R45, R223, 0x4, RZ ;  /* 0x00000004df2d7824 */ /* 0x000fe200078e00ff */
[----:B------:R-:W-:Y:S01]  /*6fb0*/  SHF.R.S32.HI R46, RZ, 0x1f, R220 ;  /* 0x0000001fff2e7819 */ /* 0x000fe200000114dc */
[C---:B------:R-:W-:Y:S01]  /*6fc0*/  IMAD R223, R221.reuse, 0x18, RZ ;  /* 0x00000018dddf7824 */ /* 0x040fe200078e02ff */
[----:B------:R-:W-:Y:S01]  /*6fd0*/  SHF.R.S32.HI R48, RZ, 0x1f, R222 ;  /* 0x0000001fff307819 */ /* 0x000fe200000114de */
[C---:B------:R-:W-:Y:S01]  /*6fe0*/  IMAD.SHL.U32 R47, R220.reuse, 0x4, RZ ;  /* 0x00000004dc2f7824 */ /* 0x040fe200078e00ff */
[----:B------:R-:W-:Y:S01]  /*6ff0*/  SHF.L.U64.HI R46, R220, 0x2, R46 ;  /* 0x00000002dc2e7819 */ /* 0x000fe2000001022e */
[----:B------:R-:W-:Y:S01]  /*7000*/  IMAD.MOV.U32 R220, RZ, RZ, c[0x0][0x188] ;  /* 0x00006200ffdc7624 */ /* 0x000fe200078e00ff */
[----:B------:R-:W-:Y:S01]  /*7010*/  SHF.R.S32.HI R50, RZ, 0x1f, R223 ;  /* 0x0000001fff327819 */ /* 0x000fe200000114df */
[----:B------:R-:W-:Y:S01]  /*7020*/  IMAD R221, R221, 0x17, RZ ;  /* 0x00000017dddd7824 */ /* 0x000fe200078e02ff */
[C---:B------:R-:W-:Y:S01]  /*7030*/  SHF.L.U64.HI R48, R222.reuse, 0x2, R48 ;  /* 0x00000002de307819 */ /* 0x040fe20000010230 */
[----:B------:R-:W-:Y:S01]  /*7040*/  IMAD.SHL.U32 R49, R222, 0x4, RZ ;  /* 0x00000004de317824 */ /* 0x000fe200078e00ff */
[C---:B------:R-:W-:Y:S01]  /*7050*/  SHF.L.U64.HI R50, R223.reuse, 0x2, R50 ;  /* 0x00000002df327819 */ /* 0x040fe20000010232 */
[----:B------:R-:W-:Y:S01]  /*7060*/  IMAD R222, R220, 0x16, RZ ;  /* 0x00000016dcde7824 */ /* 0x000fe200078e02ff */
[----:B------:R-:W-:Y:S01]  /*7070*/  SHF.R.S32.HI R52, RZ, 0x1f, R221 ;  /* 0x0000001fff347819 */ /* 0x000fe200000114dd */
[----:B------:R-:W-:-:S02]  /*7080*/  IMAD.SHL.U32 R51, R223, 0x4, RZ ;  /* 0x00000004df337824 */ /* 0x000fc400078e00ff */
        /* <DEDUP_REMOVED lines=9> */
[----:B------:R-:W-:Y:S01]  /*7120*/  SHF.L.U64.HI R56, R223, 0x2, R56 ;  /* 0x00000002df387819 */ /* 0x000fe20000010238 */
        /* <DEDUP_REMOVED lines=13> */
[----:B------:R-:W-:Y:S01]  /*7200*/  IMAD.SHL.U32 R222, R220, 0x10, RZ ;  /* 0x00000010dcde7824 */ /* 0x000fe200078e00ff */
[----:B------:R-:W-:Y:S01]  /*7210*/  SHF.R.S32.HI R42, RZ, 0x1f, R221 ;  /* 0x0000001fff2a7819 */ /* 0x000fe200000114dd */
[----:B------:R-:W-:-:S02]  /*7220*/  IMAD.SHL.U32 R62, R223, 0x4, RZ ;  /* 0x00000004df3e7824 */ /* 0x000fc400078e00ff */
[C---:B------:R-:W-:Y:S01]  /*7230*/  IMAD R223, R220.reuse, 0xf, RZ ;  /* 0x0000000fdcdf7824 */ /* 0x040fe200078e02ff */
[----:B------:R-:W-:Y:S01]  /*7240*/  SHF.R.S32.HI R41, RZ, 0x1f, R222 ;  /* 0x0000001fff297819 */ /* 0x000fe200000114de */
[----:B------:R-:W-:Y:S01]  /*7250*/  IMAD R220, R220, 0xe, RZ ;  /* 0x0000000edcdc7824 */ /* 0x000fe200078e02ff */
[C---:B------:R-:W-:Y:S01]  /*7260*/  SHF.L.U64.HI R42, R221.reuse, 0x2, R42 ;  /* 0x00000002dd2a7819 */ /* 0x040fe2000001022a */
[----:B------:R-:W-:Y:S01]  /*7270*/  IMAD.SHL.U32 R63, R221, 0x4, RZ ;  /* 0x00000004dd3f7824 */ /* 0x000fe200078e00ff */
[----:B------:R-:W-:Y:S01]  /*7280*/  SHF.R.S32.HI R40, RZ, 0x1f, R223 ;  /* 0x0000001fff287819 */ /* 0x000fe200000114df */
[----:B------:R-:W-:Y:S01]  /*7290*/  IMAD.MOV.U32 R221, RZ, RZ, c[0x0][0x188] ;  /* 0x00006200ffdd7624 */ /* 0x000fe200078e00ff */
[C---:B------:R-:W-:Y:S01]  /*72a0*/  SHF.L.U64.HI R41, R222.reuse, 0x2, R41 ;  /* 0x00000002de297819 */ /* 0x040fe20000010229 */
[----:B------:R-:W-:Y:S01]  /*72b0*/  IMAD.SHL.U32 R64, R222, 0x4, RZ ;  /* 0x00000004de407824 */ /* 0x000fe200078e00ff */
[----:B------:R-:W-:Y:S01]  /*72c0*/  SHF.R.S32.HI R27, RZ, 0x1f, R220 ;  /* 0x0000001fff1b7819 */ /* 0x000fe200000114dc */
[----:B------:R-:W-:Y:S01]  /*72d0*/  IMAD R222, R221, 0xd, RZ ;  /* 0x0000000dddde7824 */ /* 0x000fe200078e02ff */
[C---:B------:R-:W-:Y:S01]  /*72e0*/  SHF.L.U64.HI R40, R223.reuse, 0x2, R40 ;  /* 0x00000002df287819 */ /* 0x040fe20000010228 */
[----:B------:R-:W-:-:S02]  /*72f0*/  IMAD.SHL.U32 R65, R223, 0x4, RZ ;  /* 0x00000004df417824 */ /* 0x000fc400078e00ff */
[C---:B------:R-:W-:Y:S01]  /*7300*/  IMAD R223, R221.reuse, 0xc, RZ ;  /* 0x0000000cdddf7824 */ /* 0x040fe200078e02ff */
[C---:B------:R-:W-:Y:S01]  /*7310*/  SHF.L.U64.HI R27, R220.reuse, 0x2, R27 ;  /* 0x00000002dc1b7819 */ /* 0x040fe2000001021b */
[----:B------:R-:W-:Y:S01]  /*7320*/  IMAD.SHL.U32 R66, R220, 0x4, RZ ;  /* 0x00000004dc427824 */ /* 0x000fe200078e00ff */
[----:B------:R-:W-:Y:S01]  /*7330*/  SHF.R.S32.HI R26, RZ, 0x1f, R222 ;  /* 0x0000001fff1a7819 */ /* 0x000fe200000114de */
[----:B------:R-:W-:Y:S01]  /*7340*/  IMAD R209, R221, 0xb, RZ ;  /* 0x0000000bddd17824 */ /* 0x000fe200078e02ff */
[----:B------:R-:W2:Y:S01]  /*7350*/  LDL R220, [R1+0x2d8] ;  /* 0x0002d80001dc7983 */ /* 0x000ea20000100800 */
[----:B------:R-:W-:-:S03]  /*7360*/  SHF.R.S32.HI R25, RZ, 0x1f, R223 ;  /* 0x0000001fff197819 */ /* 0x000fc600000114df */
[----:B------:R-:W3:Y:S01]  /*7370*/  LDL R221, [R1+0x2dc] ;  /* 0x0002dc0001dd7983 */ /* 0x000ee20000100800 */
[C---:B------:R-:W-:Y:S01]  /*7380*/  SHF.L.U64.HI R26, R222.reuse, 0x2, R26 ;  /* 0x00000002de1a7819 */ /* 0x040fe2000001021a */
[----:B------:R-:W-:Y:S01]  /*7390*/  IMAD.SHL.U32 R67, R222, 0x4, RZ ;  /* 0x00000004de437824 */ /* 0x000fe200078e00ff */
[C---:B------:R-:W-:Y:S01]  /*73a0*/  SHF.L.U64.HI R25, R223.reuse, 0x2, R25 ;  /* 0x00000002df197819 */ /* 0x040fe20000010219 */
[----:B------:R-:W-:Y:S01]  /*73b0*/  IMAD.SHL.U32 R68, R223, 0x4, RZ ;  /* 0x00000004df447824 */ /* 0x000fe200078e00ff */
[----:B------:R-:W4:Y:S04]  /*73c0*/  LDL R222, [R1+0x2e0] ;  /* 0x0002e00001de7983 */ /* 0x000f280000100800 */
[----:B------:R-:W5:Y:S01]  /*73d0*/  LDL R223, [R1+0x2e4] ;  /* 0x0002e40001df7983 */ /* 0x000f620000100800 */
[----:B------:R-:W-:-:S02]  /*73e0*/  SHF.R.S32.HI R167, RZ, 0x1f, R195 ;  /* 0x0000001fffa77819 */ /* 0x000fc400000114c3 */
[C---:B------:R-:W-:Y:S02]  /*73f0*/  LEA R157, P0, R195.reuse, UR5, 0x2 ;  /* 0x00000005c39d7c11 */ /* 0x040fe4000f8010ff */
[----:B------:R-:W-:Y:S02]  /*7400*/  SHF.R.S32.HI R179, RZ, 0x1f, R191 ;  /* 0x0000001fffb37819 */ /* 0x000fe400000114bf */
[----:B------:R-:W-:Y:S02]  /*7410*/  LEA.HI.X R167, R195, UR10, R167, 0x2, P0 ;  /* 0x0000000ac3a77c11 */ /* 0x000fe400080f14a7 */
[C---:B------:R-:W-:Y:S01]  /*7420*/  LEA R164, P0, R191.reuse, UR5, 0x2 ;  /* 0x00000005bfa47c11 */ /* 0x040fe2000f8010ff */
[----:B------:R-:W-:Y:S01]  /*7430*/  IMAD.MOV.U32 R208, RZ, RZ, c[0x0][0x188] ;  /* 0x00006200ffd07624 */ /* 0x000fe200078e00ff */
[----:B------:R-:W-:Y:S02]  /*7440*/  SHF.R.S32.HI R185, RZ, 0x1f, R210 ;  /* 0x0000001fffb97819 */ /* 0x000fe400000114d2 */
[----:B------:R-:W-:-:S02]  /*7450*/  LEA.HI.X R179, R191, UR10, R179, 0x2, P0 ;  /* 0x0000000abfb37c11 */ /* 0x000fc400080f14b3 */
[C---:B------:R-:W-:Y:S02]  /*7460*/  LEA R176, P0, R210.reuse, UR5, 0x2 ;  /* 0x00000005d2b07c11 */ /* 0x040fe4000f8010ff */
[----:B------:R-:W-:Y:S02]  /*7470*/  SHF.R.S32.HI R24, RZ, 0x1f, R209 ;  /* 0x0000001fff187819 */ /* 0x000fe400000114d1 */
[----:B------:R-:W-:Y:S01]  /*7480*/  LEA.HI.X R185, R210, UR10, R185, 0x2, P0 ;  /* 0x0000000ad2b97c11 */ /* 0x000fe200080f14b9 */
[C---:B------:R-:W-:Y:S01]  /*7490*/  IMAD R210, R208.reuse, 0xa, RZ ;  /* 0x0000000ad0d27824 */ /* 0x040fe200078e02ff */
[C---:B------:R-:W-:Y:S01]  /*74a0*/  SHF.L.U64.HI R24, R209.reuse, 0x2, R24 ;  /* 0x00000002d1187819 */ /* 0x040fe20000010218 */
[----:B------:R-:W-:Y:S02]  /*74b0*/  IMAD.SHL.U32 R69, R209, 0x4, RZ ;  /* 0x00000004d1457824 */ /* 0x000fe400078e00ff */
[----:B------:R-:W-:Y:S01]  /*74c0*/  IMAD.MOV.U32 R209, RZ, RZ, c[0x0][0x188] ;  /* 0x00006200ffd17624 */ /* 0x000fe200078e00ff */
[----:B------:R-:W-:Y:S01]  /*74d0*/  SHF.R.S32.HI R11, RZ, 0x1f, R210 ;  /* 0x0000001fff0b7819 */ /* 0x000fe200000114d2 */
[----:B------:R-:W-:-:S02]  /*74e0*/  IMAD R191, R208, 0x9, RZ ;  /* 0x00000009d0bf7824 */ /* 0x000fc400078e02ff */
[----:B------:R-:W-:Y:S01]  /*74f0*/  IMAD.SHL.U32 R208, R208, 0x8, RZ ;  /* 0x00000008d0d07824 */ /* 0x000fe200078e00ff */
[C---:B------:R-:W-:Y:S01]  /*7500*/  SHF.L.U64.HI R11, R210.reuse, 0x2, R11 ;  /* 0x00000002d20b7819 */ /* 0x040fe2000001020b */
[----:B------:R-:W-:Y:S02]  /*7510*/  IMAD.SHL.U32 R70, R210, 0x4, RZ ;  /* 0x00000004d2467824 */ /* 0x000fe400078e00ff */
[----:B------:R-:W-:Y:S01]  /*7520*/  IMAD R210, R209, 0x7, RZ ;  /* 0x00000007d1d27824 */ /* 0x000fe200078e02ff */
[----:B------:R-:W-:Y:S02]  /*7530*/  SHF.R.S32.HI R10, RZ, 0x1f, R191 ;  /* 0x0000001fff0a7819 */ /* 0x000fe400000114bf */
[----:B------:R-:W-:Y:S02]  /*7540*/  SHF.R.S32.HI R9, RZ, 0x1f, R208 ;  /* 0x0000001fff097819 */ /* 0x000fe400000114d0 */
[----:B------:R-:W-:Y:S01]  /*7550*/  SHF.R.S32.HI R8, RZ, 0x1f, R210 ;  /* 0x0000001fff087819 */ /* 0x000fe200000114d2 */
[C---:B------:R-:W-:Y:S01]  /*7560*/  IMAD.SHL.U32 R71, R191.reuse, 0x4, RZ ;  /* 0x00000004bf477824 */ /* 0x040fe200078e00ff */
[----:B------:R-:W-:Y:S01]  /*7570*/  SHF.L.U64.HI R10, R191, 0x2, R10 ;  /* 0x00000002bf0a7819 */ /* 0x000fe2000001020a */
[C---:B------:R-:W-:Y:S01]  /*7580*/  IMAD.SHL.U32 R190, R208.reuse, 0x4, RZ ;  /* 0x00000004d0be7824 */ /* 0x040fe200078e00ff */
[----:B------:R-:W-:Y:S01]  /*7590*/  SHF.L.U64.HI R9, R208, 0x2, R9 ;  /* 0x00000002d0097819 */ /* 0x000fe20000010209 */
[C---:B------:R-:W-:Y:S01]  /*75a0*/  IMAD R197, R209.reuse, 0x6, RZ ;  /* 0x00000006d1c57824 */ /* 0x040fe200078e02ff */
[C---:B------:R-:W-:Y:S01]  /*75b0*/  SHF.L.U64.HI R8, R210.reuse, 0x2, R8 ;  /* 0x00000002d2087819 */ /* 0x040fe20000010208 */
[----:B------:R-:W-:Y:S01]  /*75c0*/  IMAD R208, R209, 0x5, RZ ;  /* 0x00000005d1d07824 */ /* 0x000fe200078e02ff */
[----:B------:R-:W-:Y:S01]  /*75d0*/  SHF.L.U64.HI R189, R211, 0x2, R189 ;  /* 0x00000002d3bd7819 */ /* 0x000fe200000102bd */
[----:B------:R-:W-:-:S02]  /*75e0*/  IMAD.SHL.U32 R191, R210, 0x4, RZ ;  /* 0x00000004d2bf7824 */ /* 0x000fc400078e00ff */
[C---:B------:R-:W-:Y:S02]  /*75f0*/  IMAD R209, R211.reuse, 0x3, RZ ;  /* 0x00000003d3d17824 */ /* 0x040fe400078e02ff */
[C---:B------:R-:W-:Y:S02]  /*7600*/  IMAD.SHL.U32 R210, R211.reuse, 0x2, RZ ;  /* 0x00000002d3d27824 */ /* 0x040fe400078e00ff */
[----:B------:R-:W-:Y:S02]  /*7610*/  IMAD.SHL.U32 R211, R211, 0x4, RZ ;  /* 0x00000004d3d37824 */ /* 0x000fe400078e00ff */
[----:B------:R-:W-:-:S05]  /*7620*/  IMAD R5, R4, 0x90, RZ ;  /* 0x0000009004057824 */ /* 0x000fca00078e02ff */
[----:B------:R-:W-:Y:S02]  /*7630*/  LOP3.LUT R198, R5, 0x30, R2, 0x78, !PT ;  /* 0x0000003005c67812 */ /* 0x000fe400078e7802 */
[C---:B--2---:R-:W-:Y:S02]  /*7640*/  IADD3 R13, P4, R211.reuse, R220, RZ ;  /* 0x000000dcd30d7210 */ /* 0x044fe40007f9e0ff */
[----:B---3--:R-:W-:-:S03]  /*7650*/  IADD3 R12, P3, R211, R221, RZ ;  /* 0x000000ddd30c7210 */ /* 0x008fc60007f7e0ff */
[----:B------:R-:W-:Y:S01]  /*7660*/  STL [R1+0x378], R13 ;  /* 0x0003780d01007387 */ /* 0x000fe20000100800 */
[----:B----4-:R-:W-:-:S03]  /*7670*/  IADD3 R2, P2, R211, R222, RZ ;  /* 0x000000ded3027210 */ /* 0x010fc60007f5e0ff */
[----:B------:R5:W-:Y:S04]  /*7680*/  STL [R1+0x354], R12 ;  /* 0x0003540c01007387 */ /* 0x000be80000100800 */
[----:B------:R-:W-:Y:S01]  /*7690*/  STL [R1+0x330], R2 ;  /* 0x0003300201007387 */ /* 0x000fe20000100800 */
[----:B-----5:R-:W-:-:S05]  /*76a0*/  IADD3 R12, P1, R211, R223, RZ ;  /* 0x000000dfd30c7210 */ /* 0x020fca0007f3e0ff */
[----:B------:R-:W-:Y:S04]  /*76b0*/  STL [R1+0x310], R12 ;  /* 0x0003100c01007387 */ /* 0x000fe80000100800 */
[----:B------:R-:W-:Y:S04]  /*76c0*/  STL [R1+0x24c], RZ ;  /* 0x00024cff01007387 */ /* 0x000fe80000100800 */
        /* <DEDUP_REMOVED lines=57> */
[----:B------:R-:W-:Y:S01]  /*7a60*/  STL [R1+0x104], RZ ;  /* 0x000104ff01007387 */ /* 0x000fe20000100800 */
[----:B------:R-:W-:-:S03]  /*7a70*/  IADD3 R34, P5, R29, R220, RZ ;  /* 0x000000dc1d227210 */ /* 0x000fc60007fbe0ff */
[----:B------:R-:W-:Y:S04]  /*7a80*/  STL [R1+0x108], RZ ;  /* 0x000108ff01007387 */ /* 0x000fe80000100800 */
[----:B------:R-:W-:Y:S04]  /*7a90*/  STL [R1+0x10c], RZ ;  /* 0x00010cff01007387 */ /* 0x000fe80000100800 */
[----:B------:R-:W-:Y:S01]  /*7aa0*/  STL [R1+0xf0], RZ ;  /* 0x0000f0ff01007387 */ /* 0x000fe20000100800 */
[----:B------:R-:W-:-:S03]  /*7ab0*/  IADD3 R35, P6, R221, R29, RZ ;  /* 0x0000001ddd237210 */ /* 0x000fc60007fde0ff */
[----:B------:R-:W-:Y:S04]  /*7ac0*/  STL [R1+0xf4], RZ ;  /* 0x0000f4ff01007387 */ /* 0x000fe80000100800 */
[----:B------:R-:W-:Y:S01]  /*7ad0*/  STL [R1+0xf8], RZ ;  /* 0x0000f8ff01007387 */ /* 0x000fe20000100800 */
[----:B------:R-:W-:-:S03]  /*7ae0*/  IMAD.X R80, R28, 0x1, R203, P5 ;  /* 0x000000011c507824 */ /* 0x000fc600028e06cb */
[----:B------:R-:W-:Y:S04]  /*7af0*/  STL [R1+0xfc], RZ ;  /* 0x0000fcff01007387 */ /* 0x000fe80000100800 */
[----:B------:R-:W-:Y:S04]  /*7b00*/  STL [R1+0xe0], RZ ;  /* 0x0000e0ff01007387 */ /* 0x000fe80000100800 */
[----:B------:R-:W-:Y:S04]  /*7b10*/  STL [R1+0xe4], RZ ;  /* 0x0000e4ff01007387 */ /* 0x000fe80000100800 */
[----:B------:R-:W-:Y:S04]  /*7b20*/  STL [R1+0xe8], RZ ;  /* 0x0000e8ff01007387 */ /* 0x000fe80000100800 */
[----:B------:R-:W-:Y:S01]  /*7b30*/  STL [R1+0xec], RZ ;  /* 0x0000ecff01007387 */ /* 0x000fe20000100800 */
[----:B------:R-:W-:-:S03]  /*7b40*/  IMAD.X R81, R202, 0x1, R28, P6 ;  /* 0x00000001ca517824 */ /* 0x000fc600030e061c */
[----:B------:R-:W-:Y:S04]  /*7b50*/  STL [R1+0x6dc], R34 ;  /* 0x0006dc2201007387 */ /* 0x000fe80000100800 */
[----:B------:R1:W-:Y:S04]  /*7b60*/  STL [R1+0x6d4], R35 ;  /* 0x0006d42301007387 */ /* 0x0003e80000100800 */
[----:B------:R2:W-:Y:S01]  /*7b70*/  STL [R1+0x6d8], R80 ;  /* 0x0006d85001007387 */ /* 0x0005e20000100800 */
[-C--:B-1----:R-:W-:Y:S02]  /*7b80*/  IADD3 R35, P5, R222, R29.reuse, RZ ;  /* 0x0000001dde237210 */ /* 0x082fe40007fbe0ff */
[----:B--2---:R-:W-:-:S03]  /*7b90*/  IADD3 R80, P6, R223, R29, RZ ;  /* 0x0000001ddf507210 */ /* 0x004fc60007fde0ff */
[----:B------:R-:W-:Y:S01]  /*7ba0*/  STL [R1+0x6cc], R35 ;  /* 0x0006cc2301007387 */ /* 0x000fe20000100800 */
[----:B------:R-:W-:-:S03]  /*7bb0*/  IMAD.X R29, R201, 0x1, R28, P5 ;  /* 0x00000001c91d7824 */ /* 0x000fc600028e061c */
[----:B------:R1:W-:Y:S04]  /*7bc0*/  STL [R1+0x6d0], R81 ;  /* 0x0006d05101007387 */ /* 0x0003e80000100800 */
[----:B------:R2:W-:Y:S01]  /*7bd0*/  STL [R1+0x6c4], R80 ;  /* 0x0006c45001007387 */ /* 0x0005e20000100800 */
[----:B-1----:R-:W-:-:S03]  /*7be0*/  IADD3 R81, P5, R31, R220, RZ ;  /* 0x000000dc1f517210 */ /* 0x002fc60007fbe0ff */
[----:B------:R1:W-:Y:S01]  /*7bf0*/  STL [R1+0x6c8], R29 ;  /* 0x0006c81d01007387 */ /* 0x0003e20000100800 */
[----:B--2---:R-:W-:-:S03]  /*7c00*/  IMAD.X R80, R200, 0x1, R28, P6 ;  /* 0x00000001c8507824 */ /* 0x004fc600030e061c */
[----:B------:R-:W-:Y:S04]  /*7c10*/  STL [R1+0x6bc], R81 ;  /* 0x0006bc5101007387 */ /* 0x000fe80000100800 */
[----:B------:R2:W-:Y:S01]  /*7c20*/  STL [R1+0x6c0], R80 ;  /* 0x0006c05001007387 */ /* 0x0005e20000100800 */
[----:B-1----:R-:W-:-:S05]  /*7c30*/  IADD3 R29, P6, R31, R221, RZ ;  /* 0x000000dd1f1d7210 */ /* 0x002fca0007fde0ff */
[----:B------:R1:W-:Y:S01]  /*7c40*/  STL [R1+0x6b4], R29 ;  /* 0x0006b41d01007387 */ /* 0x0003e20000100800 */
[C---:B--2---:R-:W-:Y:S02]  /*7c50*/  IMAD.X R80, R30.reuse, 0x1, R203, P5 ;  /* 0x000000011e507824 */ /* 0x044fe400028e06cb */
[----:B------:R-:W-:-:S03]  /*7c60*/  IMAD.X R81, R30, 0x1, R202, P6 ;  /* 0x000000011e517824 */ /* 0x000fc600030e06ca */
[----:B------:R2:W-:Y:S01]  /*7c70*/  STL [R1+0x6b8], R80 ;  /* 0x0006b85001007387 */ /* 0x0005e20000100800 */
[----:B-1----:R-:W-:-:S05]  /*7c80*/  IADD3 R29, P5, R31, R222, RZ ;  /* 0x000000de1f1d7210 */ /* 0x002fca0007fbe0ff */
[----:B------:R-:W-:Y:S01]  /*7c90*/  STL [R1+0x6ac], R29 ;  /* 0x0006ac1d01007387 */ /* 0x000fe20000100800 */
[----:B--2---:R-:W-:-:S03]  /*7ca0*/  IADD3 R80, P6, R31, R223, RZ ;  /* 0x000000df1f507210 */ /* 0x004fc60007fde0ff */
[----:B------:R1:W-:Y:S01]  /*7cb0*/  STL [R1+0x6b0], R81 ;  /* 0x0006b05101007387 */ /* 0x0003e20000100800 */
[----:B------:R-:W-:-:S03]  /*7cc0*/  IMAD.X R31, R30, 0x1, R201, P5 ;  /* 0x000000011e1f7824 */ /* 0x000fc600028e06c9 */
        /* <DEDUP_REMOVED lines=88> */
[C---:B--2---:R-:W-:Y:S01]  /*8250*/  IMAD.X R80, R50.reuse, 0x1, R203, P5 ;  /* 0x0000000132507824 */ /* 0x044fe200028e06cb */
[----:B------:R-:W-:-:S04]  /*8260*/  IADD3.X R81, R50, R202, RZ, P6, !PT ;  /* 0x000000ca32517210 */ /* 0x000fc800037fe4ff */
        /* <DEDUP_REMOVED lines=84> */
[----:B------:R-:W-:Y:S01]  /*87b0*/  STL [R1+0x550], R81 ;  /* 0x0005505101007387 */ /* 0x000fe20000100800 */
[----:B------:R-:W-:-:S03]  /*87c0*/  IMAD.X R61, R60, 0x1, R201, P5 ;  /* 0x000000013c3d7824 */ /* 0x000fc600028e06c9 */
[----:B------:R1:W-:Y:S01]  /*87d0*/  STL [R1+0x544], R80 ;  /* 0x0005445001007387 */ /* 0x0003e20000100800 */
[----:B------:R-:W-:-:S03]  /*87e0*/  IMAD.X R60, R60, 0x1, R200, P6 ;  /* 0x000000013c3c7824 */ /* 0x000fc600030e06c8 */
[----:B------:R2:W-:Y:S01]  /*87f0*/  STL [R1+0x548], R61 ;  /* 0x0005483d01007387 */ /* 0x0005e20000100800 */
[C---:B-1----:R-:W-:Y:S02]  /*8800*/  IADD3 R80, P5, R62.reuse, R220, RZ ;  /* 0x000000dc3e507210 */ /* 0x042fe40007fbe0ff */
[----:B--2---:R-:W-:-:S03]  /*8810*/  IADD3 R61, P6, R62, R221, RZ ;  /* 0x000000dd3e3d7210 */ /* 0x004fc60007fde0ff */
[----:B------:R-:W-:Y:S04]  /*8820*/  STL [R1+0x53c], R80 ;  /* 0x00053c5001007387 */ /* 0x000fe80000100800 */
[----:B------:R1:W-:Y:S04]  /*8830*/  STL [R1+0x540], R60 ;  /* 0x0005403c01007387 */ /* 0x0003e80000100800 */
[----:B------:R2:W-:Y:S01]  /*8840*/  STL [R1+0x534], R61 ;  /* 0x0005343d01007387 */ /* 0x0005e20000100800 */
[C---:B-1----:R-:W-:Y:S01]  /*8850*/  IMAD.X R60, R43.reuse, 0x1, R203, P5 ;  /* 0x000000012b3c7824 */ /* 0x042fe200028e06cb */
[----:B------:R-:W-:Y:S01]  /*8860*/  IADD3 R81, P5, R62, R222, RZ ;  /* 0x000000de3e517210 */ /* 0x000fe20007fbe0ff */
[----:B--2---:R-:W-:-:S03]  /*8870*/  IMAD.X R61, R43, 0x1, R202, P6 ;  /* 0x000000012b3d7824 */ /* 0x004fc600030e06ca */
[----:B------:R1:W-:Y:S04]  /*8880*/  STL [R1+0x538], R60 ;  /* 0x0005383c01007387 */ /* 0x0003e80000100800 */
[----:B------:R-:W-:Y:S01]  /*8890*/  STL [R1+0x52c], R81 ;  /* 0x00052c5101007387 */ /* 0x000fe20000100800 */
[----:B-1----:R-:W-:-:S03]  /*88a0*/  IADD3 R60, P6, R62, R223, RZ ;  /* 0x000000df3e3c7210 */ /* 0x002fc60007fde0ff */
[----:B------:R1:W-:Y:S01]  /*88b0*/  STL [R1+0x530], R61 ;  /* 0x0005303d01007387 */ /* 0x0003e20000100800 */
[----:B------:R-:W-:-:S03]  /*88c0*/  IMAD.X R62, R43, 0x1, R201, P5 ;  /* 0x000000012b3e7824 */ /* 0x000fc600028e06c9 */
[----:B------:R2:W-:Y:S01]  /*88d0*/  STL [R1+0x524], R60 ;  /* 0x0005243c01007387 */ /* 0x0005e20000100800 */
[----:B-1----:R-:W-:-:S03]  /*88e0*/  IADD3 R61, P5, R63, R220, RZ ;  /* 0x000000dc3f3d7210 */ /* 0x002fc60007fbe0ff */
[----:B------:R-:W-:Y:S01]  /*88f0*/  STL [R1+0x528], R62 ;  /* 0x0005283e01007387 */ /* 0x000fe20000100800 */
[----:B--2---:R-:W-:-:S03]  /*8900*/  IMAD.X R60, R43, 0x1, R200, P6 ;  /* 0x000000012b3c7824 */ /* 0x004fc600030e06c8 */
[----:B------:R-:W-:Y:S01]  /*8910*/  STL [R1+0x51c], R61 ;  /* 0x00051c3d01007387 */ /* 0x000fe20000100800 */
[----:B------:R-:W-:-:S03]  /*8920*/  IADD3 R43, P6, R63, R221, RZ ;  /* 0x000000dd3f2b7210 */ /* 0x000fc60007fde0ff */
        /* <DEDUP_REMOVED lines=8> */
[----:B------:R1:W-:Y:S04]  /*89b0*/  STL [R1+0x510], R43 ;  /* 0x0005102b01007387 */ /* 0x0003e80000100800 */
[----:B------:R2:W-:Y:S01]  /*89c0*/  STL [R1+0x504], R60 ;  /* 0x0005043c01007387 */ /* 0x0005e20000100800 */
[C---:B-1----:R-:W-:Y:S02]  /*89d0*/  IMAD.X R43, R42.reuse, 0x1, R201, P5 ;  /* 0x000000012a2b7824 */ /* 0x042fe400028e06c9 */
[----:B------:R-:W-:Y:S01]  /*89e0*/  IMAD.X R42, R42, 0x1, R200, P6 ;  /* 0x000000012a2a7824 */ /* 0x000fe200030e06c8 */
[C---:B--2---:R-:W-:Y:S02]  /*89f0*/  IADD3 R60, P5, R64.reuse, R220, RZ ;  /* 0x000000dc403c7210 */ /* 0x044fe40007fbe0ff */
[----:B------:R1:W-:Y:S04]  /*8a00*/  STL [R1+0x508], R43 ;  /* 0x0005082b01007387 */ /* 0x0003e80000100800 */
[----:B------:R-:W-:Y:S04]  /*8a10*/  STL [R1+0x4fc], R60 ;  /* 0x0004fc3c01007387 */ /* 0x000fe80000100800 */
[----:B------:R2:W-:Y:S01]  /*8a20*/  STL [R1+0x500], R42 ;  /* 0x0005002a01007387 */ /* 0x0005e20000100800 */
[----:B-1----:R-:W-:Y:S01]  /*8a30*/  IADD3 R43, P6, R64, R221, RZ ;  /* 0x000000dd402b7210 */ /* 0x002fe20007fde0ff */
[----:B--2---:R-:W-:-:S04]  /*8a40*/  IMAD.X R42, R41, 0x1, R203, P5 ;  /* 0x00000001292a7824 */ /* 0x004fc800028e06cb */
[----:B------:R1:W-:Y:S01]  /*8a50*/  STL [R1+0x4f4], R43 ;  /* 0x0004f42b01007387 */ /* 0x0003e20000100800 */
[----:B------:R-:W-:-:S03]  /*8a60*/  IADD3 R61, P5, R64, R222, RZ ;  /* 0x000000de403d7210 */ /* 0x000fc60007fbe0ff */
[----:B------:R2:W-:Y:S01]  /*8a70*/  STL [R1+0x4f8], R42 ;  /* 0x0004f82a01007387 */ /* 0x0005e20000100800 */
[----:B-1----:R-:W-:-:S03]  /*8a80*/  IMAD.X R43, R41, 0x1, R202, P6 ;  /* 0x00000001292b7824 */ /* 0x002fc600030e06ca */
[----:B------:R-:W-:Y:S01]  /*8a90*/  STL [R1+0x4ec], R61 ;  /* 0x0004ec3d01007387 */ /* 0x000fe20000100800 */
[----:B--2---:R-:W-:-:S03]  /*8aa0*/  IADD3 R42, P6, R64, R223, RZ ;  /* 0x000000df402a7210 */ /* 0x004fc60007fde0ff */
[----:B------:R1:W-:Y:S01]  /*8ab0*/  STL [R1+0x4f0], R43 ;  /* 0x0004f02b01007387 */ /* 0x0003e20000100800 */
[----:B------:R-:W-:-:S03]  /*8ac0*/  IMAD.X R62, R41, 0x1, R201, P5 ;  /* 0x00000001293e7824 */ /* 0x000fc600028e06c9 */
[----:B------:R2:W-:Y:S01]  /*8ad0*/  STL [R1+0x4e4], R42 ;  /* 0x0004e42a01007387 */ /* 0x0005e20000100800 */
[----:B-1----:R-:W-:-:S03]  /*8ae0*/  IADD3 R43, P5, R65, R220, RZ ;  /* 0x000000dc412b7210 */ /* 0x002fc60007fbe0ff */
[----:B------:R-:W-:Y:S01]  /*8af0*/  STL [R1+0x4e8], R62 ;  /* 0x0004e83e01007387 */ /* 0x000fe20000100800 */
[----:B--2---:R-:W-:Y:S01]  /*8b00*/  IMAD.X R42, R41, 0x1, R200, P6 ;  /* 0x00000001292a7824 */ /* 0x004fe200030e06c8 */
[C---:B------:R-:W-:Y:S02]  /*8b10*/  IADD3 R41, P6, R65.reuse, R221, RZ ;  /* 0x000000dd41297210 */ /* 0x040fe40007fde0ff */
        /* <DEDUP_REMOVED lines=11> */
[----:B-1----:R-:W-:Y:S01]  /*8bd0*/  IMAD.X R41, R40, 0x1, R201, P5 ;  /* 0x0000000128297824 */ /* 0x002fe200028e06c9 */
[----:B------:R-:W-:Y:S01]  /*8be0*/  IADD3 R43, P5, R66, R220, RZ ;  /* 0x000000dc422b7210 */ /* 0x000fe20007fbe0ff */
[----:B--2---:R-:W-:-:S03]  /*8bf0*/  IMAD.X R42, R40, 0x1, R200, P6 ;  /* 0x00000001282a7824 */ /* 0x004fc600030e06c8 */
[----:B------:R1:W-:Y:S04]  /*8c00*/  STL [R1+0x4c8], R41 ;  /* 0x0004c82901007387 */ /* 0x0003e80000100800 */
        /* <DEDUP_REMOVED lines=56> */
[----:B------:R1:W-:Y:S01]  /*8f90*/  STL [R1+0x44c], R27 ;  /* 0x00044c1b01007387 */ /* 0x0003e20000100800 */
[----:B--2---:R-:W-:-:S03]  /*8fa0*/  IADD3 R25, P6, R69, R223, RZ ;  /* 0x000000df45197210 */ /* 0x004fc60007fde0ff */
[----:B------:R2:W-:Y:S04]  /*8fb0*/  STL [R1+0x450], R26 ;  /* 0x0004501a01007387 */ /* 0x0005e80000100800 */
[----:B------:R3:W-:Y:S01]  /*8fc0*/  STL [R1+0x444], R25 ;  /* 0x0004441901007387 */ /* 0x0007e20000100800 */
[----:B-1----:R-:W-:Y:S01]  /*8fd0*/  IMAD.X R27, R24, 0x1, R201, P5 ;  /* 0x00000001181b7824 */ /* 0x002fe200028e06c9 */
[----:B--2---:R-:W-:-:S04]  /*8fe0*/  IADD3 R26, P5, R70, R220, RZ ;  /* 0x000000dc461a7210 */ /* 0x004fc80007fbe0ff */
[----:B------:R-:W-:Y:S01]  /*8ff0*/  STL [R1+0x448], R27 ;  /* 0x0004481b01007387 */ /* 0x000fe20000100800 */
[----:B---3--:R-:W-:-:S03]  /*9000*/  IMAD.X R25, R24, 0x1, R200, P6 ;  /* 0x0000000118197824 */ /* 0x008fc600030e06c8 */
        /* <DEDUP_REMOVED lines=51> */
[----:B------:R-:W-:-:S02]  /*9340*/  IMAD.SHL.U32 R192, R197, 0x4, RZ ;  /* 0x00000004c5c07824 */ /* 0x000fc400078e00ff */
[----:B--2---:R-:W-:Y:S02]  /*9350*/  IMAD.X R9, R8, 0x1, R203, P5 ;  /* 0x0000000108097824 */ /* 0x004fe400028e06cb */
[----:B------:R1:W-:Y:S01]  /*9360*/  STL [R1+0x3d4], R10 ;  /* 0x0003d40a01007387 */ /* 0x0003e20000100800 */
[----:B------:R-:W-:-:S03]  /*9370*/  IADD3 R11, P5, R191, R222, RZ ;  /* 0x000000debf0b7210 */ /* 0x000fc60007fbe0ff */
[----:B------:R2:W-:Y:S01]  /*9380*/  STL [R1+0x3d8], R9 ;  /* 0x0003d80901007387 */ /* 0x0005e20000100800 */
[----:B------:R-:W-:Y:S01]  /*9390*/  SHF.R.S32.HI R7, RZ, 0x1f, R197 ;  /* 0x0000001fff077819 */ /* 0x000fe200000114c5 */
[----:B-1----:R-:W-:Y:S02]  /*93a0*/  IMAD.X R10, R8, 0x1, R202, P6 ;  /* 0x00000001080a7824 */ /* 0x002fe400030e06ca */
[----:B------:R1:W-:Y:S01]  /*93b0*/  STL [R1+0x3c8], R11 ;  /* 0x0003c80b01007387 */ /* 0x0003e20000100800 */
[----:B--2---:R-:W-:-:S03]  /*93c0*/  IADD3 R9, P6, R191, R223, RZ ;  /* 0x000000dfbf097210 */ /* 0x004fc60007fde0ff */
[----:B------:R2:W-:Y:S01]  /*93d0*/  STL [R1+0x3d0], R10 ;  /* 0x0003d00a01007387 */ /* 0x0005e20000100800 */
[----:B------:R-:W-:-:S03]  /*93e0*/  SHF.L.U64.HI R7, R197, 0x2, R7 ;  /* 0x00000002c5077819 */ /* 0x000fc60000010207 */
[----:B------:R3:W-:Y:S01]  /*93f0*/  STL [R1+0x3c0], R9 ;  /* 0x0003c00901007387 */ /* 0x0007e20000100800 */
[----:B-1----:R-:W-:Y:S01]  /*9400*/  IMAD.X R11, R8, 0x1, R201, P5 ;  /* 0x00000001080b7824 */ /* 0x002fe200028e06c9 */
[----:B--2---:R-:W-:-:S04]  /*9410*/  IADD3 R10, P5, R192, R220, RZ ;  /* 0x000000dcc00a7210 */ /* 0x004fc80007fbe0ff */
[----:B------:R-:W-:Y:S01]  /*9420*/  STL [R1+0x3c4], R11 ;  /* 0x0003c40b01007387 */ /* 0x000fe20000100800 */
[----:B---3--:R-:W-:-:S03]  /*9430*/  IMAD.X R9, R8, 0x1, R200, P6 ;  /* 0x0000000108097824 */ /* 0x008fc600030e06c8 */
[----:B------:R-:W-:Y:S01]  /*9440*/  STL [R1+0x3b8], R10 ;  /* 0x0003b80a01007387 */ /* 0x000fe20000100800 */
[----:B------:R-:W-:-:S03]  /*9450*/  IADD3 R8, P6, R192, R221, RZ ;  /* 0x000000ddc0087210 */ /* 0x000fc60007fde0ff */
[----:B------:R1:W-:Y:S01]  /*9460*/  STL [R1+0x3bc], R9 ;  /* 0x0003bc0901007387 */ /* 0x0003e20000100800 */
[----:B------:R-:W-:-:S03]  /*9470*/  IMAD.SHL.U32 R193, R208, 0x4, RZ ;  /* 0x00000004d0c17824 */ /* 0x000fc600078e00ff */
[----:B------:R2:W-:Y:S01]  /*9480*/  STL [R1+0x3b0], R8 ;  /* 0x0003b00801007387 */ /* 0x0005e20000100800 */
[C---:B-1----:R-:W-:Y:S01]  /*9490*/  IMAD.X R9, R7.reuse, 0x1, R203, P5 ;  /* 0x0000000107097824 */ /* 0x042fe200028e06cb */
[----:B------:R-:W-:Y:S01]  /*94a0*/  IADD3 R10, P5, R192, R222, RZ ;  /* 0x000000dec00a7210 */ /* 0x000fe20007fbe0ff */
[----:B--2---:R-:W-:-:S03]  /*94b0*/  IMAD.X R8, R7, 0x1, R202, P6 ;  /* 0x0000000107087824 */ /* 0x004fc600030e06ca */
[----:B------:R1:W-:Y:S01]  /*94c0*/  STL [R1+0x3b4], R9 ;  /* 0x0003b40901007387 */ /* 0x0003e20000100800 */
[----:B------:R-:W-:-:S03]  /*94d0*/  SHF.R.S32.HI R6, RZ, 0x1f, R208 ;  /* 0x0000001fff067819 */ /* 0x000fc600000114d0 */
[----:B------:R-:W-:Y:S01]  /*94e0*/  STL [R1+0x3a8], R10 ;  /* 0x0003a80a01007387 */ /* 0x000fe20000100800 */
[----:B-1----:R-:W-:-:S03]  /*94f0*/  IADD3 R9, P6, R192, R223, RZ ;  /* 0x000000dfc0097210 */ /* 0x002fc60007fde0ff */
[----:B------:R1:W-:Y:S01]  /*9500*/  STL [R1+0x3ac], R8 ;  /* 0x0003ac0801007387 */ /* 0x0003e20000100800 */
[----:B------:R-:W-:-:S03]  /*9510*/  SHF.L.U64.HI R6, R208, 0x2, R6 ;  /* 0x00000002d0067819 */ /* 0x000fc60000010206 */
        /* <DEDUP_REMOVED lines=61> */
[----:B---3--:R-:W-:Y:S01]  /*98f0*/  IMAD.X R5, R3, 0x1, R200, P6 ;  /* 0x0000000103057824 */ /* 0x008fe200030e06c8 */
[----:B------:R-:W-:Y:S02]  /*9900*/  IADD3 R3, P6, R196, R221, RZ ;  /* 0x000000ddc4037210 */ /* 0x000fe40007fde0ff */
[----:B------:R-:W-:Y:S04]  /*9910*/  STL [R1+0x334], R6 ;  /* 0x0003340601007387 */ /* 0x000fe80000100800 */
[----:B------:R1:W-:Y:S01]  /*9920*/  STL [R1+0x32c], R5 ;  /* 0x00032c0501007387 */ /* 0x0003e20000100800 */
[----:B------:R-:W-:-:S03]  /*9930*/  SHF.R.S32.HI R197, RZ, 0x1f, R228 ;  /* 0x0000001fffc57819 */ /* 0x000fc600000114e4 */
[----:B------:R2:W-:Y:S01]  /*9940*/  STL [R1+0x324], R3 ;  /* 0x0003240301007387 */ /* 0x0005e20000100800 */
[----:B------:R-:W-:Y:S01]  /*9950*/  LEA R2, P0, R228, c[0x0][0x160], 0x3 ;  /* 0x00005800e4027a11 */ /* 0x000fe200078018ff */
[----:B-1----:R-:W-:Y:S01]  /*9960*/  IMAD.X R5, R4, 0x1, R203, P5 ;  /* 0x0000000104057824 */ /* 0x002fe200028e06cb */
[----:B------:R-:W-:Y:S01]  /*9970*/  IADD3 R6, P5, R196, R222, RZ ;  /* 0x000000dec4067210 */ /* 0x000fe20007fbe0ff */
[----:B--2---:R-:W-:-:S03]  /*9980*/  IMAD.X R3, R4, 0x1, R202, P6 ;  /* 0x0000000104037824 */ /* 0x004fc600030e06ca */
[----:B------:R1:W-:Y:S01]  /*9990*/  STL [R1+0x328], R5 ;  /* 0x0003280501007387 */ /* 0x0003e20000100800 */
[----:B------:R-:W-:-:S03]  /*99a0*/  IMAD.X R7, R4, 0x1, R201, P5 ;  /* 0x0000000104077824 */ /* 0x000fc600028e06c9 */
[----:B------:R2:W-:Y:S04]  /*99b0*/  STL [R1+0x31c], R6 ;  /* 0x00031c0601007387 */ /* 0x0005e80000100800 */
[----:B------:R3:W-:Y:S01]  /*99c0*/  STL [R1+0x320], R3 ;  /* 0x0003200301007387 */ /* 0x0007e20000100800 */
[----:B-1----:R-:W-:Y:S02]  /*99d0*/  IADD3 R5, P6, R196, R223, RZ ;  /* 0x000000dfc4057210 */ /* 0x002fe40007fde0ff */
[C-C-:B--2---:R-:W-:Y:S02]  /*99e0*/  SHF.L.U64.HI R6, R228.reuse, 0x2, R197.reuse ;  /* 0x00000002e4067819 */ /* 0x144fe400000102c5 */
[----:B---3--:R-:W-:Y:S02]  /*99f0*/  LEA.HI.X R3, R228, c[0x0][0x164], R197, 0x3, P0 ;  /* 0x00005900e4037a11 */ /* 0x008fe400000f1cc5 */
[----:B------:R-:W-:Y:S01]  /*9a00*/  IADD3 R6, P0, R85, c[0x0][0x168], RZ ;  /* 0x00005a0055067a10 */ /* 0x000fe20007f1e0ff */
[----:B------:R-:W-:Y:S01]  /*9a10*/  STL [R1+0x314], R5 ;  /* 0x0003140501007387 */ /* 0x000fe20000100800 */
[----:B------:R-:W-:-:S03]  /*9a20*/  IMAD.X R4, R4, 0x1, R200, P6 ;  /* 0x0000000104047824 */ /* 0x000fc600030e06c8 */
[----:B------:R-:W-:Y:S04]  /*9a30*/  STL [R1+0x318], R7 ;  /* 0x0003180701007387 */ /* 0x000fe80000100800 */
[----:B------:R1:W-:Y:S04]  /*9a40*/  STL [R1+0x25c], R6 ;  /* 0x00025c0601007387 */ /* 0x0003e80000100800 */
[----:B------:R2:W-:Y:S01]  /*9a50*/  STL [R1+0x30c], R4 ;  /* 0x00030c0401007387 */ /* 0x0005e20000100800 */
[----:B-1----:R-:W-:Y:S01]  /*9a60*/  IADD3 R6, P5, R86, c[0x0][0x168], RZ ;  /* 0x00005a0056067a10 */ /* 0x002fe20007fbe0ff */
[----:B--2---:R-:W-:Y:S01]  /*9a70*/  IMAD.X R4, R189, 0x1, R203, P4 ;  /* 0x00000001bd047824 */ /* 0x004fe200020e06cb */
[----:B------:R-:W-:-:S03]  /*9a80*/  IADD3 R7, P4, R87, c[0x0][0x168], RZ ;  /* 0x00005a0057077a10 */ /* 0x000fc60007f9e0ff */
[----:B------:R1:W-:Y:S04]  /*9a90*/  STL [R1+0x264], R6 ;  /* 0x0002640601007387 */ /* 0x0003e80000100800 */
[----:B------:R2:W-:Y:S01]  /*9aa0*/  STL [R1+0x308], R4 ;  /* 0x0003080401007387 */ /* 0x0005e20000100800 */
[----:B-1----:R-:W-:-:S03]  /*9ab0*/  IMAD.X R6, R189, 0x1, R202, P3 ;  /* 0x00000001bd067824 */ /* 0x002fc600018e06ca */
[----:B------:R1:W-:Y:S01]  /*9ac0*/  STL [R1+0x26c], R7 ;  /* 0x00026c0701007387 */ /* 0x0003e20000100800 */
[----:B--2---:R-:W-:-:S03]  /*9ad0*/  IADD3 R4, P3, R156, c[0x0][0x168], RZ ;  /* 0x00005a009c047a10 */ /* 0x004fc60007f7e0ff */
[----:B------:R2:W-:Y:S01]  /*9ae0*/  STL [R1+0x304], R6 ;  /* 0x0003040601007387 */ /* 0x0005e20000100800 */
[----:B-1----:R-:W-:-:S03]  /*9af0*/  IMAD.X R7, R189, 0x1, R201, P2 ;  /* 0x00000001bd077824 */ /* 0x002fc600010e06c9 */
[----:B------:R1:W-:Y:S01]  /*9b00*/  STL [R1+0x274], R4 ;  /* 0x0002740401007387 */ /* 0x0003e20000100800 */
[----:B--2---:R-:W-:-:S03]  /*9b10*/  IADD3 R6, P2, R157, c[0x0][0x168], RZ ;  /* 0x00005a009d067a10 */ /* 0x004fc60007f5e0ff */
[----:B------:R2:W-:Y:S04]  /*9b20*/  STL [R1+0x300], R7 ;  /* 0x0003000701007387 */ /* 0x0005e80000100800 */
[----:B------:R3:W-:Y:S01]  /*9b30*/  STL [R1+0x27c], R6 ;  /* 0x00027c0601007387 */ /* 0x0007e20000100800 */
[----:B-1----:R-:W-:Y:S01]  /*9b40*/  IMAD.X R4, R189, 0x1, R200, P1 ;  /* 0x00000001bd047824 */ /* 0x002fe200008e06c8 */
[----:B--2---:R-:W-:-:S04]  /*9b50*/  IADD3 R7, P1, R158, c[0x0][0x168], RZ ;  /* 0x00005a009e077a10 */ /* 0x004fc80007f3e0ff */
[----:B------:R1:W-:Y:S01]  /*9b60*/  STL [R1+0x2fc], R4 ;  /* 0x0002fc0401007387 */ /* 0x0003e20000100800 */
[----:B---3--:R-:W-:-:S03]  /*9b70*/  IADD3.X R6, R159, c[0x0][0x16c], RZ, P0, !PT ;  /* 0x00005b009f067a10 */ /* 0x008fc600007fe4ff */
[----:B------:R2:W-:Y:S04]  /*9b80*/  STL [R1+0x284], R7 ;  /* 0x0002840701007387 */ /* 0x0005e80000100800 */
[----:B------:R3:W-:Y:S01]  /*9b90*/  STL [R1+0x258], R6 ;  /* 0x0002580601007387 */ /* 0x0007e20000100800 */
[----:B-1----:R-:W-:Y:S02]  /*9ba0*/  IADD3 R4, P0, R160, c[0x0][0x168], RZ ;  /* 0x00005a00a0047a10 */ /* 0x002fe40007f1e0ff */
[----:B--2---:R-:W-:-:S03]  /*9bb0*/  IADD3.X R7, R161, c[0x0][0x16c], RZ, P5, !PT ;  /* 0x00005b00a1077a10 */ /* 0x004fc60002ffe4ff */
[----:B------:R1:W-:Y:S01]  /*9bc0*/  STL [R1+0x28c], R4 ;  /* 0x00028c0401007387 */ /* 0x0003e20000100800 */
[----:B---3--:R-:W-:-:S03]  /*9bd0*/  IADD3 R6, P5, R162, c[0x0][0x168], RZ ;  /* 0x00005a00a2067a10 */ /* 0x008fc60007fbe0ff */
[----:B------:R2:W-:Y:S04]  /*9be0*/  STL [R1+0x260], R7 ;  /* 0x0002600701007387 */ /* 0x0005e80000100800 */
[----:B------:R3:W-:Y:S01]  /*9bf0*/  STL [R1+0x294], R6 ;  /* 0x0002940601007387 */ /* 0x0007e20000100800 */
[----:B-1----:R-:W-:Y:S02]  /*9c00*/  IADD3.X R4, R163, c[0x0][0x16c], RZ, P4, !PT ;  /* 0x00005b00a3047a10 */ /* 0x002fe400027fe4ff */
[----:B--2---:R-:W-:-:S03]  /*9c10*/  IADD3 R7, P4, R164, c[0x0][0x168], RZ ;  /* 0x00005a00a4077a10 */ /* 0x004fc60007f9e0ff */
        /* <DEDUP_REMOVED lines=31> */
[----:B---3--:R-:W-:-:S03]  /*9e10*/  IADD3.X R6, R184, c[0x0][0x16c], RZ, P1, !PT ;  /* 0x00005b00b8067a10 */ /* 0x008fc60000ffe4ff */
[----:B------:R2:W-:Y:S01]  /*9e20*/  STL [R1+0x2a8], R7 ;  /* 0x0002a80701007387 */ /* 0x0005e20000100800 */
[----:B------:R-:W-:-:S03]  /*9e30*/  SHF.R.S32.HI R5, RZ, 0x5, R84 ;  /* 0x00000005ff057819 */ /* 0x000fc60000011454 */
[----:B------:R3:W-:Y:S01]  /*9e40*/  STL [R1+0x2b0], R6 ;  /* 0x0002b00601007387 */ /* 0x0007e20000100800 */
[----:B-1----:R-:W-:Y:S02]  /*9e50*/  IADD3.X R4, R185, c[0x0][0x16c], RZ, P0, !PT ;  /* 0x00005b00b9047a10 */ /* 0x002fe400007fe4ff */
[----:B--2---:R-:W-:-:S03]  /*9e60*/  IADD3.X R7, R186, c[0x0][0x16c], RZ, P5, !PT ;  /* 0x00005b00ba077a10 */ /* 0x004fc60002ffe4ff */
[----:B------:R1:W-:Y:S01]  /*9e70*/  STL [R1+0x2b8], R4 ;  /* 0x0002b80401007387 */ /* 0x0003e20000100800 */
[----:B---3--:R-:W-:-:S03]  /*9e80*/  IADD3.X R6, R187, c[0x0][0x16c], RZ, P4, !PT ;  /* 0x00005b00bb067a10 */ /* 0x008fc600027fe4ff */
[----:B------:R-:W-:Y:S04]  /*9e90*/  STL [R1+0x2c0], R7 ;  /* 0x0002c00701007387 */ /* 0x000fe80000100800 */
[----:B------:R2:W-:Y:S01]  /*9ea0*/  STL [R1+0x2c8], R6 ;  /* 0x0002c80601007387 */ /* 0x0005e20000100800 */
[----:B-1----:R-:W-:Y:S02]  /*9eb0*/  IADD3.X R4, R188, c[0x0][0x16c], RZ, P3, !PT ;  /* 0x00005b00bc047a10 */ /* 0x002fe40001ffe4ff */
[----:B--2---:R-:W-:Y:S02]  /*9ec0*/  IADD3 R6, R5, -0x2, RZ ;  /* 0xfffffffe05067810 */ /* 0x004fe40007ffe0ff */
[----:B------:R-:W-:Y:S01]  /*9ed0*/  LOP3.LUT R5, R199, 0x20, RZ, 0x3c, !PT ;  /* 0x00000020c7057812 */ /* 0x000fe200078e3cff */
[----:B------:R1:W-:Y:S04]  /*9ee0*/  STL [R1+0x2d0], R4 ;  /* 0x0002d00401007387 */ /* 0x0003e80000100800 */
[----:B------:R2:W-:Y:S01]  /*9ef0*/  STL [R1+0x6ec], R5 ;  /* 0x0006ec0501007387 */ /* 0x0005e20000100800 */
        /* <DEDUP_REMOVED lines=94> */
[----:B-1----:R-:W-:Y:S01]  /*a4e0*/  LOP3.LUT R4, R198, 0x40, RZ, 0x3c, !PT ;  /* 0x00000040c6047812 */ /* 0x002fe200078e3cff */
[----:B------:R-:W-:-:S02]  /*a4f0*/  USHF.L.U32 UR10, UR4, 0x2, URZ ;  /* 0x00000002040a7899 */ /* 0x000fc4000800063f */
[----:B------:R-:W-:Y:S02]  /*a500*/  USHF.L.U64.HI UR6, UR4, 0x2, UR6 ;  /* 0x0000000204067899 */ /* 0x000fe40008010206 */
[----:B------:R-:W-:Y:S02]  /*a510*/  UMOV UR5, 0x1 ;  /* 0x0000000100057882 */ /* 0x000fe40000000000 */
[----:B--2---:R-:W-:Y:S02]  /*a520*/  UMOV UR4, 0xffffffff ;  /* 0xffffffff00047882 */ /* 0x004fe40000000000 */
.L_x_1:
[----:B------:R-:W2:Y:S04]  /*a530*/  LDL R24, [R1+0x2f8] ;  /* 0x0002f80001187983 */ /* 0x000ea80000100800 */
[----:B------:R-:W3:Y:S01]  /*a540*/  LDL R25, [R1+0x6ec] ;  /* 0x0006ec0001197983 */ /* 0x000ee20000100800 */
[----:B------:R-:W-:Y:S01]  /*a550*/  UIADD3 UR4, UR4, 0x1, URZ ;  /* 0x0000000104047890 */ /* 0x000fe2000fffe03f */
[----:B------:R-:W-:-:S04]  /*a560*/  DEPBAR.LE SB0, 0x2 ;  /* 0x000080800000791a */ /* 0x000fc80000000000 */
[----:B------:R-:W1:Y:S01]  /*a570*/  S2R R7, SR_TID.X ;  /* 0x0000000000077919 */ /* 0x000e620000002100 */
[----:B------:R-:W-:-:S03]  /*a580*/  UISETP.GT.AND UP0, UPT, UR4, 0x1, UPT ;  /* 0x000000010400788c */ /* 0x000fc6000bf04270 */
[----:B------:R-:W-:Y:S01]  /*a590*/  STL [R1+0x8c0], R204 ;  /* 0x0008c0cc01007387 */ /* 0x000fe20000100800 */
[----:B------:R-:W-:-:S03]  /*a5a0*/  USEL UR4, UR4, URZ, !UP0 ;  /* 0x0000003f04047287 */ /* 0x000fc6000c000000 */
[----:B------:R-:W-:Y:S03]  /*a5b0*/  STL [R1+0x8bc], R205 ;  /* 0x0008bccd01007387 */ /* 0x000fe60000100800 */
[----:B------:R-:W-:Y:S01]  /*a5c0*/  IMAD.U32 R4, RZ, RZ, UR4 ;  /* 0x00000004ff047e24 */ /* 0x000fe2000f8e00ff */
[----:B------:R-:W-:Y:S01]  /*a5d0*/  STL [R1+0x8b8], R206 ;  /* 0x0008b8ce01007387 */ /* 0x000fe20000100800 */
[----:B------:R-:W-:Y:S02]  /*a5e0*/  IMAD.U32 R5, RZ, RZ, UR4 ;  /* 0x00000004ff057e24 */ /* 0x000fe4000f8e00ff */
[----:B------:R-:W-:Y:S01]  /*a5f0*/  IMAD.U32 R6, RZ, RZ, UR4 ;  /* 0x00000004ff067e24 */ /* 0x000fe2000f8e00ff */
[----:B------:R-:W-:Y:S04]  /*a600*/  STL [R1+0x8b4], R207 ;  /* 0x0008b4cf01007387 */ /* 0x000fe80000100800 */
        /* <DEDUP_REMOVED lines=23> */
[----:B------:R-:W-:Y:S01]  /*a780*/  STL [R1+0x6f4], R252 ;  /* 0x0006f4fc01007387 */ /* 0x000fe20000100800 */
[----:B--2---:R-:W-:-:S03]  /*a790*/  IMAD R4, R4, 0x10000, R24 ;  /* 0x0001000004047824 */ /* 0x004fc600078e0218 */
[----:B------:R-:W-:Y:S01]  /*a7a0*/  BAR.SYNC.DEFER_BLOCKING 0x0 ;  /* 0x0000000000007b1d */ /* 0x000fe20000010000 */
[C---:B-1----:R-:W-:Y:S01]  /*a7b0*/  IMAD.SHL.U32 R24, R7.reuse, 0x2, RZ ;  /* 0x0000000207187824 */ /* 0x042fe200078e00ff */
[----:B------:R-:W-:Y:S01]  /*a7c0*/  LOP3.LUT R7, R7, 0x7, RZ, 0xc0, !PT ;  /* 0x0000000707077812 */ /* 0x000fe200078ec0ff */
[----:B---3--:R-:W-:-:S04]  /*a7d0*/  IMAD R5, R5, 0x10000, R25 ;  /* 0x0001000005057824 */ /* 0x008fc800078e0219 */
[----:B------:R-:W-:-:S05]  /*a7e0*/  IMAD R7, R7, 0x90, RZ ;  /* 0x0000009007077824 */ /* 0x000fca00078e02ff */
[----:B------:R-:W-:-:S05]  /*a7f0*/  LOP3.LUT R7, R7, 0x30, R24, 0x78, !PT ;  /* 0x0000003007077812 */ /* 0x000fca00078e7818 */
[----:B------:R-:W-:Y:S01]  /*a800*/  IMAD R6, R6, 0x2000, R7 ;  /* 0x0000200006067824 */ /* 0x000fe200078e0207 */
[----:B------:R-:W-:Y:S04]  /*a810*/  LDS R84, [R4] ;  /* 0x0000000004547984 */ /* 0x000fe80000000800 */
[----:B------:R-:W-:Y:S04]  /*a820*/  LDS R86, [R4+0x2000] ;  /* 0x0020000004567984 */ /* 0x000fe80000000800 */
[----:B------:R-:W-:Y:S04]  /*a830*/  LDS R85, [R5] ;  /* 0x0000000005557984 */ /* 0x000fe80000000800 */
[----:B------:R-:W-:Y:S04]  /*a840*/  LDS R87, [R5+0x2000] ;  /* 0x0020000005577984 */ /* 0x000fe80000000800 */
[----:B------:R-:W1:Y:S04]  /*a850*/  LDSM.16.M88.4 R24, [R6+0x20000] ;  /* 0x020000000618783b */ /* 0x000e680000000200 */
[----:B------:R-:W-:Y:S04]  /*a860*/  LDS R156, [R4+0x100] ;  /* 0x00010000049c7984 */ /* 0x000fe80000000800 */
[----:B------:R-:W-:Y:S04]  /*a870*/  LDS R158, [R4+0x2100] ;  /* 0x00210000049e7984 */ /* 0x000fe80000000800 */
[----:B------:R-:W-:Y:S04]  /*a880*/  LDS R157, [R5+0x100] ;  /* 0x00010000059d7984 */ /* 0x000fe80000000800 */
[----:B------:R-:W2:Y:S04]  /*a890*/  LDS R159, [R5+0x2100] ;  /* 0x00210000059f7984 */ /* 0x000ea80000000800 */
[----:B------:R-:W-:Y:S04]  /*a8a0*/  LDS R160, [R4+0x200] ;  /* 0x0002000004a07984 */ /* 0x000fe80000000800 */
[----:B------:R-:W-:Y:S04]  /*a8b0*/  LDS R162, [R4+0x2200] ;  /* 0x0022000004a27984 */ /* 0x000fe80000000800 */
[----:B------:R-:W-:Y:S04]  /*a8c0*/  LDS R161, [R5+0x200] ;  /* 0x0002000005a17984 */ /* 0x000fe80000000800 */
[----:B------:R-:W3:Y:S04]  /*a8d0*/  LDS R163, [R5+0x2200] ;  /* 0x0022000005a37984 */ /* 0x000ee80000000800 */
[----:B------:R-:W-:Y:S04]  /*a8e0*/  LDS R164, [R4+0x300] ;  /* 0x0003000004a47984 */ /* 0x000fe80000000800 */
[----:B------:R-:W-:Y:S01]  /*a8f0*/  LDS R166, [R4+0x2300] ;  /* 0x0023000004a67984 */ /* 0x000fe20000000800 */
[----:B-1----:R-:W-:Y:S03]  /*a900*/  HMMA.1688.F32.TF32 R168, R84, R24, R172 ;  /* 0x0000001854a8723c */ /* 0x002fe600000810ac */
[----:B------:R-:W-:Y:S04]  /*a910*/  LDS R165, [R5+0x300] ;  /* 0x0003000005a57984 */ /* 0x000fe80000000800 */
[----:B------:R-:W1:Y:S04]  /*a920*/  LDS R167, [R5+0x2300] ;  /* 0x0023000005a77984 */ /* 0x000e680000000800 */
[----:B------:R-:W-:Y:S04]  /*a930*/  LDS R188, [R4+0x400] ;  /* 0x0004000004bc7984 */ /* 0x000fe80000000800 */
[----:B------:R-:W-:Y:S04]  /*a940*/  LDS R190, [R4+0x2400] ;  /* 0x0024000004be7984 */ /* 0x000fe80000000800 */
[----:B------:R-:W-:Y:S04]  /*a950*/  LDS R189, [R5+0x400] ;  /* 0x0004000005bd7984 */ /* 0x000fe80000000800 */
[----:B------:R-:W4:Y:S01]  /*a960*/  LDS R191, [R5+0x2400] ;  /* 0x0024000005bf7984 */ /* 0x000f220000000800 */
[----:B------:R-:W-:-:S02]  /*a970*/  IMAD.MOV.U32 R207, RZ, RZ, R168 ;  /* 0x000000ffffcf7224 */ /* 0x000fc400078e00a8 */
[----:B------:R-:W-:Y:S01]  /*a980*/  IMAD.MOV.U32 R216, RZ, RZ, R169 ;  /* 0x000000ffffd87224 */ /* 0x000fe200078e00a9 */
[----:B------:R-:W-:Y:S01]  /*a990*/  LDS R220, [R4+0x600] ;  /* 0x0006000004dc7984 */ /* 0x000fe20000000800 */
[----:B------:R-:W-:Y:S02]  /*a9a0*/  IMAD.MOV.U32 R217, RZ, RZ, R170 ;  /* 0x000000ffffd97224 */ /* 0x000fe400078e00aa */
[----:B------:R-:W-:Y:S01]  /*a9b0*/  IMAD.MOV.U32 R218, RZ, RZ, R171 ;  /* 0x000000ffffda7224 */ /* 0x000fe200078e00ab */
[----:B------:R-:W-:Y:S01]  /*a9c0*/  LDS R222, [R4+0x2600] ;  /* 0x0026000004de7984 */ /* 0x000fe20000000800 */
[-C--:B--2---:R-:W-:Y:S03]  /*a9d0*/  HMMA.1688.F32.TF32 R168, R156, R24.reuse, R100 ;  /* 0x000000189ca8723c */ /* 0x084fe60000081064 */
[----:B------:R-:W-:Y:S04]  /*a9e0*/  LDS R221, [R5+0x600] ;  /* 0x0006000005dd7984 */ /* 0x000fe80000000800 */
[----:B------:R-:W-:Y:S01]  /*a9f0*/  LDS R223, [R5+0x2600] ;  /* 0x0026000005df7984 */ /* 0x000fe20000000800 */
[-C--:B---3--:R-:W-:Y:S03]  /*aa00*/  HMMA.1688.F32.TF32 R100, R160, R24.reuse, R72 ;  /* 0x00000018a064723c */ /* 0x088fe60000081048 */
[----:B------:R-:W-:Y:S04]  /*aa10*/  LDS R208, [R4+0x500] ;  /* 0x0005000004d07984 */ /* 0x000fe80000000800 */
[----:B------:R-:W-:Y:S01]  /*aa20*/  LDS R210, [R4+0x2500] ;  /* 0x0025000004d27984 */ /* 0x000fe20000000800 */
[-C--:B-1----:R-:W-:Y:S03]  /*aa30*/  HMMA.1688.F32.TF32 R12, R164, R24.reuse, R12 ;  /* 0x00000018a40c723c */ /* 0x082fe6000008100c */
[----:B------:R-:W-:Y:S04]  /*aa40*/  LDS R209, [R5+0x500] ;  /* 0x0005000005d17984 */ /* 0x000fe80000000800 */
[----:B------:R-:W1:Y:S04]  /*aa50*/  LDS R211, [R5+0x2500] ;  /* 0x0025000005d37984 */ /* 0x000e680000000800 */
[----:B------:R-:W-:Y:S04]  /*aa60*/  LDS R228, [R4+0x700] ;  /* 0x0007000004e47984 */ /* 0x000fe80000000800 */
[----:B------:R-:W-:Y:S01]  /*aa70*/  LDS R230, [R4+0x2700] ;  /* 0x0027000004e67984 */ /* 0x000fe20000000800 */
[-C--:B----4-:R-:W-:Y:S03]  /*aa80*/  HMMA.1688.F32.TF32 R72, R188, R24.reuse, R16 ;  /* 0x00000018bc48723c */ /* 0x090fe60000081010 */
[----:B------:R-:W-:Y:S04]  /*aa90*/  LDS R229, [R5+0x700] ;  /* 0x0007000005e57984 */ /* 0x000fe80000000800 */
[----:B------:R-:W2:Y:S04]  /*aaa0*/  LDS R231, [R5+0x2700] ;  /* 0x0027000005e77984 */ /* 0x000ea80000000800 */
[----:B------:R-:W-:Y:S04]  /*aab0*/  STL [R1+0x85c], R26 ;  /* 0x00085c1a01007387 */ /* 0x000fe80000100800 */
[----:B------:R-:W-:Y:S04]  /*aac0*/  STL [R1+0x858], R27 ;  /* 0x0008581b01007387 */ /* 0x000fe80000100800 */
[----:B------:R-:W-:Y:S04]  /*aad0*/  STL [R1+0x8d0], R218 ;  /* 0x0008d0da01007387 */ /* 0x000fe80000100800 */
[----:B------:R-:W-:Y:S04]  /*aae0*/  STL [R1+0x8cc], R207 ;  /* 0x0008cccf01007387 */ /* 0x000fe80000100800 */
[----:B------:R-:W-:Y:S04]  /*aaf0*/  STL [R1+0x8c8], R216 ;  /* 0x0008c8d801007387 */ /* 0x000fe80000100800 */
[----:B------:R-:W-:Y:S01]  /*ab00*/  STL [R1+0x8c4], R217 ;  /* 0x0008c4d901007387 */ /* 0x000fe20000100800 */
[-C--:B-1----:R-:W-:Y:S03]  /*ab10*/  HMMA.1688.F32.TF32 R16, R208, R24.reuse, R76 ;  /* 0x00000018d010723c */ /* 0x082fe6000008104c */
[----:B------:R-:W-:Y:S04]  /*ab20*/  STL.64 [R1+0x190], R168 ;  /* 0x000190a801007387 */ /* 0x000fe80000100a00 */
[----:B------:R-:W-:Y:S04]  /*ab30*/  STL.64 [R1+0x198], R170 ;  /* 0x000198aa01007387 */ /* 0x000fe80000100a00 */
[----:B------:R-:W-:Y:S04]  /*ab40*/  STL.64 [R1+0x180], R100 ;  /* 0x0001806401007387 */ /* 0x000fe80000100a00 */
[----:B------:R-:W-:Y:S04]  /*ab50*/  STL.64 [R1+0x188], R102 ;  /* 0x0001886601007387 */ /* 0x000fe80000100a00 */
[----:B------:R-:W-:Y:S04]  /*ab60*/  STL.64 [R1+0x200], R12 ;  /* 0x0002000c01007387 */ /* 0x000fe80000100a00 */
[----:B------:R1:W-:Y:S01]  /*ab70*/  STL.64 [R1+0x208], R14 ;  /* 0x0002080e01007387 */ /* 0x0003e20000100a00 */
[-C--:B--2---:R-:W-:Y:S03]  /*ab80*/  HMMA.1688.F32.TF32 R8, R228, R24.reuse, R8 ;  /* 0x00000018e408723c */ /* 0x084fe60000081008 */
[----:B------:R2:W-:Y:S04]  /*ab90*/  STL.64 [R1+0x210], R72 ;  /* 0x0002104801007387 */ /* 0x0005e80000100a00 */
[----:B------:R3:W-:Y:S01]  /*aba0*/  STL.64 [R1+0x218], R74 ;  /* 0x0002184a01007387 */ /* 0x0007e20000100a00 */
[----:B-1----:R-:W-:Y:S03]  /*abb0*/  HMMA.1688.F32.TF32 R12, R220, R24, R80 ;  /* 0x00000018dc0c723c */ /* 0x002fe60000081050 */
[----:B------:R1:W-:Y:S04]  /*abc0*/  STL.64 [R1+0x220], R16 ;  /* 0x0002201001007387 */ /* 0x0003e80000100a00 */
[----:B------:R4:W-:Y:S04]  /*abd0*/  STL.64 [R1+0x228], R18 ;  /* 0x0002281201007387 */ /* 0x0009e80000100a00 */
[----:B------:R-:W-:Y:S04]  /*abe0*/  LDSM.16.M88.4 R172, [R6+0x20800] ;  /* 0x0208000006ac783b */ /* 0x000fe80000000200 */
[----:B------:R-:W-:Y:S04]  /*abf0*/  LDSM.16.M88.4 R176, [R6+0x20c00] ;  /* 0x020c000006b0783b */ /* 0x000fe80000000200 */
[----:B------:R-:W5:Y:S04]  /*ac00*/  LDSM.16.M88.4 R100, [R6+0x20400] ;  /* 0x020400000664783b */ /* 0x000f680000000200 */
[----:B------:R-:W5:Y:S01]  /*ac10*/  LDSM.16.M88.4 R196, [R6+0x21000] ;  /* 0x0210000006c4783b */ /* 0x000f620000000200 */
[----:B------:R-:W-:-:S03]  /*ac20*/  IMAD.MOV.U32 R7, RZ, RZ, R15 ;  /* 0x000000ffff077224 */ /* 0x000fc600078e000f */
[----:B------:R1:W-:Y:S01]  /*ac30*/  STL.64 [R1+0x230], R12 ;  /* 0x0002300c01007387 */ /* 0x0003e20000100a00 */
[----:B------:R-:W-:-:S03]  /*ac40*/  IMAD.MOV.U32 R252, RZ, RZ, R14 ;  /* 0x000000fffffc7224 */ /* 0x000fc600078e000e */
[----:B--2---:R-:W2:Y:S04]  /*ac50*/  LDL.LU.64 R72, [R1+0xd0] ;  /* 0x0000d00001487983 */ /* 0x004ea80000300a00 */
[----:B---3--:R-:W2:Y:S01]  /*ac60*/  LDL.LU.64 R74, [R1+0xd8] ;  /* 0x0000d800014a7983 */ /* 0x008ea20000300a00 */
[----:B------:R-:W-:Y:S02]  /*ac70*/  IMAD.MOV.U32 R25, RZ, RZ, R10 ;  /* 0x000000ffff197224 */ /* 0x000fe400078e000a */
[----:B------:R-:W-:Y:S01]  /*ac80*/  IMAD.MOV.U32 R24, RZ, RZ, R11 ;  /* 0x000000ffff187224 */ /* 0x000fe200078e000b */
[----:B------:R-:W-:Y:S04]  /*ac90*/  STL [R1+0x82c], R7 ;  /* 0x00082c0701007387 */ /* 0x000fe80000100800 */
[----:B------:R-:W-:Y:S04]  /*aca0*/  STL [R1+0x828], R252 ;  /* 0x000828fc01007387 */ /* 0x000fe80000100800 */
[----:B------:R3:W-:Y:S04]  /*acb0*/  STL.64 [R1+0x238], R8 ;  /* 0x0002380801007387 */ /* 0x0007e80000100a00 */
[----:B-1----:R-:W2:Y:S04]  /*acc0*/  LDL.LU.64 R16, [R1+0xc0] ;  /* 0x0000c00001107983 */ /* 0x002ea80000300a00 */
[----:B----4-:R-:W4:Y:S04]  /*acd0*/  LDL.LU.64 R18, [R1+0xc8] ;  /* 0x0000c80001127983 */ /* 0x010f280000300a00 */
[----:B------:R-:W4:Y:S04]  /*ace0*/  LDL.LU.64 R12, [R1+0x1f0] ;  /* 0x0001f000010c7983 */ /* 0x000f280000300a00 */
[----:B------:R-:W4:Y:S04]  /*acf0*/  LDL.LU.64 R14, [R1+0x1f8] ;  /* 0x0001f800010e7983 */ /* 0x000f280000300a00 */
[----:B---3--:R-:W3:Y:S04]  /*ad00*/  LDL.LU.64 R8, [R1+0x1e0] ;  /* 0x0001e00001087983 */ /* 0x008ee80000300a00 */
[----:B------:R-:W3:Y:S04]  /*ad10*/  LDL.LU.64 R10, [R1+0x1e8] ;  /* 0x0001e800010a7983 */ /* 0x000ee80000300a00 */
[----:B------:R-:W1:Y:S04]  /*ad20*/  LDSM.16.M88.4 R184, [R6+0x21400] ;  /* 0x0214000006b8783b */ /* 0x000e680000000200 */
[----:B------:R-:W1:Y:S04]  /*ad30*/  LDSM.16.M88.4 R180, [R6+0x21800] ;  /* 0x0218000006b4783b */ /* 0x000e680000000200 */
[----:B------:R-:W1:Y:S04]  /*ad40*/  LDSM.16.M88.4 R192, [R6+0x21c00] ;  /* 0x021c000006c0783b */ /* 0x000e680000000200 */
[----:B------:R-:W-:Y:S04]  /*ad50*/  STL [R1+0x834], R24 ;  /* 0x0008341801007387 */ /* 0x000fe80000100800 */
[----:B------:R-:W-:Y:S04]  /*ad60*/  STL [R1+0x830], R25 ;  /* 0x0008301901007387 */ /* 0x000fe80000100800 */
[----:B-----5:R5:W-:Y:S04]  /*ad70*/  STL [R1+0x8d4], R102 ;  /* 0x0008d46601007387 */ /* 0x020be80000100800 */
[----:B------:R1:W-:Y:S04]  /*ad80*/  STL [R1+0x860], R103 ;  /* 0x0008606701007387 */ /* 0x0003e80000100800 */
[----:B------:R-:W-:Y:S04]  /*ad90*/  STL [R1+0x8dc], R174 ;  /* 0x0008dcae01007387 */ /* 0x000fe80000100800 */
[----:B------:R-:W-:Y:S04]  /*ada0*/  STL [R1+0x8d8], R175 ;  /* 0x0008d8af01007387 */ /* 0x000fe80000100800 */
[----:B------:R-:W-:Y:S04]  /*adb0*/  STL [R1+0x84c], R178 ;  /* 0x00084cb201007387 */ /* 0x000fe80000100800 */
[----:B------:R-:W-:Y:S04]  /*adc0*/  STL [R1+0x848], R179 ;  /* 0x000848b301007387 */ /* 0x000fe80000100800 */
[----:B------:R-:W-:Y:S04]  /*add0*/  STL [R1+0x83c], R198 ;  /* 0x00083cc601007387 */ /* 0x000fe80000100800 */
[----:B------:R-:W-:Y:S04]  /*ade0*/  STL [R1+0x838], R199 ;  /* 0x000838c701007387 */ /* 0x000fe80000100800 */
[----:B-1----:R-:W-:Y:S04]  /*adf0*/  STL [R1+0x844], R186 ;  /* 0x000844ba01007387 */ /* 0x002fe80000100800 */
[----:B------:R-:W-:Y:S04]  /*ae00*/  STL [R1+0x840], R187 ;  /* 0x000840bb01007387 */ /* 0x000fe80000100800 */
[----:B------:R1:W-:Y:S04]  /*ae10*/  STL [R1+0x854], R182 ;  /* 0x000854b601007387 */ /* 0x0003e80000100800 */
[----:B------:R1:W-:Y:S04]  /*ae20*/  STL [R1+0x850], R183 ;  /* 0x000850b701007387 */ /* 0x0003e80000100800 */
[----:B------:R-:W-:Y:S04]  /*ae30*/  STL [R1+0x8e4], R194 ;  /* 0x0008e4c201007387 */ /* 0x000fe80000100800 */
[----:B------:R-:W-:Y:S01]  /*ae40*/  STL [R1+0x8e0], R195 ;  /* 0x0008e0c301007387 */ /* 0x000fe20000100800 */
[C---:B--2---:R-:W-:Y:S08]  /*ae50*/  HMMA.1688.F32.TF32 R72, R84.reuse, R100, R72 ;  /* 0x000000645448723c */ /* 0x044ff00000081048 */
[C---:B----4-:R-:W-:Y:S11]  /*ae60*/  HMMA.1688.F32.TF32 R16, R84.reuse, R172, R16 ;  /* 0x000000ac5410723c */ /* 0x050ff60000081010 */
[----:B------:R-:W-:Y:S05]  /*ae70*/  @!UPT UIADD3 URZ, URZ, URZ, URZ ;  /* 0x0000003f3f3ff290 */ /* 0x000fea000fffe03f */
[----:B------:R-:W-:Y:S02]  /*ae80*/  IMAD.MOV.U32 R217, RZ, RZ, R72 ;  /* 0x000000ffffd97224 */ /* 0x000fe400078e0048 */
[----:B------:R-:W-:Y:S01]  /*ae90*/  IMAD.MOV.U32 R204, RZ, RZ, R73 ;  /* 0x000000ffffcc7224 */ /* 0x000fe200078e0049 */
[----:B------:R-:W-:Y:S01]  /*aea0*/  HMMA.1688.F32.TF32 R12, R84, R176, R12 ;  /* 0x000000b0540c723c */ /* 0x000fe2000008100c */
[----:B------:R-:W-:Y:S02]  /*aeb0*/  IMAD.MOV.U32 R205, RZ, RZ, R74 ;  /* 0x000000ffffcd7224 */ /* 0x000fe400078e004a */
[----:B------:R-:W-:-:S05]  /*aec0*/  IMAD.MOV.U32 R206, RZ, RZ, R75 ;  /* 0x000000ffffce7224 */ /* 0x000fca00078e004b */
[----:B---3--:R-:W-:Y:S01]  /*aed0*/  HMMA.1688.F32.TF32 R8, R84, R196, R8 ;  /* 0x000000c45408723c */ /* 0x008fe20000081008 */
[----:B-----5:R-:W-:Y:S02]  /*aee0*/  IMAD.MOV.U32 R102, RZ, RZ, R16 ;  /* 0x000000ffff667224 */ /* 0x020fe400078e0010 */
[----:B------:R-:W-:Y:S02]  /*aef0*/  IMAD.MOV.U32 R218, RZ, RZ, R17 ;  /* 0x000000ffffda7224 */ /* 0x000fe400078e0011 */
[----:B------:R-:W-:Y:S01]  /*af00*/  IMAD.MOV.U32 R207, RZ, RZ, R18 ;  /* 0x000000ffffcf7224 */ /* 0x000fe200078e0012 */
[----:B------:R-:W2:Y:S01]  /*af10*/  LDL.LU.64 R16, [R1+0x1d0] ;  /* 0x0001d00001107983 */ /* 0x000ea20000300a00 */
[----:B------:R-:W-:-:S09]  /*af20*/  IMAD.MOV.U32 R216, RZ, RZ, R19 ;  /* 0x000000ffffd87224 */ /* 0x000fd200078e0013 */
[----:B------:R-:W-:Y:S01]  /*af30*/  IMAD.MOV.U32 R215, RZ, RZ, R12 ;  /* 0x000000ffffd77224 */ /* 0x000fe200078e000c */
[----:B------:R-:W2:Y:S01]  /*af40*/  LDL.LU.64 R18, [R1+0x1d8] ;  /* 0x0001d80001127983 */ /* 0x000ea20000300a00 */
[----:B------:R-:W-:Y:S02]  /*af50*/  IMAD.MOV.U32 R168, RZ, RZ, R13 ;  /* 0x000000ffffa87224 */ /* 0x000fe400078e000d */
[----:B------:R-:W-:Y:S01]  /*af60*/  IMAD.MOV.U32 R169, RZ, RZ, R14 ;  /* 0x000000ffffa97224 */ /* 0x000fe200078e000e */
[----:B------:R-:W3:Y:S01]  /*af70*/  LDL.LU.64 R12, [R1+0x1c0] ;  /* 0x0001c000010c7983 */ /* 0x000ee20000300a00 */
[----:B------:R-:W-:-:S03]  /*af80*/  IMAD.MOV.U32 R170, RZ, RZ, R15 ;  /* 0x000000ffffaa7224 */ /* 0x000fc600078e000f */
[----:B------:R-:W3:Y:S01]  /*af90*/  LDL.LU.64 R14, [R1+0x1c8] ;  /* 0x0001c800010e7983 */ /* 0x000ee20000300a00 */
[----:B------:R-:W-:Y:S02]  /*afa0*/  IMAD.MOV.U32 R203, RZ, RZ, R8 ;  /* 0x000000ffffcb7224 */ /* 0x000fe400078e0008 */
[----:B------:R-:W-:Y:S02]  /*afb0*/  IMAD.MOV.U32 R224, RZ, RZ, R9 ;  /* 0x000000ffffe07224 */ /* 0x000fe400078e0009 */
[----:B------:R-:W-:Y:S01]  /*afc0*/  IMAD.MOV.U32 R225, RZ, RZ, R10 ;  /* 0x000000ffffe17224 */ /* 0x000fe200078e000a */
[----:B------:R-:W4:Y:S01]  /*afd0*/  LDL.LU.64 R8, [R1+0x1b0] ;  /* 0x0001b00001087983 */ /* 0x000f220000300a00 */
[----:B------:R-:W-:-:S03]  /*afe0*/  IMAD.MOV.U32 R226, RZ, RZ, R11 ;  /* 0x000000ffffe27224 */ /* 0x000fc600078e000b */
[----:B------:R-:W4:Y:S01]  /*aff0*/  LDL.LU.64 R10, [R1+0x1b8] ;  /* 0x0001b800010a7983 */ /* 0x000f220000300a00 */
[C---:B--2---:R-:W-:Y:S08]  /*b000*/  HMMA.1688.F32.TF32 R16, R84.reuse, R184, R16 ;  /* 0x000000b85410723c */ /* 0x044ff00000081010 */
[C---:B---3--:R-:W-:Y:S08]  /*b010*/  HMMA.1688.F32.TF32 R12, R84.reuse, R180, R12 ;  /* 0x000000b4540c723c */ /* 0x048ff0000008100c */
[----:B----4-:R-:W-:Y:S08]  /*b020*/  HMMA.1688.F32.TF32 R84, R84, R192, R8 ;  /* 0x000000c05454723c */ /* 0x010ff00000081008 */
[----:B------:R-:W-:-:S02]  /*b030*/  IMAD.MOV.U32 R171, RZ, RZ, R16 ;  /* 0x000000ffffab7224 */ /* 0x000fc400078e0010 */
[----:B------:R-:W-:Y:S02]  /*b040*/  IMAD.MOV.U32 R200, RZ, RZ, R17 ;  /* 0x000000ffffc87224 */ /* 0x000fe400078e0011 */
[----:B------:R-:W-:Y:S01]  /*b050*/  IMAD.MOV.U32 R201, RZ, RZ, R18 ;  /* 0x000000ffffc97224 */ /* 0x000fe200078e0012 */
[----:B------:R-:W2:Y:S01]  /*b060*/  LDL.LU.64 R16, [R1+0x170] ;  /* 0x0001700001107983 */ /* 0x000ea20000300a00 */
[----:B------:R-:W-:Y:S02]  /*b070*/  IMAD.MOV.U32 R202, RZ, RZ, R19 ;  /* 0x000000ffffca7224 */ /* 0x000fe400078e0013 */
[----:B------:R-:W-:Y:S01]  /*b080*/  IMAD.MOV.U32 R219, RZ, RZ, R12 ;  /* 0x000000ffffdb7224 */ /* 0x000fe200078e000c */
[----:B------:R-:W2:Y:S01]  /*b090*/  LDL.LU.64 R18, [R1+0x178] ;  /* 0x0001780001127983 */ /* 0x000ea20000300a00 */
[----:B------:R-:W-:Y:S02]  /*b0a0*/  IMAD.MOV.U32 R212, RZ, RZ, R13 ;  /* 0x000000ffffd47224 */ /* 0x000fe400078e000d */
[----:B------:R-:W-:Y:S01]  /*b0b0*/  IMAD.MOV.U32 R213, RZ, RZ, R14 ;  /* 0x000000ffffd57224 */ /* 0x000fe200078e000e */
[----:B------:R-:W3:Y:S01]  /*b0c0*/  LDL.LU.64 R12, [R1+0x160] ;  /* 0x00016000010c7983 */ /* 0x000ee20000300a00 */
[----:B------:R-:W-:-:S03]  /*b0d0*/  IMAD.MOV.U32 R214, RZ, RZ, R15 ;  /* 0x000000ffffd67224 */ /* 0x000fc600078e000f */
[----:B------:R-:W3:Y:S04]  /*b0e0*/  LDL.LU.64 R14, [R1+0x168] ;  /* 0x00016800010e7983 */ /* 0x000ee80000300a00 */
[----:B------:R-:W4:Y:S04]  /*b0f0*/  LDL.LU.64 R8, [R1+0x150] ;  /* 0x0001500001087983 */ /* 0x000f280000300a00 */
[----:B------:R-:W4:Y:S04]  /*b100*/  LDL.LU.64 R10, [R1+0x158] ;  /* 0x00015800010a7983 */ /* 0x000f280000300a00 */
[----:B------:R5:W-:Y:S04]  /*b110*/  STL.64 [R1+0x800], R86 ;  /* 0x0008005601007387 */ /* 0x000be80000100a00 */
[----:B------:R1:W-:Y:S01]  /*b120*/  STL.64 [R1+0x7f8], R84 ;  /* 0x0007f85401007387 */ /* 0x0003e20000100a00 */
        /* <DEDUP_REMOVED lines=13> */
[----:B------:R-:W-:-:S02]  /*b200*/  IMAD.MOV.U32 R0, RZ, RZ, R15 ;  /* 0x000000ffff007224 */ /* 0x000fc400078e000f */
[----:B-1----:R-:W-:Y:S01]  /*b210*/  IMAD.MOV.U32 R182, RZ, RZ, R8 ;  /* 0x000000ffffb67224 */ /* 0x002fe200078e0008 */
[----:B------:R-:W3:Y:S01]  /*b220*/  LDL.LU.64 R14, [R1+0x138] ;  /* 0x00013800010e7983 */ /* 0x000ee20000300a00 */
[----:B------:R-:W-:Y:S02]  /*b230*/  IMAD.MOV.U32 R183, RZ, RZ, R9 ;  /* 0x000000ffffb77224 */ /* 0x000fe400078e0009 */
[----:B------:R-:W-:Y:S01]  /*b240*/  IMAD.MOV.U32 R178, RZ, RZ, R10 ;  /* 0x000000ffffb27224 */ /* 0x000fe200078e000a */
[----:B------:R-:W4:Y:S01]  /*b250*/  LDL.LU.64 R8, [R1+0x120] ;  /* 0x0001200001087983 */ /* 0x000f220000300a00 */
[----:B------:R-:W-:-:S03]  /*b260*/  IMAD.MOV.U32 R179, RZ, RZ, R11 ;  /* 0x000000ffffb37224 */ /* 0x000fc600078e000b */
[----:B------:R-:W4:Y:S04]  /*b270*/  LDL.LU.64 R10, [R1+0x128] ;  /* 0x00012800010a7983 */ /* 0x000f280000300a00 */
[----:B------:R-:W5:Y:S04]  /*b280*/  LDL.LU.64 R72, [R1+0x110] ;  /* 0x0001100001487983 */ /* 0x000f680000300a00 */
[----:B------:R-:W5:Y:S04]  /*b290*/  LDL.LU.64 R74, [R1+0x118] ;  /* 0x00011800014a7983 */ /* 0x000f680000300a00 */
[----:B------:R-:W5:Y:S04]  /*b2a0*/  LDL.LU.64 R76, [R1+0x100] ;  /* 0x00010000014c7983 */ /* 0x000f680000300a00 */
[----:B------:R-:W5:Y:S01]  /*b2b0*/  LDL.LU.64 R78, [R1+0x108] ;  /* 0x00010800014e7983 */ /* 0x000f620000300a00 */
[C---:B--2---:R-:W-:Y:S08]  /*b2c0*/  HMMA.1688.F32.TF32 R16, R156.reuse, R196, R16 ;  /* 0x000000c49c10723c */ /* 0x044ff00000081010 */
[C---:B---3--:R-:W-:Y:S08]  /*b2d0*/  HMMA.1688.F32.TF32 R12, R156.reuse, R184, R12 ;  /* 0x000000b89c0c723c */ /* 0x048ff0000008100c */
[----:B----4-:R-:W-:Y:S08]  /*b2e0*/  HMMA.1688.F32.TF32 R8, R156, R180, R8 ;  /* 0x000000b49c08723c */ /* 0x010ff00000081008 */
[----:B-----5:R-:W-:-:S02]  /*b2f0*/  IMAD.MOV.U32 R87, RZ, RZ, R16 ;  /* 0x000000ffff577224 */ /* 0x020fc400078e0010 */
[----:B------:R-:W-:Y:S02]  /*b300*/  IMAD.MOV.U32 R86, RZ, RZ, R17 ;  /* 0x000000ffff567224 */ /* 0x000fe400078e0011 */
[----:B------:R-:W-:Y:S01]  /*b310*/  IMAD.MOV.U32 R85, RZ, RZ, R18 ;  /* 0x000000ffff557224 */ /* 0x000fe200078e0012 */
[----:B------:R-:W2:Y:S01]  /*b320*/  LDL.LU.64 R16, [R1+0xf0] ;  /* 0x0000f00001107983 */ /* 0x000ea20000300a00 */
[----:B------:R-:W-:Y:S02]  /*b330*/  IMAD.MOV.U32 R84, RZ, RZ, R19 ;  /* 0x000000ffff547224 */ /* 0x000fe400078e0013 */
[----:B------:R-:W-:Y:S01]  /*b340*/  IMAD.MOV.U32 R174, RZ, RZ, R14 ;  /* 0x000000ffffae7224 */ /* 0x000fe200078e000e */
[----:B------:R-:W2:Y:S01]  /*b350*/  LDL.LU.64 R18, [R1+0xf8] ;  /* 0x0000f80001127983 */ /* 0x000ea20000300a00 */
[----:B------:R-:W-:Y:S02]  /*b360*/  IMAD.MOV.U32 R175, RZ, RZ, R15 ;  /* 0x000000ffffaf7224 */ /* 0x000fe400078e000f */
[----:B------:R-:W-:-:S02]  /*b370*/  IMAD.MOV.U32 R194, RZ, RZ, R12 ;  /* 0x000000ffffc27224 */ /* 0x000fc400078e000c */
[----:B------:R-:W-:Y:S02]  /*b380*/  IMAD.MOV.U32 R195, RZ, RZ, R13 ;  /* 0x000000ffffc37224 */ /* 0x000fe400078e000d */
[----:B------:R-:W-:Y:S02]  /*b390*/  IMAD.MOV.U32 R15, RZ, RZ, R8 ;  /* 0x000000ffff0f7224 */ /* 0x000fe400078e0008 */
[----:B------:R-:W-:Y:S02]  /*b3a0*/  IMAD.MOV.U32 R14, RZ, RZ, R9 ;  /* 0x000000ffff0e7224 */ /* 0x000fe400078e0009 */
[----:B------:R-:W-:Y:S01]  /*b3b0*/  IMAD.MOV.U32 R13, RZ, RZ, R10 ;  /* 0x000000ffff0d7224 */ /* 0x000fe200078e000a */
[----:B------:R-:W3:Y:S01]  /*b3c0*/  LDL.LU.64 R8, [R1+0xe0] ;  /* 0x0000e00001087983 */ /* 0x000ee20000300a00 */
[----:B------:R-:W-:-:S03]  /*b3d0*/  IMAD.MOV.U32 R12, RZ, RZ, R11 ;  /* 0x000000ffff0c7224 */ /* 0x000fc600078e000b */
[----:B------:R-:W3:Y:S01]  /*b3e0*/  LDL.LU.64 R10, [R1+0xe8] ;  /* 0x0000e800010a7983 */ /* 0x000ee20000300a00 */
[----:B------:R-:W-:Y:S08]  /*b3f0*/  HMMA.1688.F32.TF32 R72, R156, R192, R72 ;  /* 0x000000c09c48723c */ /* 0x000ff00000081048 */
[----:B------:R-:W-:Y:S11]  /*b400*/  HMMA.1688.F32.TF32 R88, R160, R196, R88 ;  /* 0x000000c4a058723c */ /* 0x000ff60000081058 */
[----:B------:R-:W-:Y:S04]  /*b410*/  @!UPT UIADD3 URZ, URZ, URZ, URZ ;  /* 0x0000003f3f3ff290 */ /* 0x000fe8000fffe03f */
[----:B------:R-:W-:Y:S04]  /*b420*/  STL.64 [R1+0x7f0], R74 ;  /* 0x0007f04a01007387 */ /* 0x000fe80000100a00 */
[----:B------:R-:W-:Y:S01]  /*b430*/  STL.64 [R1+0x7e8], R72 ;  /* 0x0007e84801007387 */ /* 0x000fe20000100a00 */
[----:B------:R-:W-:Y:S07]  /*b440*/  HMMA.1688.F32.TF32 R156, R220, R184, R240 ;  /* 0x000000b8dc9c723c */ /* 0x000fee00000810f0 */
[----:B------:R-:W-:Y:S01]  /*b450*/  IMAD.MOV.U32 R240, RZ, RZ, R102 ;  /* 0x000000fffff07224 */ /* 0x000fe200078e0066 */
[----:B------:R-:W-:Y:S01]  /*b460*/  HMMA.1688.F32.TF32 R76, R160, R100, R76 ;  /* 0x00000064a04c723c */ /* 0x000fe2000008104c */
[----:B------:R-:W-:-:S02]  /*b470*/  IMAD.MOV.U32 R241, RZ, RZ, R218 ;  /* 0x000000fffff17224 */ /* 0x000fc400078e00da */
[----:B------:R-:W-:Y:S02]  /*b480*/  IMAD.MOV.U32 R242, RZ, RZ, R207 ;  /* 0x000000fffff27224 */ /* 0x000fe400078e00cf */
[----:B------:R-:W-:-:S03]  /*b490*/  IMAD.MOV.U32 R243, RZ, RZ, R216 ;  /* 0x000000fffff37224 */ /* 0x000fc600078e00d8 */
[C---:B------:R-:W-:Y:S08]  /*b4a0*/  HMMA.1688.F32.TF32 R92, R160.reuse, R184, R92 ;  /* 0x000000b8a05c723c */ /* 0x040ff0000008105c */
[C---:B------:R-:W-:Y:S08]  /*b4b0*/  HMMA.1688.F32.TF32 R96, R160.reuse, R180, R96 ;  /* 0x000000b4a060723c */ /* 0x040ff00000081060 */
[C---:B------:R-:W-:Y:S08]  /*b4c0*/  HMMA.1688.F32.TF32 R104, R160.reuse, R192, R104 ;  /* 0x000000c0a068723c */ /* 0x040ff00000081068 */
[C---:B--2---:R-:W-:Y:S08]  /*b4d0*/  HMMA.1688.F32.TF32 R16, R160.reuse, R172, R16 ;  /* 0x000000aca010723c */ /* 0x044ff00000081010 */
[----:B---3--:R-:W-:Y:S11]  /*b4e0*/  HMMA.1688.F32.TF32 R80, R160, R176, R8 ;  /* 0x000000b0a050723c */ /* 0x008ff60000081008 */
[----:B------:R-:W-:Y:S05]  /*b4f0*/  @!UPT UIADD3 URZ, URZ, URZ, URZ ;  /* 0x0000003f3f3ff290 */ /* 0x000fea000fffe03f */
[----:B------:R-:W-:Y:S02]  /*b500*/  IMAD.MOV.U32 R24, RZ, RZ, R16 ;  /* 0x000000ffff187224 */ /* 0x000fe400078e0010 */
[----:B------:R-:W-:Y:S02]  /*b510*/  IMAD.MOV.U32 R25, RZ, RZ, R17 ;  /* 0x000000ffff197224 */ /* 0x000fe400078e0011 */
[----:B------:R-:W-:Y:S02]  /*b520*/  IMAD.MOV.U32 R7, RZ, RZ, R18 ;  /* 0x000000ffff077224 */ /* 0x000fe400078e0012 */
[----:B------:R-:W-:Y:S02]  /*b530*/  IMAD.MOV.U32 R252, RZ, RZ, R19 ;  /* 0x000000fffffc7224 */ /* 0x000fe400078e0013 */
[----:B------:R-:W-:Y:S01]  /*b540*/  HMMA.1688.F32.TF32 R16, R228, R100, R232 ;  /* 0x00000064e410723c */ /* 0x000fe200000810e8 */
[----:B------:R-:W-:Y:S06]  /*b550*/  STL.64 [R1+0x810], R82 ;  /* 0x0008105201007387 */ /* 0x000fec0000100a00 */
[----:B------:R-:W-:Y:S01]  /*b560*/  IMAD.MOV.U32 R232, RZ, RZ, R194 ;  /* 0x000000ffffe87224 */ /* 0x000fe200078e00c2 */
[----:B------:R1:W-:Y:S01]  /*b570*/  STL.64 [R1+0x808], R80 ;  /* 0x0008085001007387 */ /* 0x0003e20000100a00 */
[----:B------:R-:W-:-:S03]  /*b580*/  IMAD.MOV.U32 R233, RZ, RZ, R195 ;  /* 0x000000ffffe97224 */ /* 0x000fc600078e00c3 */
[----:B------:R-:W-:Y:S01]  /*b590*/  STL.64 [R1+0x820], R90 ;  /* 0x0008205a01007387 */ /* 0x000fe20000100a00 */
[----:B------:R-:W-:-:S03]  /*b5a0*/  IMAD.MOV.U32 R234, RZ, RZ, R174 ;  /* 0x000000ffffea7224 */ /* 0x000fc600078e00ae */
[----:B------:R2:W-:Y:S01]  /*b5b0*/  STL.64 [R1+0x818], R88 ;  /* 0x0008185801007387 */ /* 0x0005e20000100a00 */
[----:B------:R-:W-:-:S03]  /*b5c0*/  IMAD.MOV.U32 R235, RZ, RZ, R175 ;  /* 0x000000ffffeb7224 */ /* 0x000fc600078e00af */
[----:B------:R-:W3:Y:S04]  /*b5d0*/  LDL.LU R194, [R1+0x8e4] ;  /* 0x0008e40001c27983 */ /* 0x000ee80000300800 */
[----:B------:R-:W3:Y:S04]  /*b5e0*/  LDL.LU R195, [R1+0x8e0] ;  /* 0x0008e00001c37983 */ /* 0x000ee80000300800 */
[----:B------:R-:W4:Y:S01]  /*b5f0*/  LDL.LU R174, [R1+0x8dc] ;  /* 0x0008dc0001ae7983 */ /* 0x000f220000300800 */
[----:B------:R-:W-:Y:S03]  /*b600*/  HMMA.1688.F32.TF32 R160, R220, R180, R248 ;  /* 0x000000b4dca0723c */ /* 0x000fe600000810f8 */
[----:B------:R-:W4:Y:S04]  /*b610*/  LDL.LU R175, [R1+0x8d8] ;  /* 0x0008d80001af7983 */ /* 0x000f280000300800 */
[----:B------:R-:W5:Y:S01]  /*b620*/  LDL.LU R102, [R1+0x8d4] ;  /* 0x0008d40001667983 */ /* 0x000f620000300800 */
[----:B------:R-:W-:-:S03]  /*b630*/  IMAD.MOV.U32 R248, RZ, RZ, R217 ;  /* 0x000000fffff87224 */ /* 0x000fc600078e00d9 */
[----:B------:R-:W3:Y:S04]  /*b640*/  LDL.LU R218, [R1+0x8d0] ;  /* 0x0008d00001da7983 */ /* 0x000ee80000300800 */
[----:B------:R-:W4:Y:S04]  /*b650*/  LDL.LU R207, [R1+0x8cc] ;  /* 0x0008cc0001cf7983 */ /* 0x000f280000300800 */
[----:B------:R-:W5:Y:S04]  /*b660*/  LDL.LU R216, [R1+0x8c8] ;  /* 0x0008c80001d87983 */ /* 0x000f680000300800 */
[----:B------:R-:W5:Y:S01]  /*b670*/  LDL.LU R217, [R1+0x8c4] ;  /* 0x0008c40001d97983 */ /* 0x000f620000300800 */
[----:B------:R-:W-:Y:S01]  /*b680*/  IMAD.MOV.U32 R249, RZ, RZ, R204 ;  /* 0x000000fffff97224 */ /* 0x000fe200078e00cc */
[----:B------:R-:W-:Y:S01]  /*b690*/  HMMA.1688.F32.TF32 R8, R208, R176, R36 ;  /* 0x000000b0d008723c */ /* 0x000fe20000081024 */
[----:B------:R-:W-:Y:S01]  /*b6a0*/  IMAD.MOV.U32 R250, RZ, RZ, R205 ;  /* 0x000000fffffa7224 */ /* 0x000fe200078e00cd */
[----:B------:R-:W5:Y:S01]  /*b6b0*/  LDL.LU R204, [R1+0x8c0] ;  /* 0x0008c00001cc7983 */ /* 0x000f620000300800 */
[----:B------:R-:W-:-:S03]  /*b6c0*/  IMAD.MOV.U32 R251, RZ, RZ, R206 ;  /* 0x000000fffffb7224 */ /* 0x000fc600078e00ce */
[----:B------:R-:W5:Y:S01]  /*b6d0*/  LDL.LU R205, [R1+0x8bc] ;  /* 0x0008bc0001cd7983 */ /* 0x000f620000300800 */
[----:B------:R-:W-:Y:S01]  /*b6e0*/  IMAD.MOV.U32 R186, RZ, RZ, R76 ;  /* 0x000000ffffba7224 */ /* 0x000fe200078e004c */
[----:B------:R-:W-:Y:S01]  /*b6f0*/  HMMA.1688.F32.TF32 R108, R164, R100, R108 ;  /* 0x00000064a46c723c */ /* 0x000fe2000008106c */
[----:B------:R-:W-:Y:S01]  /*b700*/  IMAD.MOV.U32 R187, RZ, RZ, R77 ;  /* 0x000000ffffbb7224 */ /* 0x000fe200078e004d */
[----:B------:R-:W5:Y:S01]  /*b710*/  LDL.LU R206, [R1+0x8b8] ;  /* 0x0008b80001ce7983 */ /* 0x000f620000300800 */
[----:B------:R-:W-:Y:S02]  /*b720*/  IMAD.MOV.U32 R198, RZ, RZ, R78 ;  /* 0x000000ffffc67224 */ /* 0x000fe400078e004e */
[----:B------:R-:W-:-:S03]  /*b730*/  IMAD.MOV.U32 R199, RZ, RZ, R79 ;  /* 0x000000ffffc77224 */ /* 0x000fc600078e004f */
[C---:B------:R-:W-:Y:S08]  /*b740*/  HMMA.1688.F32.TF32 R112, R164.reuse, R172, R112 ;  /* 0x000000aca470723c */ /* 0x040ff00000081070 */
[C---:B------:R-:W-:Y:S08]  /*b750*/  HMMA.1688.F32.TF32 R116, R164.reuse, R176, R116 ;  /* 0x000000b0a474723c */ /* 0x040ff00000081074 */
[C---:B------:R-:W-:Y:S08]  /*b760*/  HMMA.1688.F32.TF32 R120, R164.reuse, R196, R120 ;  /* 0x000000c4a478723c */ /* 0x040ff00000081078 */
[C---:B------:R-:W-:Y:S08]  /*b770*/  HMMA.1688.F32.TF32 R124, R164.reuse, R184, R124 ;  /* 0x000000b8a47c723c */ /* 0x040ff0000008107c */
[C---:B------:R-:W-:Y:S08]  /*b780*/  HMMA.1688.F32.TF32 R128, R164.reuse, R180, R128 ;  /* 0x000000b4a480723c */ /* 0x040ff00000081080 */
[----:B------:R-:W-:Y:S08]  /*b790*/  HMMA.1688.F32.TF32 R132, R164, R192, R132 ;  /* 0x000000c0a484723c */ /* 0x000ff00000081084 */
[C---:B------:R-:W-:Y:S08]  /*b7a0*/  HMMA.1688.F32.TF32 R60, R220.reuse, R100, R60 ;  /* 0x00000064dc3c723c */ /* 0x040ff0000008103c */
[C---:B------:R-:W-:Y:S08]  /*b7b0*/  HMMA.1688.F32.TF32 R76, R220.reuse, R172, R40 ;  /* 0x000000acdc4c723c */ /* 0x040ff00000081028 */
[C---:B------:R-:W-:Y:S08]  /*b7c0*/  HMMA.1688.F32.TF32 R64, R220.reuse, R176, R64 ;  /* 0x000000b0dc40723c */ /* 0x040ff00000081040 */
[----:B------:R-:W-:Y:S01]  /*b7d0*/  HMMA.1688.F32.TF32 R68, R220, R196, R68 ;  /* 0x000000c4dc44723c */ /* 0x000fe20000081044 */
[----:B-1----:R-:W-:Y:S01]  /*b7e0*/  IMAD.MOV.U32 R80, RZ, RZ, R171 ;  /* 0x000000ffff507224 */ /* 0x002fe200078e00ab */
[----:B------:R-:W-:Y:S06]  /*b7f0*/  LDS R40, [R4+0x4000] ;  /* 0x0040000004287984 */ /* 0x000fec0000000800 */
[C---:B------:R-:W-:Y:S01]  /*b800*/  HMMA.1688.F32.TF32 R136, R188.reuse, R100, R136 ;  /* 0x00000064bc88723c */ /* 0x040fe20000081088 */
[----:B------:R-:W-:Y:S01]  /*b810*/  IMAD.MOV.U32 R81, RZ, RZ, R200 ;  /* 0x000000ffff517224 */ /* 0x000fe200078e00c8 */
[----:B------:R-:W-:Y:S06]  /*b820*/  LDS R42, [R4+0x6000] ;  /* 0x00600000042a7984 */ /* 0x000fec0000000800 */
[C---:B------:R-:W-:Y:S08]  /*b830*/  HMMA.1688.F32.TF32 R140, R188.reuse, R172, R140 ;  /* 0x000000acbc8c723c */ /* 0x040ff0000008108c */
[C---:B------:R-:W-:Y:S08]  /*b840*/  HMMA.1688.F32.TF32 R144, R188.reuse, R176, R144 ;  /* 0x000000b0bc90723c */ /* 0x040ff00000081090 */
[C---:B------:R-:W-:Y:S08]  /*b850*/  HMMA.1688.F32.TF32 R148, R188.reuse, R196, R148 ;  /* 0x000000c4bc94723c */ /* 0x040ff00000081094 */
[C---:B------:R-:W-:Y:S08]  /*b860*/  HMMA.1688.F32.TF32 R152, R188.reuse, R184, R152 ;  /* 0x000000b8bc98723c */ /* 0x040ff00000081098 */
[----:B------:R-:W-:Y:S01]  /*b870*/  HMMA.1688.F32.TF32 R20, R188, R180, R20 ;  /* 0x000000b4bc14723c */ /* 0x000fe20000081014 */
[----:B------:R-:W-:Y:S01]  /*b880*/  IMAD.MOV.U32 R82, RZ, RZ, R201 ;  /* 0x000000ffff527224 */ /* 0x000fe200078e00c9 */
[----:B------:R-:W-:Y:S01]  /*b890*/  LDS R41, [R5+0x4000] ;  /* 0x0040000005297984 */ /* 0x000fe20000000800 */
[----:B------:R-:W-:-:S02]  /*b8a0*/  IMAD.MOV.U32 R83, RZ, RZ, R202 ;  /* 0x000000ffff537224 */ /* 0x000fc400078e00ca */
[----:B--2---:R-:W-:Y:S01]  /*b8b0*/  IMAD.MOV.U32 R88, RZ, RZ, R203 ;  /* 0x000000ffff587224 */ /* 0x004fe200078e00cb */
[----:B------:R-:W1:Y:S02]  /*b8c0*/  LDS R43, [R5+0x6000] ;  /* 0x00600000052b7984 */ /* 0x000e640000000800 */
[----:B------:R-:W-:Y:S07]  /*b8d0*/  HMMA.1688.F32.TF32 R164, R220, R192, R244 ;  /* 0x000000c0dca4723c */ /* 0x000fee00000810f4 */
[----:B------:R-:W-:-:S02]  /*b8e0*/  IMAD.MOV.U32 R223, RZ, RZ, R84 ;  /* 0x000000ffffdf7224 */ /* 0x000fc400078e0054 */
[----:B------:R-:W-:Y:S02]  /*b8f0*/  IMAD.MOV.U32 R222, RZ, RZ, R85 ;  /* 0x000000ffffde7224 */ /* 0x000fe400078e0055 */
[----:B------:R-:W-:Y:S02]  /*b900*/  IMAD.MOV.U32 R84, RZ, RZ, R219 ;  /* 0x000000ffff547224 */ /* 0x000fe400078e00db */
[----:B------:R-:W-:Y:S02]  /*b910*/  IMAD.MOV.U32 R221, RZ, RZ, R86 ;  /* 0x000000ffffdd7224 */ /* 0x000fe400078e0056 */
[----:B------:R-:W-:Y:S01]  /*b920*/  IMAD.MOV.U32 R85, RZ, RZ, R212 ;  /* 0x000000ffff557224 */ /* 0x000fe200078e00d4 */
[----:B------:R-:W-:Y:S01]  /*b930*/  HMMA.1688.F32.TF32 R188, R188, R192, R236 ;  /* 0x000000c0bcbc723c */ /* 0x000fe200000810ec */
[----:B------:R-:W-:Y:S02]  /*b940*/  IMAD.MOV.U32 R220, RZ, RZ, R87 ;  /* 0x000000ffffdc7224 */ /* 0x000fe400078e0057 */
[----:B------:R-:W-:-:S02]  /*b950*/  IMAD.MOV.U32 R86, RZ, RZ, R213 ;  /* 0x000000ffff567224 */ /* 0x000fc400078e00d5 */
[----:B------:R-:W-:Y:S02]  /*b960*/  IMAD.MOV.U32 R87, RZ, RZ, R214 ;  /* 0x000000ffff577224 */ /* 0x000fe400078e00d6 */
[----:B------:R-:W-:Y:S02]  /*b970*/  IMAD.MOV.U32 R236, RZ, RZ, R215 ;  /* 0x000000ffffec7224 */ /* 0x000fe400078e00d7 */
[----:B------:R-:W-:Y:S02]  /*b980*/  IMAD.MOV.U32 R237, RZ, RZ, R168 ;  /* 0x000000ffffed7224 */ /* 0x000fe400078e00a8 */
[----:B------:R-:W-:Y:S02]  /*b990*/  IMAD.MOV.U32 R238, RZ, RZ, R169 ;  /* 0x000000ffffee7224 */ /* 0x000fe400078e00a9 */
[----:B------:R-:W-:Y:S02]  /*b9a0*/  IMAD.MOV.U32 R239, RZ, RZ, R170 ;  /* 0x000000ffffef7224 */ /* 0x000fe400078e00aa */
[----:B------:R-:W-:-:S02]  /*b9b0*/  IMAD.MOV.U32 R89, RZ, RZ, R224 ;  /* 0x000000ffff597224 */ /* 0x000fc400078e00e0 */
[----:B------:R-:W-:Y:S02]  /*b9c0*/  IMAD.MOV.U32 R90, RZ, RZ, R225 ;  /* 0x000000ffff5a7224 */ /* 0x000fe400078e00e1 */
[----:B------:R-:W-:Y:S02]  /*b9d0*/  IMAD.MOV.U32 R91, RZ, RZ, R226 ;  /* 0x000000ffff5b7224 */ /* 0x000fe400078e00e2 */
[----:B------:R-:W-:Y:S02]  /*b9e0*/  IMAD.MOV.U32 R72, RZ, RZ, R227 ;  /* 0x000000ffff487224 */ /* 0x000fe400078e00e3 */
[----:B------:R-:W-:Y:S02]  /*b9f0*/  IMAD.MOV.U32 R73, RZ, RZ, R103 ;  /* 0x000000ffff497224 */ /* 0x000fe400078e0067 */
[----:B---3--:R-:W-:Y:S01]  /*ba00*/  IMAD.MOV.U32 R39, RZ, RZ, R218 ;  /* 0x000000ffff277224 */ /* 0x008fe200078e00da */
[----:B----4-:R-:W-:Y:S02]  /*ba10*/  MOV R36, R207 ;  /* 0x000000cf00247202 */ /* 0x010fe40000000f00 */
[----:B------:R-:W2:Y:S01]  /*ba20*/  LDL.LU R207, [R1+0x8b4] ;  /* 0x0008b40001cf7983 */ /* 0x000ea20000300800 */
[----:B-----5:R-:W-:-:S03]  /*ba30*/  IMAD.MOV.U32 R37, RZ, RZ, R216 ;  /* 0x000000ffff257224 */ /* 0x020fc600078e00d8 */
[----:B------:R-:W3:Y:S01]  /*ba40*/  LDL.LU R216, [R1+0x8b0] ;  /* 0x0008b00001d87983 */ /* 0x000ee20000300800 */
[----:B------:R-:W-:-:S03]  /*ba50*/  IMAD.MOV.U32 R38, RZ, RZ, R217 ;  /* 0x000000ffff267224 */ /* 0x000fc600078e00d9 */
[----:B------:R-:W3:Y:S04]  /*ba60*/  LDL.LU R217, [R1+0x8ac] ;  /* 0x0008ac0001d97983 */ /* 0x000ee80000300800 */
[----:B------:R-:W3:Y:S04]  /*ba70*/  LDL.LU R218, [R1+0x8a8] ;  /* 0x0008a80001da7983 */ /* 0x000ee80000300800 */
[----:B------:R-:W3:Y:S04]  /*ba80*/  LDL.LU R219, [R1+0x8a4] ;  /* 0x0008a40001db7983 */ /* 0x000ee80000300800 */
[----:B------:R-:W4:Y:S04]  /*ba90*/  LDL.LU R212, [R1+0x8a0] ;  /* 0x0008a00001d47983 */ /* 0x000f280000300800 */
[----:B------:R-:W4:Y:S04]  /*baa0*/  LDL.LU R213, [R1+0x89c] ;  /* 0x00089c0001d57983 */ /* 0x000f280000300800 */
[----:B------:R-:W4:Y:S04]  /*bab0*/  LDL.LU R214, [R1+0x898] ;  /* 0x0008980001d67983 */ /* 0x000f280000300800 */
[----:B------:R-:W4:Y:S04]  /*bac0*/  LDL.LU R215, [R1+0x894] ;  /* 0x0008940001d77983 */ /* 0x000f280000300800 */
[----:B------:R-:W5:Y:S04]  /*bad0*/  LDL.LU R168, [R1+0x890] ;  /* 0x0008900001a87983 */ /* 0x000f680000300800 */
        /* <DEDUP_REMOVED lines=11> */
[----:B------:R-:W5:Y:S01]  /*bb90*/  LDL.LU R103, [R1+0x860] ;  /* 0x0008600001677983 */ /* 0x000f620000300800 */
[----:B-1----:R-:W-:Y:S01]  /*bba0*/  HMMA.1688.F32.TF32 R240, R40, R174, R240 ;  /* 0x000000ae28f0723c */ /* 0x002fe200000810f0 */
[----:B------:R-:W-:-:S02]  /*bbb0*/  IMAD.MOV.U32 R74, RZ, RZ, R26 ;  /* 0x000000ffff4a7224 */ /* 0x000fc400078e001a */
[----:B------:R-:W5:Y:S01]  /*bbc0*/  LDL.LU R26, [R1+0x85c] ;  /* 0x00085c00011a7983 */ /* 0x000f620000300800 */
[----:B------:R-:W-:-:S03]  /*bbd0*/  IMAD.MOV.U32 R75, RZ, RZ, R27 ;  /* 0x000000ffff4b7224 */ /* 0x000fc600078e001b */
[----:B------:R-:W5:Y:S01]  /*bbe0*/  LDL.LU R27, [R1+0x858] ;  /* 0x00085800011b7983 */ /* 0x000f620000300800 */
[C---:B--2---:R-:W-:Y:S08]  /*bbf0*/  HMMA.1688.F32.TF32 R204, R228.reuse, R172, R204 ;  /* 0x000000ace4cc723c */ /* 0x044ff000000810cc */
[C---:B---3--:R-:W-:Y:S08]  /*bc00*/  HMMA.1688.F32.TF32 R216, R228.reuse, R176, R216 ;  /* 0x000000b0e4d8723c */ /* 0x048ff000000810d8 */
[C---:B----4-:R-:W-:Y:S08]  /*bc10*/  HMMA.1688.F32.TF32 R212, R228.reuse, R196, R212 ;  /* 0x000000c4e4d4723c */ /* 0x050ff000000810d4 */
[C---:B-----5:R-:W-:Y:S08]  /*bc20*/  HMMA.1688.F32.TF32 R168, R228.reuse, R184, R168 ;  /* 0x000000b8e4a8723c */ /* 0x060ff000000810a8 */
[----:B------:R-:W-:Y:S08]  /*bc30*/  HMMA.1688.F32.TF32 R200, R228, R180, R200 ;  /* 0x000000b4e4c8723c */ /* 0x000ff000000810c8 */
[----:B------:R-:W-:Y:S08]  /*bc40*/  HMMA.1688.F32.TF32 R248, R40, R102, R248 ;  /* 0x0000006628f8723c */ /* 0x000ff000000810f8 */
[----:B------:R-:W-:Y:S07]  /*bc50*/  HMMA.1688.F32.TF32 R224, R228, R192, R224 ;  /* 0x000000c0e4e0723c */ /* 0x000fee00000810e0 */
[----:B------:R-:W-:-:S02]  /*bc60*/  IMAD.MOV.U32 R228, RZ, RZ, R182 ;  /* 0x000000ffffe47224 */ /* 0x000fc400078e00b6 */
[----:B------:R-:W2:Y:S01]  /*bc70*/  LDL.LU R182, [R1+0x854] ;  /* 0x0008540001b67983 */ /* 0x000ea20000300800 */
[----:B------:R-:W-:Y:S02]  /*bc80*/  IMAD.MOV.U32 R229, RZ, RZ, R183 ;  /* 0x000000ffffe57224 */ /* 0x000fe400078e00b7 */
[----:B------:R-:W-:Y:S01]  /*bc90*/  IMAD.MOV.U32 R230, RZ, RZ, R178 ;  /* 0x000000ffffe67224 */ /* 0x000fe200078e00b2 */
[----:B------:R-:W2:Y:S01]  /*bca0*/  LDL.LU R183, [R1+0x850] ;  /* 0x0008500001b77983 */ /* 0x000ea20000300800 */
[----:B------:R-:W-:-:S03]  /*bcb0*/  IMAD.MOV.U32 R231, RZ, RZ, R179 ;  /* 0x000000ffffe77224 */ /* 0x000fc600078e00b3 */
[----:B------:R-:W3:Y:S04]  /*bcc0*/  LDL.LU R178, [R1+0x84c] ;  /* 0x00084c0001b27983 */ /* 0x000ee80000300800 */
[----:B------:R-:W3:Y:S04]  /*bcd0*/  LDL.LU R179, [R1+0x848] ;  /* 0x0008480001b37983 */ /* 0x000ee80000300800 */
[----:B------:R1:W-:Y:S04]  /*bce0*/  STL.64 [R1+0x1f0], R248 ;  /* 0x0001f0f801007387 */ /* 0x0003e80000100a00 */
[----:B------:R4:W-:Y:S04]  /*bcf0*/  STL.64 [R1+0x1f8], R250 ;  /* 0x0001f8fa01007387 */ /* 0x0009e80000100a00 */
[----:B-1----:R-:W5:Y:S04]  /*bd00*/  LDL.LU R248, [R1+0x180] ;  /* 0x0001800001f87983 */ /* 0x002f680000300800 */
[----:B------:R1:W-:Y:S04]  /*bd10*/  STL.64 [R1+0x1e0], R240 ;  /* 0x0001e0f001007387 */ /* 0x0003e80000100a00 */
[----:B------:R1:W-:Y:S04]  /*bd20*/  STL.64 [R1+0x1e8], R242 ;  /* 0x0001e8f201007387 */ /* 0x0003e80000100a00 */
[----:B------:R-:W5:Y:S04]  /*bd30*/  LDL.LU R249, [R1+0x184] ;  /* 0x0001840001f97983 */ /* 0x000f680000300800 */
[----:B----4-:R-:W5:Y:S01]  /*bd40*/  LDL.LU R250, [R1+0x188] ;  /* 0x0001880001fa7983 */ /* 0x010f620000300800 */
[----:B-1----:R-:W-:-:S02]  /*bd50*/  IMAD.MOV.U32 R240, RZ, RZ, R186 ;  /* 0x000000fffff07224 */ /* 0x002fc400078e00ba */
[----:B------:R-:W-:Y:S01]  /*bd60*/  IMAD.MOV.U32 R241, RZ, RZ, R187 ;  /* 0x000000fffff17224 */ /* 0x000fe200078e00bb */
[----:B------:R-:W5:Y:S01]  /*bd70*/  LDL.LU R251, [R1+0x18c] ;  /* 0x00018c0001fb7983 */ /* 0x000f620000300800 */
[----:B------:R-:W-:-:S03]  /*bd80*/  IMAD.MOV.U32 R242, RZ, RZ, R198 ;  /* 0x000000fffff27224 */ /* 0x000fc600078e00c6 */
[----:B------:R-:W4:Y:S01]  /*bd90*/  LDL.LU R186, [R1+0x844] ;  /* 0x0008440001ba7983 */ /* 0x000f220000300800 */
[----:B------:R-:W-:-:S03]  /*bda0*/  IMAD.MOV.U32 R243, RZ, RZ, R199 ;  /* 0x000000fffff37224 */ /* 0x000fc600078e00c7 */
[----:B------:R-:W4:Y:S04]  /*bdb0*/  LDL.LU R187, [R1+0x840] ;  /* 0x0008400001bb7983 */ /* 0x000f280000300800 */
[----:B------:R-:W5:Y:S04]  /*bdc0*/  LDL.LU R198, [R1+0x83c] ;  /* 0x00083c0001c67983 */ /* 0x000f680000300800 */
[----:B------:R-:W5:Y:S01]  /*bdd0*/  LDL.LU R199, [R1+0x838] ;  /* 0x0008380001c77983 */ /* 0x000f620000300800 */
[C---:B---3--:R-:W-:Y:S08]  /*bde0*/  HMMA.1688.F32.TF32 R236, R40.reuse, R178, R236 ;  /* 0x000000b228ec723c */ /* 0x048ff000000810ec */
[C---:B--2---:R-:W-:Y:S11]  /*bdf0*/  HMMA.1688.F32.TF32 R84, R40.reuse, R182, R84 ;  /* 0x000000b62854723c */ /* 0x044ff60000081054 */
[----:B------:R-:W-:Y:S04]  /*be00*/  @!UPT UIADD3 URZ, URZ, URZ, URZ ;  /* 0x0000003f3f3ff290 */ /* 0x000fe8000fffe03f */
[----:B------:R1:W-:Y:S04]  /*be10*/  STL.64 [R1+0x1d0], R236 ;  /* 0x0001d0ec01007387 */ /* 0x0003e80000100a00 */
[----:B------:R2:W-:Y:S01]  /*be20*/  STL.64 [R1+0x1d8], R238 ;  /* 0x0001d8ee01007387 */ /* 0x0005e20000100a00 */
[C---:B----4-:R-:W-:Y:S08]  /*be30*/  HMMA.1688.F32.TF32 R80, R40.reuse, R186, R80 ;  /* 0x000000ba2850723c */ /* 0x050ff00000081050 */
[----:B-----5:R-:W-:Y:S01]  /*be40*/  HMMA.1688.F32.TF32 R88, R40, R198, R88 ;  /* 0x000000c62858723c */ /* 0x020fe20000081058 */
[----:B-1----:R-:W-:-:S02]  /*be50*/  IMAD.MOV.U32 R236, RZ, RZ, R24 ;  /* 0x000000ffffec7224 */ /* 0x002fc400078e0018 */
[----:B------:R-:W3:Y:S01]  /*be60*/  LDL.LU R24, [R1+0x834] ;  /* 0x0008340001187983 */ /* 0x000ee20000300800 */
[----:B------:R-:W-:Y:S02]  /*be70*/  IMAD.MOV.U32 R237, RZ, RZ, R25 ;  /* 0x000000ffffed7224 */ /* 0x000fe400078e0019 */
[----:B--2---:R-:W-:Y:S01]  /*be80*/  IMAD.MOV.U32 R238, RZ, RZ, R7 ;  /* 0x000000ffffee7224 */ /* 0x004fe200078e0007 */
[----:B------:R-:W2:Y:S01]  /*be90*/  LDL.LU R25, [R1+0x830] ;  /* 0x0008300001197983 */ /* 0x000ea20000300800 */
[----:B------:R-:W-:-:S03]  /*bea0*/  IMAD.MOV.U32 R239, RZ, RZ, R252 ;  /* 0x000000ffffef7224 */ /* 0x000fc600078e00fc */
[----:B------:R-:W4:Y:S04]  /*beb0*/  LDL.LU R7, [R1+0x82c] ;  /* 0x00082c0001077983 */ /* 0x000f280000300800 */
[----:B------:R-:W5:Y:S08]  /*bec0*/  LDL.LU R252, [R1+0x828] ;  /* 0x0008280001fc7983 */ /* 0x000f700000300800 */
[----:B------:R-:W-:Y:S04]  /*bed0*/  STL.64 [R1+0x1c0], R88 ;  /* 0x0001c05801007387 */ /* 0x000fe80000100a00 */
[----:B------:R1:W-:Y:S04]  /*bee0*/  STL.64 [R1+0x1c8], R90 ;  /* 0x0001c85a01007387 */ /* 0x0003e80000100a00 */
[----:B-1----:R-:W2:Y:S04]  /*bef0*/  LDL.LU.64 R90, [R1+0x820] ;  /* 0x00082000015a7983 */ /* 0x002ea80000300a00 */
[----:B------:R-:W2:Y:S04]  /*bf00*/  LDL.LU.64 R88, [R1+0x818] ;  /* 0x0008180001587983 */ /* 0x000ea80000300a00 */
[----:B------:R-:W-:Y:S04]  /*bf10*/  STL.64 [R1+0x1b0], R80 ;  /* 0x0001b05001007387 */ /* 0x000fe80000100a00 */
[----:B------:R1:W-:Y:S04]  /*bf20*/  STL.64 [R1+0x1b8], R82 ;  /* 0x0001b85201007387 */ /* 0x0003e80000100a00 */
[----:B-1----:R-:W2:Y:S04]  /*bf30*/  LDL.LU.64 R82, [R1+0x810] ;  /* 0x0008100001527983 */ /* 0x002ea80000300a00 */
[----:B------:R-:W2:Y:S04]  /*bf40*/  LDL.LU.64 R80, [R1+0x808] ;  /* 0x0008080001507983 */ /* 0x000ea80000300a00 */
[----:B------:R-:W-:Y:S04]  /*bf50*/  STL.64 [R1+0x1a0], R84 ;  /* 0x0001a05401007387 */ /* 0x000fe80000100a00 */
[----:B------:R1:W-:Y:S04]  /*bf60*/  STL.64 [R1+0x1a8], R86 ;  /* 0x0001a85601007387 */ /* 0x0003e80000100a00 */
[----:B-1----:R-:W2:Y:S04]  /*bf70*/  LDL.LU.64 R86, [R1+0x800] ;  /* 0x0008000001567983 */ /* 0x002ea80000300a00 */
[----:B------:R-:W2:Y:S01]  /*bf80*/  LDL.LU.64 R84, [R1+0x7f8] ;  /* 0x0007f80001547983 */ /* 0x000ea20000300a00 */
[C---:B------:R-:W-:Y:S08]  /*bf90*/  HMMA.1688.F32.TF32 R32, R208.reuse, R100, R32 ;  /* 0x00000064d020723c */ /* 0x040ff00000081020 */
[C---:B------:R-:W-:Y:S08]  /*bfa0*/  HMMA.1688.F32.TF32 R28, R208.reuse, R172, R28 ;  /* 0x000000acd01c723c */ /* 0x040ff0000008101c */
[C---:B------:R-:W-:Y:S08]  /*bfb0*/  HMMA.1688.F32.TF32 R44, R208.reuse, R196, R44 ;  /* 0x000000c4d02c723c */ /* 0x040ff0000008102c */
[C---:B------:R-:W-:Y:S08]  /*bfc0*/  HMMA.1688.F32.TF32 R48, R208.reuse, R184, R48 ;  /* 0x000000b8d030723c */ /* 0x040ff00000081030 */
[C---:B------:R-:W-:Y:S08]  /*bfd0*/  HMMA.1688.F32.TF32 R52, R208.reuse, R180, R52 ;  /* 0x000000b4d034723c */ /* 0x040ff00000081034 */
[----:B------:R-:W-:Y:S01]  /*bfe0*/  HMMA.1688.F32.TF32 R208, R208, R192, R56 ;  /* 0x000000c0d0d0723c */ /* 0x000fe20000081038 */
[----:B------:R-:W-:Y:S04]  /*bff0*/  LDS R56, [R4+0x4100] ;  /* 0x0041000004387984 */ /* 0x000fe80000000800 */
[----:B------:R-:W-:Y:S04]  /*c000*/  LDS R58, [R4+0x6100] ;  /* 0x00610000043a7984 */ /* 0x000fe80000000800 */
[----:B------:R-:W-:Y:S04]  /*c010*/  LDS R57, [R5+0x4100] ;  /* 0x0041000005397984 */ /* 0x000fe80000000800 */
[----:B------:R-:W1:Y:S01]  /*c020*/  LDS R59, [R5+0x6100] ;  /* 0x00610000053b7984 */ /* 0x000e620000000800 */
[----:B------:R-:W-:Y:S08]  /*c030*/  HMMA.1688.F32.TF32 R36, R40, R26, R36 ;  /* 0x0000001a2824723c */ /* 0x000ff00000081024 */
[----:B-1----:R-:W-:Y:S08]  /*c040*/  HMMA.1688.F32.TF32 R72, R56, R102, R72 ;  /* 0x000000663848723c */ /* 0x002ff00000081048 */
[----:B--2---:R-:W-:Y:S01]  /*c050*/  HMMA.1688.F32.TF32 R84, R40, R194, R84 ;  /* 0x000000c22854723c */ /* 0x004fe20000081054 */
[----:B------:R-:W2:Y:S11]  /*c060*/  LDL.LU R40, [R1+0x190] ;  /* 0x0001900001287983 */ /* 0x000eb60000300800 */
[----:B------:R-:W-:Y:S11]  /*c070*/  @!UPT UIADD3 URZ, URZ, URZ, URZ ;  /* 0x0000003f3f3ff290 */ /* 0x000ff6000fffe03f */
[----:B------:R-:W-:Y:S04]  /*c080*/  STL.64 [R1+0x170], R84 ;  /* 0x0001705401007387 */ /* 0x000fe80000100a00 */
[----:B------:R-:W-:Y:S04]  /*c090*/  STL.64 [R1+0x178], R86 ;  /* 0x0001785601007387 */ /* 0x000fe80000100a00 */
[----:B------:R-:W2:Y:S04]  /*c0a0*/  LDL.LU R41, [R1+0x194] ;  /* 0x0001940001297983 */ /* 0x000ea80000300800 */
[----:B------:R-:W2:Y:S04]  /*c0b0*/  LDL.LU R42, [R1+0x198] ;  /* 0x00019800012a7983 */ /* 0x000ea80000300800 */
[----:B------:R-:W2:Y:S04]  /*c0c0*/  LDL.LU R43, [R1+0x19c] ;  /* 0x00019c00012b7983 */ /* 0x000ea80000300800 */
[----:B------:R-:W-:Y:S04]  /*c0d0*/  STL.64 [R1+0x160], R72 ;  /* 0x0001604801007387 */ /* 0x000fe80000100a00 */
[----:B------:R1:W-:Y:S04]  /*c0e0*/  STL.64 [R1+0x168], R74 ;  /* 0x0001684a01007387 */ /* 0x0003e80000100a00 */
[----:B-1----:R-:W3:Y:S04]  /*c0f0*/  LDL.LU.64 R74, [R1+0x7f0] ;  /* 0x0007f000014a7983 */ /* 0x002ee80000300a00 */
[----:B------:R-:W3:Y:S01]  /*c100*/  LDL.LU.64 R72, [R1+0x7e8] ;  /* 0x0007e80001487983 */ /* 0x000ee20000300a00 */
[----:B------:R-:W-:-:S02]  /*c110*/  IMAD.MOV.U32 R84, RZ, RZ, R6 ;  /* 0x000000ffff547224 */ /* 0x000fc400078e0006 */
[----:B------:R-:W-:Y:S02]  /*c120*/  IMAD.MOV.U32 R85, RZ, RZ, R3 ;  /* 0x000000ffff557224 */ /* 0x000fe400078e0003 */
[----:B------:R-:W-:Y:S02]  /*c130*/  IMAD.MOV.U32 R86, RZ, RZ, R2 ;  /* 0x000000ffff567224 */ /* 0x000fe400078e0002 */
[----:B------:R-:W-:-:S07]  /*c140*/  IMAD.MOV.U32 R87, RZ, RZ, R0 ;  /* 0x000000ffff577224 */ /* 0x000fce00078e0000 */
[C---:B------:R-:W-:Y:S01]  /*c150*/  HMMA.1688.F32.TF32 R84, R56.reuse, R174, R84 ;  /* 0x000000ae3854723c */ /* 0x040fe20000081054 */
[----:B------:R-:W-:Y:S02]  /*c160*/  IMAD.MOV.U32 R244, RZ, RZ, R15 ;  /* 0x000000fffff47224 */ /* 0x000fe400078e000f */
[----:B------:R-:W-:Y:S01]  /*c170*/  IMAD.MOV.U32 R245, RZ, RZ, R14 ;  /* 0x000000fffff57224 */ /* 0x000fe200078e000e */
[----:B------:R-:W-:Y:S01]  /*c180*/  LDS R15, [R5+0x6200] ;  /* 0x00620000050f7984 */ /* 0x000fe20000000800 */
[----:B------:R-:W-:Y:S02]  /*c190*/  IMAD.MOV.U32 R246, RZ, RZ, R13 ;  /* 0x000000fffff67224 */ /* 0x000fe400078e000d */
[----:B------:R-:W-:Y:S01]  /*c1a0*/  IMAD.MOV.U32 R247, RZ, RZ, R12 ;  /* 0x000000fffff77224 */ /* 0x000fe200078e000c */
[----:B------:R-:W-:Y:S04]  /*c1b0*/  LDS R14, [R4+0x6200] ;  /* 0x00620000040e7984 */ /* 0x000fe80000000800 */
[----:B------:R-:W-:Y:S04]  /*c1c0*/  LDS R12, [R4+0x4200] ;  /* 0x00420000040c7984 */ /* 0x000fe80000000800 */
[----:B------:R-:W1:Y:S07]  /*c1d0*/  LDS R13, [R5+0x4200] ;  /* 0x00420000050d7984 */ /* 0x000e6e0000000800 */
[----:B------:R-:W-:Y:S04]  /*c1e0*/  STL.64 [R1+0x150], R84 ;  /* 0x0001505401007387 */ /* 0x000fe80000100a00 */
[----:B------:R4:W-:Y:S02]  /*c1f0*/  STL.64 [R1+0x158], R86 ;  /* 0x0001585601007387 */ /* 0x0009e40000100a00 */
[C---:B----4-:R-:W-:Y:S08]  /*c200*/  HMMA.1688.F32.TF32 R84, R56.reuse, R198, R220 ;  /* 0x000000c63854723c */ /* 0x050ff000000810dc */
[C---:B------:R-:W-:Y:S08]  /*c210*/  HMMA.1688.F32.TF32 R228, R56.reuse, R178, R228 ;  /* 0x000000b238e4723c */ /* 0x040ff000000810e4 */
[----:B------:R-:W-:Y:S08]  /*c220*/  HMMA.1688.F32.TF32 R232, R56, R186, R232 ;  /* 0x000000ba38e8723c */ /* 0x000ff000000810e8 */
[----:B------:R-:W-:-:S02]  /*c230*/  IMAD.MOV.U32 R223, RZ, RZ, R86 ;  /* 0x000000ffffdf7224 */ /* 0x000fc400078e0056 */
[----:B------:R-:W-:Y:S02]  /*c240*/  IMAD.MOV.U32 R222, RZ, RZ, R87 ;  /* 0x000000ffffde7224 */ /* 0x000fe400078e0057 */
[----:B------:R-:W-:Y:S02]  /*c250*/  IMAD.MOV.U32 R221, RZ, RZ, R84 ;  /* 0x000000ffffdd7224 */ /* 0x000fe400078e0054 */
[----:B------:R-:W-:Y:S02]  /*c260*/  IMAD.MOV.U32 R220, RZ, RZ, R85 ;  /* 0x000000ffffdc7224 */ /* 0x000fe400078e0055 */
[C---:B------:R-:W-:Y:S01]  /*c270*/  HMMA.1688.F32.TF32 R84, R56.reuse, R182, R244 ;  /* 0x000000b63854723c */ /* 0x040fe200000810f4 */
[----:B------:R-:W-:Y:S04]  /*c280*/  STL.64 [R1+0x140], R228 ;  /* 0x000140e401007387 */ /* 0x000fe80000100a00 */
[----:B------:R4:W-:Y:S04]  /*c290*/  STL.64 [R1+0x148], R230 ;  /* 0x000148e601007387 */ /* 0x0009e80000100a00 */
[----:B------:R-:W-:Y:S04]  /*c2a0*/  STL.64 [R1+0x120], R232 ;  /* 0x000120e801007387 */ /* 0x000fe80000100a00 */
[----:B------:R-:W-:Y:S01]  /*c2b0*/  STL.64 [R1+0x128], R234 ;  /* 0x000128ea01007387 */ /* 0x000fe20000100a00 */
[----:B--2---:R-:W-:Y:S08]  /*c2c0*/  HMMA.1688.F32.TF32 R40, R56, R26, R40 ;  /* 0x0000001a3828723c */ /* 0x004ff00000081028 */
[C---:B-1----:R-:W-:Y:S08]  /*c2d0*/  HMMA.1688.F32.TF32 R92, R12.reuse, R186, R92 ;  /* 0x000000ba0c5c723c */ /* 0x042ff0000008105c */
[----:B------:R-:W-:Y:S01]  /*c2e0*/  HMMA.1688.F32.TF32 R96, R12, R182, R96 ;  /* 0x000000b60c60723c */ /* 0x000fe20000081060 */
[----:B----4-:R-:W-:Y:S01]  /*c2f0*/  IMAD.MOV.U32 R230, RZ, RZ, R86 ;  /* 0x000000ffffe67224 */ /* 0x010fe200078e0056 */
[----:B------:R-:W1:Y:S01]  /*c300*/  S2R R6, SR_TID.X ;  /* 0x0000000000067919 */ /* 0x000e620000002100 */
[----:B------:R-:W-:-:S02]  /*c310*/  IMAD.MOV.U32 R229, RZ, RZ, R87 ;  /* 0x000000ffffe57224 */ /* 0x000fc400078e0057 */
[----:B------:R-:W-:Y:S01]  /*c320*/  IMAD.MOV.U32 R228, RZ, RZ, R85 ;  /* 0x000000ffffe47224 */ /* 0x000fe200078e0055 */
[----:B------:R-:W-:Y:S02]  /*c330*/  LDS R86, [R4+0x6500] ;  /* 0x0065000004567984 */ /* 0x000fe40000000800 */
[----:B---3--:R-:W-:Y:S01]  /*c340*/  HMMA.1688.F32.TF32 R56, R56, R194, R72 ;  /* 0x000000c23838723c */ /* 0x008fe20000081048 */
[----:B------:R-:W-:Y:S01]  /*c350*/  IMAD.MOV.U32 R197, RZ, RZ, R84 ;  /* 0x000000ffffc57224 */ /* 0x000fe200078e0054 */
[----:B------:R-:W-:Y:S04]  /*c360*/  LDS R85, [R5+0x4500] ;  /* 0x0045000005557984 */ /* 0x000fe80000000800 */
[----:B------:R-:W-:Y:S04]  /*c370*/  LDS R84, [R4+0x4500] ;  /* 0x0045000004547984 */ /* 0x000fe80000000800 */
[----:B------:R-:W2:Y:S04]  /*c380*/  LDS R87, [R5+0x6500] ;  /* 0x0065000005577984 */ /* 0x000ea80000000800 */
[----:B------:R-:W-:Y:S04]  /*c390*/  LDS R232, [R4+0x8500] ;  /* 0x0085000004e87984 */ /* 0x000fe80000000800 */
[----:B------:R-:W-:Y:S04]  /*c3a0*/  LDS R234, [R4+0xa500] ;  /* 0x00a5000004ea7984 */ /* 0x000fe80000000800 */
[----:B------:R-:W-:Y:S02]  /*c3b0*/  LDS R233, [R5+0x8500] ;  /* 0x0085000005e97984 */ /* 0x000fe40000000800 */
[----:B------:R-:W-:-:S02]  /*c3c0*/  IMAD.MOV.U32 R100, RZ, RZ, R56 ;  /* 0x000000ffff647224 */ /* 0x000fc400078e0038 */
[----:B------:R-:W-:Y:S01]  /*c3d0*/  IMAD.MOV.U32 R3, RZ, RZ, R57 ;  /* 0x000000ffff037224 */ /* 0x000fe200078e0039 */
[----:B------:R-:W-:Y:S01]  /*c3e0*/  LDS R235, [R5+0xa500] ;  /* 0x00a5000005eb7984 */ /* 0x000fe20000000800 */
[----:B------:R-:W-:Y:S02]  /*c3f0*/  IMAD.MOV.U32 R2, RZ, RZ, R58 ;  /* 0x000000ffff027224 */ /* 0x000fe400078e003a */
[----:B------:R-:W-:Y:S01]  /*c400*/  IMAD.MOV.U32 R0, RZ, RZ, R59 ;  /* 0x000000ffff007224 */ /* 0x000fe200078e003b */
[----:B------:R-:W-:Y:S01]  /*c410*/  LDS R231, [R5+0xa600] ;  /* 0x00a6000005e77984 */ /* 0x000fe20000000800 */
[C---:B------:R-:W-:Y:S03]  /*c420*/  HMMA.1688.F32.TF32 R56, R12.reuse, R102, R240 ;  /* 0x000000660c38723c */ /* 0x040fe600000810f0 */
[----:B------:R-:W3:Y:S11]  /*c430*/  LDL.LU R240, [R1+0x200] ;  /* 0x0002000001f07983 */ /* 0x000ef60000300800 */
[----:B------:R-:W-:Y:S10]  /*c440*/  @!UPT UIADD3 URZ, URZ, URZ, URZ ;  /* 0x0000003f3f3ff290 */ /* 0x000ff4000fffe03f */
[----:B------:R-:W-:Y:S02]  /*c450*/  IMAD.MOV.U32 R176, RZ, RZ, R56 ;  /* 0x000000ffffb07224 */ /* 0x000fe400078e0038 */
[----:B------:R-:W-:Y:S02]  /*c460*/  IMAD.MOV.U32 R173, RZ, RZ, R57 ;  /* 0x000000ffffad7224 */ /* 0x000fe400078e0039 */
[----:B------:R-:W-:Y:S02]  /*c470*/  IMAD.MOV.U32 R172, RZ, RZ, R58 ;  /* 0x000000ffffac7224 */ /* 0x000fe400078e003a */
[----:B------:R-:W-:Y:S02]  /*c480*/  IMAD.MOV.U32 R101, RZ, RZ, R59 ;  /* 0x000000ffff657224 */ /* 0x000fe400078e003b */
[C---:B------:R-:W-:Y:S11]  /*c490*/  HMMA.1688.F32.TF32 R56, R12.reuse, R174, R236 ;  /* 0x000000ae0c38723c */ /* 0x040ff600000810ec */
[----:B------:R-:W-:Y:S11]  /*c4a0*/  @!UPT UIADD3 URZ, URZ, URZ, URZ ;  /* 0x0000003f3f3ff290 */ /* 0x000ff6000fffe03f */
[----:B------:R-:W-:Y:S01]  /*c4b0*/  @!UPT UIADD3 URZ, URZ, URZ, URZ ;  /* 0x0000003f3f3ff290 */ /* 0x000fe2000fffe03f */
[----:B------:R-:W-:Y:S04]  /*c4c0*/  STL.64 [R1+0xe0], R56 ;  /* 0x0000e03801007387 */ /* 0x000fe80000100a00 */
[----:B------:R4:W-:Y:S04]  /*c4d0*/  STL.64 [R1+0xe8], R58 ;  /* 0x0000e83a01007387 */ /* 0x0009e80000100a00 */
[----:B------:R-:W3:Y:S04]  /*c4e0*/  LDL.LU R241, [R1+0x204] ;  /* 0x0002040001f17983 */ /* 0x000ee80000300800 */
[----:B------:R-:W3:Y:S04]  /*c4f0*/  LDL.LU R242, [R1+0x208] ;  /* 0x0002080001f27983 */ /* 0x000ee80000300800 */
[----:B------:R-:W3:Y:S01]  /*c500*/  LDL.LU R243, [R1+0x20c] ;  /* 0x00020c0001f37983 */ /* 0x000ee20000300800 */
[C---:B----4-:R-:W-:Y:S03]  /*c510*/  HMMA.1688.F32.TF32 R56, R12.reuse, R178, R80 ;  /* 0x000000b20c38723c */ /* 0x050fe60000081050 */
[----:B------:R-:W4:Y:S04]  /*c520*/  LDL.LU R236, [R1+0x210] ;  /* 0x0002100001ec7983 */ /* 0x000f280000300800 */
[----:B------:R-:W-:Y:S01]  /*c530*/  LDS R80, [R4+0x4600] ;  /* 0x0046000004507984 */ /* 0x000fe20000000800 */
[----:B------:R-:W-:Y:S03]  /*c540*/  HMMA.1688.F32.TF32 R72, R12, R26, R248 ;  /* 0x0000001a0c48723c */ /* 0x000fe600000810f8 */
[----:B------:R-:W-:Y:S04]  /*c550*/  LDS R82, [R4+0x6600] ;  /* 0x0066000004527984 */ /* 0x000fe80000000800 */
[----:B------:R-:W-:Y:S01]  /*c560*/  LDS R81, [R5+0x4600] ;  /* 0x0046000005517984 */ /* 0x000fe20000000800 */
[----:B--2---:R-:W-:Y:S03]  /*c570*/  HMMA.1688.F32.TF32 R32, R84, R102, R32 ;  /* 0x000000665420723c */ /* 0x004fe60000081020 */
[----:B------:R-:W-:Y:S05]  /*c580*/  LDS R83, [R5+0x6600] ;  /* 0x0066000005537984 */ /* 0x000fea0000000800 */
[----:B------:R-:W-:-:S02]  /*c590*/  IMAD.MOV.U32 R184, RZ, RZ, R56 ;  /* 0x000000ffffb87224 */ /* 0x000fc400078e0038 */
[----:B------:R-:W-:Y:S02]  /*c5a0*/  IMAD.MOV.U32 R181, RZ, RZ, R57 ;  /* 0x000000ffffb57224 */ /* 0x000fe400078e0039 */
[----:B------:R-:W-:Y:S02]  /*c5b0*/  IMAD.MOV.U32 R180, RZ, RZ, R58 ;  /* 0x000000ffffb47224 */ /* 0x000fe400078e003a */
[----:B------:R-:W-:Y:S02]  /*c5c0*/  IMAD.MOV.U32 R177, RZ, RZ, R59 ;  /* 0x000000ffffb17224 */ /* 0x000fe400078e003b */
[C---:B------:R-:W-:Y:S01]  /*c5d0*/  HMMA.1688.F32.TF32 R56, R12.reuse, R198, R88 ;  /* 0x000000c60c38723c */ /* 0x040fe20000081058 */
[----:B------:R-:W-:Y:S04]  /*c5e0*/  LDS R88, [R4+0x4400] ;  /* 0x0044000004587984 */ /* 0x000fe80000000800 */
[----:B------:R-:W-:Y:S03]  /*c5f0*/  LDS R90, [R4+0x6400] ;  /* 0x00640000045a7984 */ /* 0x000fe60000000800 */
[----:B------:R-:W-:Y:S01]  /*c600*/  HMMA.1688.F32.TF32 R12, R12, R194, R104 ;  /* 0x000000c20c0c723c */ /* 0x000fe20000081068 */
[----:B------:R-:W-:Y:S04]  /*c610*/  LDS R89, [R5+0x4400] ;  /* 0x0044000005597984 */ /* 0x000fe80000000800 */
[----:B------:R-:W-:Y:S11]  /*c620*/  LDS R91, [R5+0x6400] ;  /* 0x00640000055b7984 */ /* 0x000ff60000000800 */
[----:B------:R-:W-:Y:S07]  /*c630*/  @!UPT UIADD3 URZ, URZ, URZ, URZ ;  /* 0x0000003f3f3ff290 */ /* 0x000fee000fffe03f */
[----:B------:R-:W-:Y:S04]  /*c640*/  STL.64 [R1+0xb0], R12 ;  /* 0x0000b00c01007387 */ /* 0x000fe80000100a00 */
[----:B------:R-:W-:Y:S04]  /*c650*/  STL.64 [R1+0xb8], R14 ;  /* 0x0000b80e01007387 */ /* 0x000fe80000100a00 */
[----:B------:R-:W4:Y:S04]  /*c660*/  LDL.LU R237, [R1+0x214] ;  /* 0x0002140001ed7983 */ /* 0x000f280000300800 */
[----:B------:R-:W4:Y:S04]  /*c670*/  LDL.LU R238, [R1+0x218] ;  /* 0x0002180001ee7983 */ /* 0x000f280000300800 */
[----:B------:R-:W4:Y:S01]  /*c680*/  LDL.LU R239, [R1+0x21c] ;  /* 0x00021c0001ef7983 */ /* 0x000f220000300800 */
[----:B------:R-:W-:-:S02]  /*c690*/  IMAD.MOV.U32 R196, RZ, RZ, R56 ;  /* 0x000000ffffc47224 */ /* 0x000fc400078e0038 */
[----:B------:R-:W-:Y:S01]  /*c6a0*/  IMAD.MOV.U32 R193, RZ, RZ, R57 ;  /* 0x000000ffffc17224 */ /* 0x000fe200078e0039 */
[----:B------:R-:W-:Y:S01]  /*c6b0*/  LDS R56, [R4+0x4300] ;  /* 0x0043000004387984 */ /* 0x000fe20000000800 */
[----:B------:R-:W-:Y:S02]  /*c6c0*/  IMAD.MOV.U32 R192, RZ, RZ, R58 ;  /* 0x000000ffffc07224 */ /* 0x000fe400078e003a */
[----:B------:R-:W-:Y:S01]  /*c6d0*/  IMAD.MOV.U32 R185, RZ, RZ, R59 ;  /* 0x000000ffffb97224 */ /* 0x000fe200078e003b */
[----:B------:R-:W-:Y:S04]  /*c6e0*/  LDS R58, [R4+0x6300] ;  /* 0x00630000043a7984 */ /* 0x000fe80000000800 */
[----:B------:R-:W-:Y:S04]  /*c6f0*/  LDS R57, [R5+0x4300] ;  /* 0x0043000005397984 */ /* 0x000fe80000000800 */
[----:B------:R-:W3:Y:S02]  /*c700*/  LDS R59, [R5+0x6300] ;  /* 0x00630000053b7984 */ /* 0x000ee40000000800 */
[C---:B---3--:R-:W-:Y:S02]  /*c710*/  HMMA.1688.F32.TF32 R12, R56.reuse, R26, R240 ;  /* 0x0000001a380c723c */ /* 0x048fe400000810f0 */
[----:B------:R-:W2:Y:S04]  /*c720*/  LDL.LU R240, [R1+0x220] ;  /* 0x0002200001f07983 */ /* 0x000ea80000300800 */
[----:B------:R-:W2:Y:S04]  /*c730*/  LDL.LU R241, [R1+0x224] ;  /* 0x0002240001f17983 */ /* 0x000ea80000300800 */
[----:B------:R-:W2:Y:S04]  /*c740*/  LDL.LU R242, [R1+0x228] ;  /* 0x0002280001f27983 */ /* 0x000ea80000300800 */
[----:B------:R-:W2:Y:S01]  /*c750*/  LDL.LU R243, [R1+0x22c] ;  /* 0x00022c0001f37983 */ /* 0x000ea20000300800 */
[C---:B------:R-:W-:Y:S08]  /*c760*/  HMMA.1688.F32.TF32 R108, R56.reuse, R102, R108 ;  /* 0x00000066386c723c */ /* 0x040ff0000008106c */
[C---:B------:R-:W-:Y:S08]  /*c770*/  HMMA.1688.F32.TF32 R112, R56.reuse, R174, R112 ;  /* 0x000000ae3870723c */ /* 0x040ff00000081070 */
[----:B------:R-:W-:Y:S01]  /*c780*/  HMMA.1688.F32.TF32 R104, R56, R194, R132 ;  /* 0x000000c23868723c */ /* 0x000fe20000081084 */
[----:B------:R-:W-:Y:S04]  /*c790*/  LDS R132, [R4+0x8300] ;  /* 0x0083000004847984 */ /* 0x000fe80000000800 */
[----:B------:R-:W-:Y:S03]  /*c7a0*/  LDS R134, [R4+0xa300] ;  /* 0x00a3000004867984 */ /* 0x000fe60000000800 */
[C---:B------:R-:W-:Y:S08]  /*c7b0*/  HMMA.1688.F32.TF32 R136, R88.reuse, R102, R136 ;  /* 0x000000665888723c */ /* 0x040ff00000081088 */
[C---:B------:R-:W-:Y:S08]  /*c7c0*/  HMMA.1688.F32.TF32 R140, R88.reuse, R174, R140 ;  /* 0x000000ae588c723c */ /* 0x040ff0000008108c */
[----:B------:R-:W-:Y:S01]  /*c7d0*/  HMMA.1688.F32.TF32 R148, R88, R198, R148 ;  /* 0x000000c65894723c */ /* 0x000fe20000081094 */
[----:B------:R-:W-:Y:S04]  /*c7e0*/  STL [R1+0x7d4], R108 ;  /* 0x0007d46c01007387 */ /* 0x000fe80000100800 */
[----:B------:R-:W-:Y:S04]  /*c7f0*/  STL [R1+0x7d0], R109 ;  /* 0x0007d06d01007387 */ /* 0x000fe80000100800 */
[----:B------:R-:W-:Y:S01]  /*c800*/  STL [R1+0x7cc], R110 ;  /* 0x0007cc6e01007387 */ /* 0x000fe20000100800 */
[C---:B------:R-:W-:Y:S03]  /*c810*/  HMMA.1688.F32.TF32 R116, R56.reuse, R178, R116 ;  /* 0x000000b23874723c */ /* 0x040fe60000081074 */
[----:B------:R-:W-:Y:S04]  /*c820*/  STL [R1+0x7c8], R111 ;  /* 0x0007c86f01007387 */ /* 0x000fe80000100800 */
[----:B------:R-:W-:Y:S01]  /*c830*/  STL [R1+0x7e0], R112 ;  /* 0x0007e07001007387 */ /* 0x000fe20000100800 */
[C---:B------:R-:W-:Y:S03]  /*c840*/  HMMA.1688.F32.TF32 R120, R56.reuse, R198, R120 ;  /* 0x000000c63878723c */ /* 0x040fe60000081078 */
[----:B------:R-:W-:Y:S04]  /*c850*/  STL [R1+0x7dc], R113 ;  /* 0x0007dc7101007387 */ /* 0x000fe80000100800 */
[----:B------:R-:W-:Y:S01]  /*c860*/  STL [R1+0x7d8], R114 ;  /* 0x0007d87201007387 */ /* 0x000fe20000100800 */
[C---:B------:R-:W-:Y:S03]  /*c870*/  HMMA.1688.F32.TF32 R124, R56.reuse, R186, R124 ;  /* 0x000000ba387c723c */ /* 0x040fe6000008107c */
[----:B------:R-:W-:Y:S04]  /*c880*/  STL [R1+0x7c4], R115 ;  /* 0x0007c47301007387 */ /* 0x000fe80000100800 */
[----:B------:R-:W-:Y:S01]  /*c890*/  LDS R133, [R5+0x8300] ;  /* 0x0083000005857984 */ /* 0x000fe20000000800 */
[----:B------:R-:W-:Y:S03]  /*c8a0*/  HMMA.1688.F32.TF32 R128, R56, R182, R128 ;  /* 0x000000b63880723c */ /* 0x000fe60000081080 */
[----:B------:R-:W-:Y:S05]  /*c8b0*/  LDS R135, [R5+0xa300] ;  /* 0x00a3000005877984 */ /* 0x000fea0000000800 */
[----:B----4-:R-:W-:Y:S01]  /*c8c0*/  HMMA.1688.F32.TF32 R56, R88, R26, R236 ;  /* 0x0000001a5838723c */ /* 0x010fe200000810ec */
[----:B------:R-:W3:Y:S04]  /*c8d0*/  LDL.LU R236, [R1+0x230] ;  /* 0x0002300001ec7983 */ /* 0x000ee80000300800 */
[----:B------:R-:W-:Y:S04]  /*c8e0*/  STL.64 [R1+0xa0], R104 ;  /* 0x0000a06801007387 */ /* 0x000fe80000100a00 */
[----:B------:R-:W-:Y:S04]  /*c8f0*/  STL.64 [R1+0xa8], R106 ;  /* 0x0000a86a01007387 */ /* 0x000fe80000100a00 */
[----:B------:R-:W3:Y:S04]  /*c900*/  LDL.LU R237, [R1+0x234] ;  /* 0x0002340001ed7983 */ /* 0x000ee80000300800 */
[----:B------:R4:W-:Y:S04]  /*c910*/  STL [R1+0x7c0], R139 ;  /* 0x0007c08b01007387 */ /* 0x0009e80000100800 */
[----:B------:R1:W-:Y:S04]  /*c920*/  STL [R1+0x7bc], R143 ;  /* 0x0007bc8f01007387 */ /* 0x0003e80000100800 */
[----:B------:R5:W-:Y:S01]  /*c930*/  STL [R1+0x7b8], R151 ;  /* 0x0007b89701007387 */ /* 0x000be20000100800 */
[----:B----4-:R-:W-:-:S03]  /*c940*/  IMAD.MOV.U32 R139, RZ, RZ, R32 ;  /* 0x000000ffff8b7224 */ /* 0x010fc600078e0020 */
[----:B------:R4:W-:Y:S01]  /*c950*/  STL [R1+0x7c], R35 ;  /* 0x00007c2301007387 */ /* 0x0009e20000100800 */
[----:B-1----:R-:W-:Y:S01]  /*c960*/  IMAD.MOV.U32 R143, RZ, RZ, R33 ;  /* 0x000000ffff8f7224 */ /* 0x002fe200078e0021 */
[----:B------:R-:W-:Y:S01]  /*c970*/  HMMA.1688.F32.TF32 R20, R88, R182, R20 ;  /* 0x000000b65814723c */ /* 0x000fe20000081014 */
[----:B-----5:R-:W-:Y:S01]  /*c980*/  IMAD.MOV.U32 R238, RZ, RZ, R252 ;  /* 0x000000ffffee7224 */ /* 0x020fe200078e00fc */
[----:B------:R-:W-:Y:S01]  /*c990*/  LDS R104, [R4+0x8200] ;  /* 0x0082000004687984 */ /* 0x000fe20000000800 */
[----:B------:R-:W-:Y:S02]  /*c9a0*/  IMAD.MOV.U32 R151, RZ, RZ, R34 ;  /* 0x000000ffff977224 */ /* 0x000fe400078e0022 */
[----:B------:R-:W-:Y:S01]  /*c9b0*/  IMAD.MOV.U32 R239, RZ, RZ, R7 ;  /* 0x000000ffffef7224 */ /* 0x000fe200078e0007 */
[----:B------:R-:W-:Y:S02]  /*c9c0*/  LDS R106, [R4+0xa200] ;  /* 0x00a20000046a7984 */ /* 0x000fe40000000800 */
[C---:B----4-:R-:W-:Y:S02]  /*c9d0*/  HMMA.1688.F32.TF32 R32, R84.reuse, R174, R28 ;  /* 0x000000ae5420723c */ /* 0x050fe4000008101c */
[----:B------:R-:W-:Y:S04]  /*c9e0*/  LDS R105, [R5+0x8200] ;  /* 0x0082000005697984 */ /* 0x000fe80000000800 */
[----:B------:R-:W-:Y:S02]  /*c9f0*/  LDS R107, [R5+0xa200] ;  /* 0x00a20000056b7984 */ /* 0x000fe40000000800 */
[C---:B------:R-:W-:Y:S08]  /*ca00*/  HMMA.1688.F32.TF32 R28, R84.reuse, R178, R8 ;  /* 0x000000b2541c723c */ /* 0x040ff00000081008 */
[----:B------:R-:W-:Y:S01]  /*ca10*/  HMMA.1688.F32.TF32 R8, R84, R198, R44 ;  /* 0x000000c65408723c */ /* 0x000fe2000008102c */
[----:B------:R-:W-:Y:S01]  /*ca20*/  IMAD.MOV.U32 R109, RZ, RZ, R20 ;  /* 0x000000ffff6d7224 */ /* 0x000fe200078e0014 */
[----:B------:R-:W-:Y:S01]  /*ca30*/  LDS R44, [R4+0x8000] ;  /* 0x00800000042c7984 */ /* 0x000fe20000000800 */
[----:B------:R-:W-:-:S02]  /*ca40*/  IMAD.MOV.U32 R110, RZ, RZ, R21 ;  /* 0x000000ffff6e7224 */ /* 0x000fc400078e0015 */
[----:B------:R-:W-:Y:S01]  /*ca50*/  IMAD.MOV.U32 R111, RZ, RZ, R22 ;  /* 0x000000ffff6f7224 */ /* 0x000fe200078e0016 */
[----:B------:R-:W-:Y:S04]  /*ca60*/  LDS R46, [R4+0xa000] ;  /* 0x00a00000042e7984 */ /* 0x000fe80000000800 */
[----:B------:R-:W-:Y:S04]  /*ca70*/  STL.64 [R1+0x60], R32 ;  /* 0x0000602001007387 */ /* 0x000fe80000100a00 */
[----:B------:R1:W-:Y:S04]  /*ca80*/  STL.64 [R1+0x68], R34 ;  /* 0x0000682201007387 */ /* 0x0003e80000100a00 */
[----:B------:R-:W-:Y:S04]  /*ca90*/  STL.64 [R1+0x50], R28 ;  /* 0x0000501c01007387 */ /* 0x000fe80000100a00 */
[----:B------:R4:W-:Y:S01]  /*caa0*/  STL.64 [R1+0x58], R30 ;  /* 0x0000581e01007387 */ /* 0x0009e20000100a00 */
[C---:B-1----:R-:W-:Y:S03]  /*cab0*/  HMMA.1688.F32.TF32 R32, R84.reuse, R186, R48 ;  /* 0x000000ba5420723c */ /* 0x042fe60000081030 */
[----:B------:R-:W-:Y:S04]  /*cac0*/  STL.64 [R1+0x40], R8 ;  /* 0x0000400801007387 */ /* 0x000fe80000100a00 */
[----:B------:R1:W-:Y:S01]  /*cad0*/  STL.64 [R1+0x48], R10 ;  /* 0x0000480a01007387 */ /* 0x0003e20000100a00 */
[----:B----4-:R-:W-:Y:S01]  /*cae0*/  HMMA.1688.F32.TF32 R28, R84, R182, R52 ;  /* 0x000000b6541c723c */ /* 0x010fe20000081034 */
[----:B------:R-:W-:-:S02]  /*caf0*/  IMAD.MOV.U32 R115, RZ, RZ, R23 ;  /* 0x000000ffff737224 */ /* 0x000fc400078e0017 */
[----:B------:R-:W-:Y:S04]  /*cb00*/  LDS R45, [R5+0x8000] ;  /* 0x00800000052d7984 */ /* 0x000fe80000000800 */
[----:B------:R-:W-:Y:S01]  /*cb10*/  LDS R47, [R5+0xa000] ;  /* 0x00a00000052f7984 */ /* 0x000fe20000000800 */
[-C--:B-1----:R-:W-:Y:S08]  /*cb20*/  HMMA.1688.F32.TF32 R8, R84, R194.reuse, R208 ;  /* 0x000000c25408723c */ /* 0x082ff000000810d0 */
[----:B------:R-:W-:Y:S01]  /*cb30*/  HMMA.1688.F32.TF32 R20, R88, R194, R188 ;  /* 0x000000c25814723c */ /* 0x000fe200000810bc */
[----:B------:R-:W-:Y:S04]  /*cb40*/  STL.64 [R1+0x30], R32 ;  /* 0x0000302001007387 */ /* 0x000fe80000100a00 */
[----:B------:R-:W-:Y:S04]  /*cb50*/  STL.64 [R1+0x38], R34 ;  /* 0x0000382201007387 */ /* 0x000fe80000100a00 */
[----:B------:R-:W-:Y:S01]  /*cb60*/  STL.64 [R1+0x20], R28 ;  /* 0x0000201c01007387 */ /* 0x000fe20000100a00 */
[C---:B------:R-:W-:Y:S03]  /*cb70*/  HMMA.1688.F32.TF32 R248, R80.reuse, R174, R76 ;  /* 0x000000ae50f8723c */ /* 0x040fe6000008104c */
[----:B------:R-:W-:Y:S03]  /*cb80*/  STL.64 [R1+0x28], R30 ;  /* 0x0000281e01007387 */ /* 0x000fe60000100a00 */
[----:B------:R-:W-:Y:S01]  /*cb90*/  IMAD.MOV.U32 R252, RZ, RZ, R10 ;  /* 0x000000fffffc7224 */ /* 0x000fe200078e000a */
[----:B------:R1:W-:Y:S01]  /*cba0*/  STL.64 [R1+0x10], R8 ;  /* 0x0000100801007387 */ /* 0x0003e20000100a00 */
[----:B------:R-:W-:Y:S01]  /*cbb0*/  IMAD.MOV.U32 R7, RZ, RZ, R11 ;  /* 0x000000ffff077224 */ /* 0x000fe200078e000b */
[----:B------:R-:W-:Y:S05]  /*cbc0*/  HMMA.1688.F32.TF32 R244, R80, R178, R64 ;  /* 0x000000b250f4723c */ /* 0x000fea0000081040 */
[----:B------:R-:W-:-:S02]  /*cbd0*/  IMAD.MOV.U32 R112, RZ, RZ, R20 ;  /* 0x000000ffff707224 */ /* 0x000fc400078e0014 */
[----:B------:R-:W-:Y:S02]  /*cbe0*/  IMAD.MOV.U32 R113, RZ, RZ, R21 ;  /* 0x000000ffff717224 */ /* 0x000fe400078e0015 */
[----:B------:R-:W-:Y:S01]  /*cbf0*/  IMAD.MOV.U32 R114, RZ, RZ, R22 ;  /* 0x000000ffff727224 */ /* 0x000fe200078e0016 */
[----:B-1----:R-:W-:Y:S01]  /*cc00*/  HMMA.1688.F32.TF32 R8, R80, R102, R60 ;  /* 0x000000665008723c */ /* 0x002fe2000008103c */
[----:B------:R-:W-:Y:S01]  /*cc10*/  IMAD.MOV.U32 R108, RZ, RZ, R23 ;  /* 0x000000ffff6c7224 */ /* 0x000fe200078e0017 */
[C---:B------:R-:W-:Y:S01]  /*cc20*/  LOP3.LUT R32, R6.reuse, 0x7, RZ, 0xc0, !PT ;  /* 0x0000000706207812 */ /* 0x040fe200078ec0ff */
[----:B------:R-:W-:Y:S01]  /*cc30*/  IMAD.SHL.U32 R33, R6, 0x2, RZ ;  /* 0x0000000206217824 */ /* 0x000fe200078e00ff */
[----:B------:R-:W-:Y:S04]  /*cc40*/  STL.64 [R1+0x790], R250 ;  /* 0x000790fa01007387 */ /* 0x000fe80000100a00 */
[----:B------:R-:W-:Y:S04]  /*cc50*/  LDS R34, [R4+0x6700] ;  /* 0x0067000004227984 */ /* 0x000fe80000000800 */
[----:B------:R-:W-:Y:S11]  /*cc60*/  LDS R35, [R5+0x6700] ;  /* 0x0067000005237984 */ /* 0x000ff60000000800 */
[----:B------:R-:W-:Y:S04]  /*cc70*/  STL.64 [R1], R8 ;  /* 0x0000000801007387 */ /* 0x000fe80000100a00 */
[----:B------:R-:W-:Y:S04]  /*cc80*/  STL.64 [R1+0x8], R10 ;  /* 0x0000080a01007387 */ /* 0x000fe80000100a00 */
[----:B------:R-:W-:Y:S04]  /*cc90*/  STL.64 [R1+0x788], R248 ;  /* 0x000788f801007387 */ /* 0x000fe80000100a00 */
[----:B------:R-:W-:Y:S04]  /*cca0*/  STL.64 [R1+0x7a0], R246 ;  /* 0x0007a0f601007387 */ /* 0x000fe80000100a00 */
[----:B------:R-:W-:Y:S01]  /*ccb0*/  STL.64 [R1+0x798], R244 ;  /* 0x000798f401007387 */ /* 0x000fe20000100a00 */
[----:B--2---:R-:W-:Y:S08]  /*ccc0*/  HMMA.1688.F32.TF32 R20, R84, R26, R240 ;  /* 0x0000001a5414723c */ /* 0x004ff000000810f0 */
[----:B------:R-:W-:Y:S01]  /*ccd0*/  HMMA.1688.F32.TF32 R240, R80, R198, R68 ;  /* 0x000000c650f0723c */ /* 0x000fe20000081044 */
[----:B------:R-:W-:Y:S01]  /*cce0*/  IMAD R32, R32, 0x90, RZ ;  /* 0x0000009020207824 */ /* 0x000fe200078e02ff */
[----:B------:R-:W-:Y:S01]  /*ccf0*/  LDS R68, [R4+0x8100] ;  /* 0x0081000004447984 */ /* 0x000fe20000000800 */
[----:B------:R-:W-:-:S02]  /*cd00*/  IMAD.U32 R6, RZ, RZ, UR4 ;  /* 0x00000004ff067e24 */ /* 0x000fc4000f8e00ff */
[----:B------:R-:W-:Y:S01]  /*cd10*/  IMAD.MOV.U32 R190, RZ, RZ, R230 ;  /* 0x000000ffffbe7224 */ /* 0x000fe200078e00e6 */
[----:B------:R-:W-:Y:S01]  /*cd20*/  LDS R70, [R4+0xa100] ;  /* 0x00a1000004467984 */ /* 0x000fe20000000800 */
[----:B------:R-:W-:Y:S02]  /*cd30*/  IMAD.MOV.U32 R191, RZ, RZ, R229 ;  /* 0x000000ffffbf7224 */ /* 0x000fe400078e00e5 */
[----:B------:R-:W-:Y:S01]  /*cd40*/  IMAD.MOV.U32 R189, RZ, RZ, R228 ;  /* 0x000000ffffbd7224 */ /* 0x000fe200078e00e4 */
[----:B------:R-:W-:Y:S01]  /*cd50*/  HMMA.1688.F32.TF32 R144, R88, R178, R144 ;  /* 0x000000b25890723c */ /* 0x000fe20000081090 */
[----:B------:R-:W-:Y:S01]  /*cd60*/  IMAD.MOV.U32 R50, RZ, RZ, R25 ;  /* 0x000000ffff327224 */ /* 0x000fe200078e0019 */
[----:B------:R-:W-:Y:S01]  /*cd70*/  LDS R69, [R5+0x8100] ;  /* 0x0081000005457984 */ /* 0x000fe20000000800 */
[----:B------:R-:W-:-:S05]  /*cd80*/  IMAD.MOV.U32 R51, RZ, RZ, R24 ;  /* 0x000000ffff337224 */ /* 0x000fca00078e0018 */
[----:B------:R-:W-:Y:S01]  /*cd90*/  HMMA.1688.F32.TF32 R152, R88, R186, R152 ;  /* 0x000000ba5898723c */ /* 0x000fe20000081098 */
[----:B------:R-:W-:Y:S01]  /*cda0*/  IMAD.MOV.U32 R52, RZ, RZ, R197 ;  /* 0x000000ffff347224 */ /* 0x000fe200078e00c5 */
[----:B------:R-:W-:Y:S04]  /*cdb0*/  LDS R71, [R5+0xa100] ;  /* 0x00a1000005477984 */ /* 0x000fe80000000800 */
[----:B------:R-:W-:Y:S04]  /*cdc0*/  STL.64 [R1+0x7b0], R242 ;  /* 0x0007b0f201007387 */ /* 0x000fe80000100a00 */
[----:B------:R-:W-:Y:S04]  /*cdd0*/  STL.64 [R1+0x7a8], R240 ;  /* 0x0007a8f001007387 */ /* 0x000fe80000100a00 */
[----:B------:R-:W2:Y:S04]  /*cde0*/  LDL.LU R48, [R1+0x238] ;  /* 0x0002380001307983 */ /* 0x000ea80000300800 */
[----:B------:R-:W2:Y:S01]  /*cdf0*/  LDL.LU R49, [R1+0x23c] ;  /* 0x00023c0001317983 */ /* 0x000ea20000300800 */
[----:B------:R-:W-:-:S03]  /*ce00*/  LOP3.LUT R32, R32, 0x30, R33, 0x78, !PT ;  /* 0x0000003020207812 */ /* 0x000fc600078e7821 */
[----:B------:R-:W-:Y:S01]  /*ce10*/  LDS R33, [R5+0x4700] ;  /* 0x0047000005217984 */ /* 0x000fe20000000800 */
[----:B------:R-:W-:-:S03]  /*ce20*/  LOP3.LUT R32, R32, 0x40, RZ, 0x3c, !PT ;  /* 0x0000004020207812 */ /* 0x000fc600078e3cff */
[----:B------:R-:W-:Y:S02]  /*ce30*/  LDS R228, [R4+0x8600] ;  /* 0x0086000004e47984 */ /* 0x000fe40000000800 */
[----:B------:R-:W-:Y:S02]  /*ce40*/  IMAD R6, R6, 0x2000, R32 ;  /* 0x0000200006067824 */ /* 0x000fe400078e0220 */
[----:B------:R-:W-:Y:S04]  /*ce50*/  LDS R32, [R4+0x4700] ;  /* 0x0047000004207984 */ /* 0x000fe80000000800 */
[----:B------:R-:W1:Y:S04]  /*ce60*/  LDSM.16.M88.4 R8, [R6+0x20000] ;  /* 0x020000000608783b */ /* 0x000e680000000200 */
[----:B------:R-:W-:Y:S04]  /*ce70*/  LDS R230, [R4+0xa600] ;  /* 0x00a6000004e67984 */ /* 0x000fe80000000800 */
[----:B------:R-:W4:Y:S01]  /*ce80*/  LDS R229, [R5+0x8600] ;  /* 0x0086000005e57984 */ /* 0x000f220000000800 */
[----:B---3--:R-:W-:Y:S03]  /*ce90*/  HMMA.1688.F32.TF32 R28, R80, R26, R236 ;  /* 0x0000001a501c723c */ /* 0x008fe600000810ec */
[----:B------:R-:W-:Y:S04]  /*cea0*/  LDS R236, [R4+0x8400] ;  /* 0x0084000004ec7984 */ /* 0x000fe80000000800 */
[----:B------:R-:W-:Y:S04]  /*ceb0*/  LDS R238, [R4+0xa400] ;  /* 0x00a4000004ee7984 */ /* 0x000fe80000000800 */
[----:B------:R-:W-:Y:S04]  /*cec0*/  LDS R237, [R5+0x8400] ;  /* 0x0084000005ed7984 */ /* 0x000fe80000000800 */
[----:B------:R-:W3:Y:S01]  /*ced0*/  LDS R239, [R5+0xa400] ;  /* 0x00a4000005ef7984 */ /* 0x000ee20000000800 */
[----:B-1----:R-:W-:Y:S01]  /*cee0*/  HMMA.1688.F32.TF32 R12, R132, R8, R12 ;  /* 0x00000008840c723c */ /* 0x002fe2000008100c */
[----:B------:R-:W-:-:S02]  /*cef0*/  IMAD.MOV.U32 R90, RZ, RZ, R223 ;  /* 0x000000ffff5a7224 */ /* 0x000fc400078e00df */
[----:B------:R-:W-:Y:S01]  /*cf00*/  IMAD.MOV.U32 R91, RZ, RZ, R222 ;  /* 0x000000ffff5b7224 */ /* 0x000fe200078e00de */
[----:B------:R-:W-:Y:S01]  /*cf10*/  LDS R223, [R5+0xa700] ;  /* 0x00a7000005df7984 */ /* 0x000fe20000000800 */
[----:B------:R-:W-:Y:S02]  /*cf20*/  IMAD.MOV.U32 R89, RZ, RZ, R220 ;  /* 0x000000ffff597224 */ /* 0x000fe400078e00dc */
[----:B------:R-:W-:Y:S01]  /*cf30*/  IMAD.MOV.U32 R88, RZ, RZ, R196 ;  /* 0x000000ffff587224 */ /* 0x000fe200078e00c4 */
[C---:B------:R-:W-:Y:S01]  /*cf40*/  HMMA.1688.F32.TF32 R156, R80.reuse, R186, R156 ;  /* 0x000000ba509c723c */ /* 0x040fe2000008109c */
[----:B------:R-:W-:Y:S01]  /*cf50*/  IMAD.MOV.U32 R84, RZ, RZ, R184 ;  /* 0x000000ffff547224 */ /* 0x000fe200078e00b8 */
[----:B------:R-:W-:Y:S01]  /*cf60*/  LDS R220, [R4+0x8700] ;  /* 0x0087000004dc7984 */ /* 0x000fe20000000800 */
[----:B------:R-:W-:Y:S02]  /*cf70*/  IMAD.MOV.U32 R85, RZ, RZ, R181 ;  /* 0x000000ffff557224 */ /* 0x000fe400078e00b5 */
[----:B------:R-:W-:Y:S01]  /*cf80*/  IMAD.MOV.U32 R86, RZ, RZ, R180 ;  /* 0x000000ffff567224 */ /* 0x000fe200078e00b4 */
[----:B------:R-:W-:Y:S01]  /*cf90*/  LDS R222, [R4+0xa700] ;  /* 0x00a7000004de7984 */ /* 0x000fe20000000800 */
[----:B------:R-:W-:Y:S01]  /*cfa0*/  IMAD.MOV.U32 R87, RZ, RZ, R177 ;  /* 0x000000ffff577224 */ /* 0x000fe200078e00b1 */
[----:B------:R-:W-:Y:S01]  /*cfb0*/  HMMA.1688.F32.TF32 R160, R80, R182, R160 ;  /* 0x000000b650a0723c */ /* 0x000fe200000810a0 */
[----:B------:R-:W-:-:S02]  /*cfc0*/  IMAD.MOV.U32 R60, RZ, RZ, R176 ;  /* 0x000000ffff3c7224 */ /* 0x000fc400078e00b0 */
[----:B------:R-:W-:Y:S02]  /*cfd0*/  IMAD.MOV.U32 R61, RZ, RZ, R173 ;  /* 0x000000ffff3d7224 */ /* 0x000fe400078e00ad */
[----:B------:R-:W-:Y:S02]  /*cfe0*/  IMAD.MOV.U32 R62, RZ, RZ, R172 ;  /* 0x000000ffff3e7224 */ /* 0x000fe400078e00ac */
[----:B------:R-:W-:Y:S01]  /*cff0*/  IMAD.MOV.U32 R63, RZ, RZ, R101 ;  /* 0x000000ffff3f7224 */ /* 0x000fe200078e0065 */
[----:B------:R-:W-:Y:S01]  /*d000*/  HMMA.1688.F32.TF32 R164, R80, R194, R164 ;  /* 0x000000c250a4723c */ /* 0x000fe200000810a4 */
[----:B------:R-:W-:Y:S01]  /*d010*/  IMAD.MOV.U32 R208, RZ, RZ, R100 ;  /* 0x000000ffffd07224 */ /* 0x000fe200078e0064 */
[----:B------:R-:W-:Y:S06]  /*d020*/  STL.64 [R1+0x180], R12 ;  /* 0x0001800c01007387 */ /* 0x000fec0000100a00 */
[C---:B------:R-:W-:Y:S01]  /*d030*/  HMMA.1688.F32.TF32 R100, R32.reuse, R102, R16 ;  /* 0x000000662064723c */ /* 0x040fe20000081010 */
[----:B------:R4:W-:Y:S07]  /*d040*/  STL.64 [R1+0x188], R14 ;  /* 0x0001880e01007387 */ /* 0x0009ee0000100a00 */
[C---:B------:R-:W-:Y:S08]  /*d050*/  HMMA.1688.F32.TF32 R172, R32.reuse, R174, R204 ;  /* 0x000000ae20ac723c */ /* 0x040ff000000810cc */
[C---:B------:R-:W-:Y:S08]  /*d060*/  HMMA.1688.F32.TF32 R176, R32.reuse, R178, R216 ;  /* 0x000000b220b0723c */ /* 0x040ff000000810d8 */
[C---:B------:R-:W-:Y:S08]  /*d070*/  HMMA.1688.F32.TF32 R196, R32.reuse, R198, R212 ;  /* 0x000000c620c4723c */ /* 0x040ff000000810d4 */
[----:B------:R-:W-:Y:S01]  /*d080*/  HMMA.1688.F32.TF32 R180, R32, R182, R200 ;  /* 0x000000b620b4723c */ /* 0x000fe200000810c8 */
[----:B------:R-:W-:Y:S01]  /*d090*/  IMAD.MOV.U32 R188, RZ, RZ, R221 ;  /* 0x000000ffffbc7224 */ /* 0x000fe200078e00dd */
[----:B------:R-:W-:Y:S04]  /*d0a0*/  LDSM.16.M88.4 R204, [R6+0x20800] ;  /* 0x0208000006cc783b */ /* 0x000fe80000000200 */
[----:B------:R-:W1:Y:S02]  /*d0b0*/  LDS R221, [R5+0x8700] ;  /* 0x0087000005dd7984 */ /* 0x000e640000000800 */
[-C--:B------:R-:W-:Y:S01]  /*d0c0*/  HMMA.1688.F32.TF32 R16, R232, R8.reuse, R20 ;  /* 0x00000008e810723c */ /* 0x080fe20000081014 */
[----:B------:R-:W-:Y:S01]  /*d0d0*/  IMAD.MOV.U32 R53, RZ, RZ, R189 ;  /* 0x000000ffff357224 */ /* 0x000fe200078e00bd */
[----:B------:R-:W5:Y:S06]  /*d0e0*/  LDSM.16.M88.4 R216, [R6+0x20c00] ;  /* 0x020c000006d8783b */ /* 0x000f6c0000000200 */
[----:B----4-:R-:W-:Y:S01]  /*d0f0*/  HMMA.1688.F32.TF32 R12, R228, R8, R28 ;  /* 0x00000008e40c723c */ /* 0x010fe2000008101c */
[----:B------:R-:W-:Y:S01]  /*d100*/  IMAD.MOV.U32 R54, RZ, RZ, R190 ;  /* 0x000000ffff367224 */ /* 0x000fe200078e00be */
[----:B------:R-:W4:Y:S01]  /*d110*/  LDSM.16.M88.4 R212, [R6+0x21000] ;  /* 0x0210000006d4783b */ /* 0x000f220000000200 */
[----:B------:R-:W-:-:S02]  /*d120*/  IMAD.MOV.U32 R55, RZ, RZ, R191 ;  /* 0x000000ffff377224 */ /* 0x000fc400078e00bf */
[----:B------:R-:W-:Y:S01]  /*d130*/  IMAD.MOV.U32 R64, RZ, RZ, R52 ;  /* 0x000000ffff407224 */ /* 0x000fe200078e0034 */
[----:B------:R-:W1:Y:S01]  /*d140*/  LDSM.16.M88.4 R200, [R6+0x21800] ;  /* 0x0218000006c8783b */ /* 0x000e620000000200 */
[----:B------:R-:W-:Y:S02]  /*d150*/  IMAD.MOV.U32 R65, RZ, RZ, R53 ;  /* 0x000000ffff417224 */ /* 0x000fe400078e0035 */
[----:B------:R-:W-:Y:S02]  /*d160*/  IMAD.MOV.U32 R66, RZ, RZ, R54 ;  /* 0x000000ffff427224 */ /* 0x000fe400078e0036 */
[----:B------:R-:W-:Y:S02]  /*d170*/  IMAD.MOV.U32 R67, RZ, RZ, R55 ;  /* 0x000000ffff437224 */ /* 0x000fe400078e0037 */
[----:B------:R-:W-:Y:S02]  /*d180*/  IMAD.MOV.U32 R211, RZ, RZ, R0 ;  /* 0x000000ffffd37224 */ /* 0x000fe400078e0000 */
[----:B------:R-:W-:-:S02]  /*d190*/  IMAD.MOV.U32 R210, RZ, RZ, R2 ;  /* 0x000000ffffd27224 */ /* 0x000fc400078e0002 */
[----:B------:R-:W-:-:S07]  /*d1a0*/  IMAD.MOV.U32 R209, RZ, RZ, R3 ;  /* 0x000000ffffd17224 */ /* 0x000fce00078e0003 */
[----:B------:R-:W-:Y:S02]  /*d1b0*/  IMAD.MOV.U32 R0, RZ, RZ, R13 ;  /* 0x000000ffff007224 */ /* 0x000fe400078e000d */
[----:B------:R-:W-:Y:S02]  /*d1c0*/  IMAD.MOV.U32 R2, RZ, RZ, R14 ;  /* 0x000000ffff027224 */ /* 0x000fe400078e000e */
[----:B------:R-:W-:Y:S02]  /*d1d0*/  IMAD.MOV.U32 R3, RZ, RZ, R15 ;  /* 0x000000ffff037224 */ /* 0x000fe400078e000f */
[----:B------:R-:W-:Y:S02]  /*d1e0*/  IMAD.MOV.U32 R76, RZ, RZ, R60 ;  /* 0x000000ffff4c7224 */ /* 0x000fe400078e003c */
[----:B------:R-:W-:Y:S02]  /*d1f0*/  IMAD.MOV.U32 R77, RZ, RZ, R61 ;  /* 0x000000ffff4d7224 */ /* 0x000fe400078e003d */
[----:B------:R-:W-:-:S02]  /*d200*/  IMAD.MOV.U32 R78, RZ, RZ, R62 ;  /* 0x000000ffff4e7224 */ /* 0x000fc400078e003e */
[----:B------:R-:W-:Y:S01]  /*d210*/  IMAD.MOV.U32 R79, RZ, RZ, R63 ;  /* 0x000000ffff4f7224 */ /* 0x000fe200078e003f */
[----:B--2---:R-:W-:Y:S07]  /*d220*/  HMMA.1688.F32.TF32 R24, R32, R26, R48 ;  /* 0x0000001a2018723c */ /* 0x004fee0000081030 */
[----:B------:R-:W-:Y:S02]  /*d230*/  IMAD.MOV.U32 R49, RZ, RZ, R89 ;  /* 0x000000ffff317224 */ /* 0x000fe400078e0059 */
[----:B------:R-:W-:-:S02]  /*d240*/  IMAD.MOV.U32 R50, RZ, RZ, R90 ;  /* 0x000000ffff327224 */ /* 0x000fc400078e005a */
[----:B------:R-:W-:Y:S02]  /*d250*/  IMAD.MOV.U32 R51, RZ, RZ, R91 ;  /* 0x000000ffff337224 */ /* 0x000fe400078e005b */
[----:B------:R-:W-:Y:S02]  /*d260*/  IMAD.MOV.U32 R89, RZ, RZ, R193 ;  /* 0x000000ffff597224 */ /* 0x000fe400078e00c1 */
[----:B------:R-:W-:Y:S02]  /*d270*/  IMAD.MOV.U32 R90, RZ, RZ, R192 ;  /* 0x000000ffff5a7224 */ /* 0x000fe400078e00c0 */
[----:B------:R-:W-:Y:S01]  /*d280*/  IMAD.MOV.U32 R91, RZ, RZ, R185 ;  /* 0x000000ffff5b7224 */ /* 0x000fe200078e00b9 */
[C---:B------:R-:W-:Y:S01]  /*d290*/  HMMA.1688.F32.TF32 R192, R32.reuse, R194, R224 ;  /* 0x000000c220c0723c */ /* 0x040fe200000810e0 */
[----:B------:R-:W-:Y:S01]  /*d2a0*/  IMAD.MOV.U32 R48, RZ, RZ, R188 ;  /* 0x000000ffff307224 */ /* 0x000fe200078e00bc */
[----:B------:R-:W-:Y:S06]  /*d2b0*/  LDSM.16.M88.4 R224, [R6+0x21c00] ;  /* 0x021c000006e0783b */ /* 0x000fec0000000200 */
[----:B------:R-:W-:Y:S08]  /*d2c0*/  HMMA.1688.F32.TF32 R184, R32, R186, R168 ;  /* 0x000000ba20b8723c */ /* 0x000ff000000810a8 */
[----:B---3--:R-:W-:Y:S01]  /*d2d0*/  HMMA.1688.F32.TF32 R32, R236, R8, R56 ;  /* 0x00000008ec20723c */ /* 0x008fe20000081038 */
[----:B------:R-:W-:-:S02]  /*d2e0*/  IMAD.MOV.U32 R80, RZ, RZ, R48 ;  /* 0x000000ffff507224 */ /* 0x000fc400078e0030 */
[----:B------:R-:W-:Y:S02]  /*d2f0*/  IMAD.MOV.U32 R81, RZ, RZ, R49 ;  /* 0x000000ffff517224 */ /* 0x000fe400078e0031 */
[----:B------:R-:W-:Y:S02]  /*d300*/  IMAD.MOV.U32 R82, RZ, RZ, R50 ;  /* 0x000000ffff527224 */ /* 0x000fe400078e0032 */
[----:B------:R-:W-:Y:S01]  /*d310*/  IMAD.MOV.U32 R83, RZ, RZ, R51 ;  /* 0x000000ffff537224 */ /* 0x000fe200078e0033 */
[-C--:B------:R-:W-:Y:S11]  /*d320*/  HMMA.1688.F32.TF32 R188, R44, R8.reuse, R36 ;  /* 0x000000082cbc723c */ /* 0x080ff60000081024 */
[----:B------:R-:W-:Y:S04]  /*d330*/  @!UPT UIADD3 URZ, URZ, URZ, URZ ;  /* 0x0000003f3f3ff290 */ /* 0x000fe8000fffe03f */
[----:B------:R2:W-:Y:S04]  /*d340*/  STL.64 [R1+0x190], R32 ;  /* 0x0001902001007387 */ /* 0x0005e80000100a00 */
[----:B------:R3:W-:Y:S04]  /*d350*/  STL.64 [R1+0x198], R34 ;  /* 0x0001982201007387 */ /* 0x0007e80000100a00 */
[----:B------:R1:W-:Y:S04]  /*d360*/  STL.64 [R1+0x200], R16 ;  /* 0x0002001001007387 */ /* 0x0003e80000100a00 */
[----:B------:R1:W-:Y:S04]  /*d370*/  STL.64 [R1+0x208], R18 ;  /* 0x0002081201007387 */ /* 0x0003e80000100a00 */
[----:B------:R1:W-:Y:S04]  /*d380*/  STL [R1+0x210], R12 ;  /* 0x0002100c01007387 */ /* 0x0003e80000100800 */
[----:B------:R-:W4:Y:S04]  /*d390*/  LDL.LU R52, [R1+0x140] ;  /* 0x0001400001347983 */ /* 0x000f280000300800 */
        /* <DEDUP_REMOVED lines=11> */
[----:B--2---:R-:W2:Y:S04]  /*d450*/  LDL.LU R32, [R1+0x1a0] ;  /* 0x0001a00001207983 */ /* 0x004ea80000300800 */
[----:B------:R-:W2:Y:S04]  /*d460*/  LDL.LU R33, [R1+0x1a4] ;  /* 0x0001a40001217983 */ /* 0x000ea80000300800 */
[----:B---3--:R-:W2:Y:S04]  /*d470*/  LDL.LU R34, [R1+0x1a8] ;  /* 0x0001a80001227983 */ /* 0x008ea80000300800 */
[----:B------:R-:W2:Y:S04]  /*d480*/  LDL.LU R35, [R1+0x1ac] ;  /* 0x0001ac0001237983 */ /* 0x000ea80000300800 */
[----:B------:R-:W3:Y:S04]  /*d490*/  LDL.LU R28, [R1+0x1b0] ;  /* 0x0001b000011c7983 */ /* 0x000ee80000300800 */
[----:B------:R-:W3:Y:S04]  /*d4a0*/  LDL.LU R29, [R1+0x1b4] ;  /* 0x0001b400011d7983 */ /* 0x000ee80000300800 */
[----:B------:R-:W3:Y:S04]  /*d4b0*/  LDL.LU R30, [R1+0x1b8] ;  /* 0x0001b800011e7983 */ /* 0x000ee80000300800 */
[----:B------:R-:W3:Y:S04]  /*d4c0*/  LDL.LU R31, [R1+0x1bc] ;  /* 0x0001bc00011f7983 */ /* 0x000ee80000300800 */
[----:B------:R-:W3:Y:S04]  /*d4d0*/  LDL.LU R20, [R1+0x1d0] ;  /* 0x0001d00001147983 */ /* 0x000ee80000300800 */
[----:B------:R-:W3:Y:S04]  /*d4e0*/  LDL.LU R21, [R1+0x1d4] ;  /* 0x0001d40001157983 */ /* 0x000ee80000300800 */
[----:B------:R-:W3:Y:S04]  /*d4f0*/  LDL.LU R22, [R1+0x1d8] ;  /* 0x0001d80001167983 */ /* 0x000ee80000300800 */
[----:B------:R-:W3:Y:S04]  /*d500*/  LDL.LU R23, [R1+0x1dc] ;  /* 0x0001dc0001177983 */ /* 0x000ee80000300800 */
[----:B-1----:R-:W3:Y:S04]  /*d510*/  LDL.LU R16, [R1+0x1e0] ;  /* 0x0001e00001107983 */ /* 0x002ee80000300800 */
[----:B------:R-:W3:Y:S01]  /*d520*/  LDL.LU R17, [R1+0x1e4] ;  /* 0x0001e40001117983 */ /* 0x000ee20000300800 */
[----:B------:R-:W-:Y:S03]  /*d530*/  HMMA.1688.F32.TF32 R168, R220, R8, R24 ;  /* 0x00000008dca8723c */ /* 0x000fe60000081018 */
        /* <DEDUP_REMOVED lines=22> */
[----:B------:R-:W-:Y:S04]  /*d6a0*/  STL [R1+0x714], R0 ;  /* 0x0007140001007387 */ /* 0x000fe80000100800 */
[----:B------:R-:W-:Y:S04]  /*d6b0*/  STL [R1+0x710], R2 ;  /* 0x0007100201007387 */ /* 0x000fe80000100800 */
[----:B------:R-:W-:Y:S04]  /*d6c0*/  STL [R1+0x70c], R3 ;  /* 0x00070c0301007387 */ /* 0x000fe80000100800 */
[----:B------:R-:W3:Y:S04]  /*d6d0*/  LDL.LU R24, [R1+0x1c0] ;  /* 0x0001c00001187983 */ /* 0x000ee80000300800 */
[----:B------:R-:W-:Y:S04]  /*d6e0*/  STL.64 [R1+0x220], R168 ;  /* 0x000220a801007387 */ /* 0x000fe80000100a00 */
[----:B------:R-:W-:Y:S04]  /*d6f0*/  STL.64 [R1+0x228], R170 ;  /* 0x000228aa01007387 */ /* 0x000fe80000100a00 */
[----:B------:R-:W3:Y:S04]  /*d700*/  LDL.LU R25, [R1+0x1c4] ;  /* 0x0001c40001197983 */ /* 0x000ee80000300800 */
[----:B------:R-:W3:Y:S04]  /*d710*/  LDL.LU R26, [R1+0x1c8] ;  /* 0x0001c800011a7983 */ /* 0x000ee80000300800 */
[----:B------:R-:W3:Y:S01]  /*d720*/  LDL.LU R27, [R1+0x1cc] ;  /* 0x0001cc00011b7983 */ /* 0x000ee20000300800 */
[----:B------:R-:W-:-:S02]  /*d730*/  IMAD.MOV.U32 R240, RZ, RZ, R208 ;  /* 0x000000fffff07224 */ /* 0x000fc400078e00d0 */
[----:B------:R-:W-:Y:S01]  /*d740*/  IMAD.MOV.U32 R241, RZ, RZ, R209 ;  /* 0x000000fffff17224 */ /* 0x000fe200078e00d1 */
[----:B------:R-:W1:Y:S01]  /*d750*/  LDSM.16.M88.4 R168, [R6+0x21400] ;  /* 0x0214000006a8783b */ /* 0x000e620000000200 */
[----:B------:R-:W-:Y:S02]  /*d760*/  IMAD.MOV.U32 R242, RZ, RZ, R210 ;  /* 0x000000fffff27224 */ /* 0x000fe400078e00d2 */
[----:B------:R-:W-:Y:S02]  /*d770*/  IMAD.MOV.U32 R243, RZ, RZ, R211 ;  /* 0x000000fffff37224 */ /* 0x000fe400078e00d3 */
[----:B------:R-:W4:Y:S01]  /*d780*/  LDSM.16.M88.4 R208, [R6+0x20400] ;  /* 0x0204000006d0783b */ /* 0x000f220000000200 */
[C---:B------:R-:W-:Y:S08]  /*d790*/  HMMA.1688.F32.TF32 R72, R104.reuse, R8, R72 ;  /* 0x000000086848723c */ /* 0x040ff00000081048 */
[C---:B-----5:R-:W-:Y:S08]  /*d7a0*/  HMMA.1688.F32.TF32 R84, R104.reuse, R216, R84 ;  /* 0x000000d86854723c */ /* 0x060ff00000081054 */
[C---:B----4-:R-:W-:Y:S08]  /*d7b0*/  HMMA.1688.F32.TF32 R88, R104.reuse, R212, R88 ;  /* 0x000000d46858723c */ /* 0x050ff00000081058 */
[C---:B------:R-:W-:Y:S08]  /*d7c0*/  HMMA.1688.F32.TF32 R96, R104.reuse, R200, R96 ;  /* 0x000000c86860723c */ /* 0x040ff00000081060 */
[C---:B-1----:R-:W-:Y:S08]  /*d7d0*/  HMMA.1688.F32.TF32 R92, R104.reuse, R168, R92 ;  /* 0x000000a8685c723c */ /* 0x042ff0000008105c */
[----:B------:R-:W-:Y:S08]  /*d7e0*/  HMMA.1688.F32.TF32 R76, R104, R208, R76 ;  /* 0x000000d0684c723c */ /* 0x000ff0000008104c */
[C---:B------:R-:W-:Y:S08]  /*d7f0*/  HMMA.1688.F32.TF32 R36, R44.reuse, R224, R36 ;  /* 0x000000e02c24723c */ /* 0x040ff00000081024 */
[C---:B--2---:R-:W-:Y:S08]  /*d800*/  HMMA.1688.F32.TF32 R32, R44.reuse, R200, R32 ;  /* 0x000000c82c20723c */ /* 0x044ff00000081020 */
[C---:B---3--:R-:W-:Y:S08]  /*d810*/  HMMA.1688.F32.TF32 R28, R44.reuse, R168, R28 ;  /* 0x000000a82c1c723c */ /* 0x048ff0000008101c */
[C---:B------:R-:W-:Y:S08]  /*d820*/  HMMA.1688.F32.TF32 R20, R44.reuse, R216, R20 ;  /* 0x000000d82c14723c */ /* 0x040ff00000081014 */
[C---:B------:R-:W-:Y:S08]  /*d830*/  HMMA.1688.F32.TF32 R16, R44.reuse, R204, R16 ;  /* 0x000000cc2c10723c */ /* 0x040ff00000081010 */
[C---:B------:R-:W-:Y:S08]  /*d840*/  HMMA.1688.F32.TF32 R12, R44.reuse, R208, R12 ;  /* 0x000000d02c0c723c */ /* 0x040ff0000008100c */
[----:B------:R-:W-:Y:S08]  /*d850*/  HMMA.1688.F32.TF32 R24, R44, R212, R24 ;  /* 0x000000d42c18723c */ /* 0x000ff00000081018 */
[C---:B------:R-:W-:Y:S08]  /*d860*/  HMMA.1688.F32.TF32 R44, R68.reuse, R208, R56 ;  /* 0x000000d0442c723c */ /* 0x040ff00000081038 */
[----:B------:R-:W-:Y:S08]  /*d870*/  HMMA.1688.F32.TF32 R56, R68, R212, R80 ;  /* 0x000000d44438723c */ /* 0x000ff00000081050 */
[C---:B------:R-:W-:Y:S08]  /*d880*/  HMMA.1688.F32.TF32 R80, R104.reuse, R204, R244 ;  /* 0x000000cc6850723c */ /* 0x040ff000000810f4 */
[----:B------:R-:W-:Y:S01]  /*d890*/  HMMA.1688.F32.TF32 R104, R104, R224, R248 ;  /* 0x000000e06868723c */ /* 0x000fe200000810f8 */
[----:B------:R-:W-:-:S06]  /*d8a0*/  IMAD.MOV.U32 R244, RZ, RZ, R109 ;  /* 0x000000fffff47224 */ /* 0x000fcc00078e006d */
[----:B------:R-:W-:Y:S02]  /*d8b0*/  IMAD.MOV.U32 R248, RZ, RZ, R112 ;  /* 0x000000fffff87224 */ /* 0x000fe400078e0070 */
[----:B------:R-:W2:Y:S01]  /*d8c0*/  LDL.LU R112, [R1+0x7e0] ;  /* 0x0007e00001707983 */ /* 0x000ea20000300800 */
[----:B------:R-:W-:Y:S02]  /*d8d0*/  IMAD.MOV.U32 R249, RZ, RZ, R113 ;  /* 0x000000fffff97224 */ /* 0x000fe400078e0071 */
[----:B------:R-:W-:Y:S01]  /*d8e0*/  IMAD.MOV.U32 R250, RZ, RZ, R114 ;  /* 0x000000fffffa7224 */ /* 0x000fe200078e0072 */
[----:B------:R-:W2:Y:S01]  /*d8f0*/  LDL.LU R113, [R1+0x7dc] ;  /* 0x0007dc0001717983 */ /* 0x000ea20000300800 */
[----:B------:R-:W-:-:S03]  /*d900*/  IMAD.MOV.U32 R251, RZ, RZ, R108 ;  /* 0x000000fffffb7224 */ /* 0x000fc600078e006c */
[----:B------:R-:W2:Y:S01]  /*d910*/  LDL.LU R114, [R1+0x7d8] ;  /* 0x0007d80001727983 */ /* 0x000ea20000300800 */
[----:B------:R-:W-:-:S03]  /*d920*/  IMAD.MOV.U32 R245, RZ, RZ, R110 ;  /* 0x000000fffff57224 */ /* 0x000fc600078e006e */
[----:B------:R-:W3:Y:S01]  /*d930*/  LDL.LU R108, [R1+0x7d4] ;  /* 0x0007d400016c7983 */ /* 0x000ee20000300800 */
[----:B------:R-:W-:-:S03]  /*d940*/  IMAD.MOV.U32 R246, RZ, RZ, R111 ;  /* 0x000000fffff67224 */ /* 0x000fc600078e006f */
[----:B------:R-:W3:Y:S04]  /*d950*/  LDL.LU R109, [R1+0x7d0] ;  /* 0x0007d000016d7983 */ /* 0x000ee80000300800 */
[----:B------:R-:W3:Y:S01]  /*d960*/  LDL.LU R110, [R1+0x7cc] ;  /* 0x0007cc00016e7983 */ /* 0x000ee20000300800 */
[----:B------:R-:W-:-:S03]  /*d970*/  IMAD.MOV.U32 R247, RZ, RZ, R115 ;  /* 0x000000fffff77224 */ /* 0x000fc600078e0073 */
[----:B------:R-:W3:Y:S04]  /*d980*/  LDL.LU R111, [R1+0x7c8] ;  /* 0x0007c800016f7983 */ /* 0x000ee80000300800 */
[----:B------:R-:W2:Y:S01]  /*d990*/  LDL.LU R115, [R1+0x7c4] ;  /* 0x0007c40001737983 */ /* 0x000ea20000300800 */
[C---:B------:R-:W-:Y:S08]  /*d9a0*/  HMMA.1688.F32.TF32 R116, R132.reuse, R216, R116 ;  /* 0x000000d88474723c */ /* 0x040ff00000081074 */
[C---:B------:R-:W-:Y:S08]  /*d9b0*/  HMMA.1688.F32.TF32 R120, R132.reuse, R212, R120 ;  /* 0x000000d48478723c */ /* 0x040ff00000081078 */
[----:B------:R-:W-:Y:S08]  /*d9c0*/  HMMA.1688.F32.TF32 R124, R132, R168, R124 ;  /* 0x000000a8847c723c */ /* 0x000ff0000008107c */
[C---:B------:R-:W-:Y:S08]  /*d9d0*/  HMMA.1688.F32.TF32 R40, R68.reuse, R8, R40 ;  /* 0x000000084428723c */ /* 0x040ff00000081028 */
[C---:B------:R-:W-:Y:S08]  /*d9e0*/  HMMA.1688.F32.TF32 R48, R68.reuse, R204, R48 ;  /* 0x000000cc4430723c */ /* 0x040ff00000081030 */
[C---:B------:R-:W-:Y:S08]  /*d9f0*/  HMMA.1688.F32.TF32 R52, R68.reuse, R216, R52 ;  /* 0x000000d84434723c */ /* 0x040ff00000081034 */
[C---:B------:R-:W-:Y:S08]  /*da00*/  HMMA.1688.F32.TF32 R60, R68.reuse, R168, R60 ;  /* 0x000000a8443c723c */ /* 0x040ff0000008103c */
[C---:B------:R-:W-:Y:S08]  /*da10*/  HMMA.1688.F32.TF32 R64, R68.reuse, R200, R64 ;  /* 0x000000c84440723c */ /* 0x040ff00000081040 */
[----:B------:R-:W-:Y:S01]  /*da20*/  HMMA.1688.F32.TF32 R68, R68, R224, R240 ;  /* 0x000000e04444723c */ /* 0x000fe200000810f0 */
[----:B------:R-:W4:Y:S04]  /*da30*/  LDL.LU R240, [R1+0xa0] ;  /* 0x0000a00001f07983 */ /* 0x000f280000300800 */
[----:B------:R-:W4:Y:S03]  /*da40*/  LDL.LU R241, [R1+0xa4] ;  /* 0x0000a40001f17983 */ /* 0x000f260000300800 */
[C---:B------:R-:W-:Y:S01]  /*da50*/  HMMA.1688.F32.TF32 R128, R132.reuse, R200, R128 ;  /* 0x000000c88480723c */ /* 0x040fe20000081080 */
[----:B------:R-:W4:Y:S04]  /*da60*/  LDL.LU R242, [R1+0xa8] ;  /* 0x0000a80001f27983 */ /* 0x000f280000300800 */
[----:B------:R-:W4:Y:S03]  /*da70*/  LDL.LU R243, [R1+0xac] ;  /* 0x0000ac0001f37983 */ /* 0x000f260000300800 */
[C---:B---3--:R-:W-:Y:S08]  /*da80*/  HMMA.1688.F32.TF32 R108, R132.reuse, R208, R108 ;  /* 0x000000d0846c723c */ /* 0x048ff0000008106c */
[----:B--2---:R-:W-:Y:S11]  /*da90*/  HMMA.1688.F32.TF32 R112, R132, R204, R112 ;  /* 0x000000cc8470723c */ /* 0x004ff60000081070 */
[----:B------:R-:W-:Y:S04]  /*daa0*/  @!UPT UIADD3 URZ, URZ, URZ, URZ ;  /* 0x0000003f3f3ff290 */ /* 0x000fe8000fffe03f */
[----:B------:R-:W-:Y:S04]  /*dab0*/  STL [R1+0x71c], R108 ;  /* 0x00071c6c01007387 */ /* 0x000fe80000100800 */
[----:B------:R-:W-:Y:S04]  /*dac0*/  STL [R1+0x718], R109 ;  /* 0x0007186d01007387 */ /* 0x000fe80000100800 */
[----:B------:R-:W-:Y:S04]  /*dad0*/  STL [R1+0x708], R110 ;  /* 0x0007086e01007387 */ /* 0x000fe80000100800 */
[----:B------:R-:W-:Y:S04]  /*dae0*/  STL [R1+0x704], R111 ;  /* 0x0007046f01007387 */ /* 0x000fe80000100800 */
[----:B------:R1:W-:Y:S04]  /*daf0*/  STL [R1+0x72c], R112 ;  /* 0x00072c7001007387 */ /* 0x0003e80000100800 */
[----:B------:R2:W-:Y:S04]  /*db00*/  STL [R1+0x728], R113 ;  /* 0x0007287101007387 */ /* 0x0005e80000100800 */
[----:B------:R3:W-:Y:S04]  /*db10*/  STL [R1+0x724], R114 ;  /* 0x0007247201007387 */ /* 0x0007e80000100800 */
[----:B------:R2:W-:Y:S04]  /*db20*/  STL [R1+0x720], R115 ;  /* 0x0007207301007387 */ /* 0x0005e80000100800 */
[----:B------:R-:W-:Y:S04]  /*db30*/  STL [R1+0x73c], R116 ;  /* 0x00073c7401007387 */ /* 0x000fe80000100800 */
[----:B------:R-:W-:Y:S04]  /*db40*/  STL [R1+0x738], R117 ;  /* 0x0007387501007387 */ /* 0x000fe80000100800 */
[----:B------:R-:W-:Y:S04]  /*db50*/  STL [R1+0x734], R118 ;  /* 0x0007347601007387 */ /* 0x000fe80000100800 */
[----:B------:R1:W-:Y:S04]  /*db60*/  STL [R1+0x730], R119 ;  /* 0x0007307701007387 */ /* 0x0003e80000100800 */
[----:B------:R1:W-:Y:S04]  /*db70*/  STL [R1+0x74c], R120 ;  /* 0x00074c7801007387 */ /* 0x0003e80000100800 */
[----:B------:R1:W-:Y:S04]  /*db80*/  STL [R1+0x748], R121 ;  /* 0x0007487901007387 */ /* 0x0003e80000100800 */
[----:B------:R1:W-:Y:S04]  /*db90*/  STL [R1+0x744], R122 ;  /* 0x0007447a01007387 */ /* 0x0003e80000100800 */
[----:B------:R1:W-:Y:S04]  /*dba0*/  STL [R1+0x740], R123 ;  /* 0x0007407b01007387 */ /* 0x0003e80000100800 */
[----:B------:R1:W-:Y:S04]  /*dbb0*/  STL [R1+0x75c], R124 ;  /* 0x00075c7c01007387 */ /* 0x0003e80000100800 */
[----:B------:R2:W-:Y:S04]  /*dbc0*/  STL [R1+0x758], R125 ;  /* 0x0007587d01007387 */ /* 0x0005e80000100800 */
[----:B------:R2:W-:Y:S04]  /*dbd0*/  STL [R1+0x754], R126 ;  /* 0x0007547e01007387 */ /* 0x0005e80000100800 */
[----:B------:R2:W-:Y:S01]  /*dbe0*/  STL [R1+0x750], R127 ;  /* 0x0007507f01007387 */ /* 0x0005e20000100800 */
[----:B-1----:R-:W-:-:S03]  /*dbf0*/  IMAD.MOV.U32 R112, RZ, RZ, R139 ;  /* 0x000000ffff707224 */ /* 0x002fc600078e008b */
[----:B------:R-:W-:Y:S04]  /*dc00*/  STL [R1+0x76c], R128 ;  /* 0x00076c8001007387 */ /* 0x000fe80000100800 */
[----:B------:R-:W-:Y:S04]  /*dc10*/  STL [R1+0x768], R129 ;  /* 0x0007688101007387 */ /* 0x000fe80000100800 */
[----:B------:R-:W-:Y:S04]  /*dc20*/  STL [R1+0x764], R130 ;  /* 0x0007648201007387 */ /* 0x000fe80000100800 */
[----:B------:R-:W-:Y:S04]  /*dc30*/  STL [R1+0x760], R131 ;  /* 0x0007608301007387 */ /* 0x000fe80000100800 */
[----:B------:R-:W5:Y:S01]  /*dc40*/  LDL.LU R139, [R1+0x7c0] ;  /* 0x0007c000018b7983 */ /* 0x000f620000300800 */
[----:B--2---:R-:W-:-:S02]  /*dc50*/  IMAD.MOV.U32 R113, RZ, RZ, R143 ;  /* 0x000000ffff717224 */ /* 0x004fc400078e008f */
[----:B---3--:R-:W-:Y:S01]  /*dc60*/  IMAD.MOV.U32 R114, RZ, RZ, R151 ;  /* 0x000000ffff727224 */ /* 0x008fe200078e0097 */
[----:B------:R-:W2:Y:S04]  /*dc70*/  LDL.LU R143, [R1+0x7bc] ;  /* 0x0007bc00018f7983 */ /* 0x000ea80000300800 */
[----:B------:R-:W3:Y:S01]  /*dc80*/  LDL.LU R151, [R1+0x7b8] ;  /* 0x0007b80001977983 */ /* 0x000ee20000300800 */
[----:B----4-:R-:W-:Y:S03]  /*dc90*/  HMMA.1688.F32.TF32 R132, R132, R224, R240 ;  /* 0x000000e08484723c */ /* 0x010fe600000810f0 */
[----:B------:R-:W4:Y:S05]  /*dca0*/  LDL.LU R115, [R1+0x7c] ;  /* 0x00007c0001737983 */ /* 0x000f2a0000300800 */
[C---:B------:R-:W-:Y:S11]  /*dcb0*/  HMMA.1688.F32.TF32 R116, R236.reuse, R200, R244 ;  /* 0x000000c8ec74723c */ /* 0x040ff600000810f4 */
[----:B------:R-:W-:Y:S04]  /*dcc0*/  @!UPT UIADD3 URZ, URZ, URZ, URZ ;  /* 0x0000003f3f3ff290 */ /* 0x000fe8000fffe03f */
[----:B------:R1:W-:Y:S04]  /*dcd0*/  STL [R1+0x77c], R132 ;  /* 0x00077c8401007387 */ /* 0x0003e80000100800 */
[----:B------:R1:W-:Y:S04]  /*dce0*/  STL [R1+0x778], R133 ;  /* 0x0007788501007387 */ /* 0x0003e80000100800 */
[----:B------:R-:W-:Y:S04]  /*dcf0*/  STL [R1+0x774], R134 ;  /* 0x0007748601007387 */ /* 0x000fe80000100800 */
[----:B------:R-:W-:Y:S01]  /*dd00*/  STL [R1+0x770], R135 ;  /* 0x0007708701007387 */ /* 0x000fe20000100800 */
[C---:B------:R-:W-:Y:S08]  /*dd10*/  HMMA.1688.F32.TF32 R144, R236.reuse, R216, R144 ;  /* 0x000000d8ec90723c */ /* 0x040ff00000081090 */
[C---:B------:R-:W-:Y:S08]  /*dd20*/  HMMA.1688.F32.TF32 R152, R236.reuse, R168, R152 ;  /* 0x000000a8ec98723c */ /* 0x040ff00000081098 */
[C---:B-----5:R-:W-:Y:S11]  /*dd30*/  HMMA.1688.F32.TF32 R136, R236.reuse, R208, R136 ;  /* 0x000000d0ec88723c */ /* 0x060ff60000081088 */
[----:B------:R-:W-:Y:S11]  /*dd40*/  @!UPT UIADD3 URZ, URZ, URZ, URZ ;  /* 0x0000003f3f3ff290 */ /* 0x000ff6000fffe03f */
[----:B------:R-:W-:Y:S01]  /*dd50*/  @!UPT UIADD3 URZ, URZ, URZ, URZ ;  /* 0x0000003f3f3ff290 */ /* 0x000fe2000fffe03f */
[----:B------:R-:W-:Y:S04]  /*dd60*/  STL [R1+0x780], R139 ;  /* 0x0007808b01007387 */ /* 0x000fe80000100800 */
[----:B------:R-:W5:Y:S04]  /*dd70*/  LDL.LU R108, [R1+0x60] ;  /* 0x00006000016c7983 */ /* 0x000f680000300800 */
[----:B------:R-:W-:Y:S04]  /*dd80*/  STL.64 [R1+0x90], R116 ;  /* 0x0000907401007387 */ /* 0x000fe80000100a00 */
[----:B------:R1:W-:Y:S04]  /*dd90*/  STL.64 [R1+0x98], R118 ;  /* 0x0000987601007387 */ /* 0x0003e80000100a00 */
        /* <DEDUP_REMOVED lines=14> */
[C---:B--2---:R-:W-:Y:S03]  /*de80*/  HMMA.1688.F32.TF32 R140, R236.reuse, R204, R140 ;  /* 0x000000ccec8c723c */ /* 0x044fe6000008108c */
[----:B------:R-:W2:Y:S04]  /*de90*/  LDL.LU R243, [R1+0x3c] ;  /* 0x00003c0001f37983 */ /* 0x000ea80000300800 */
[----:B------:R-:W2:Y:S01]  /*dea0*/  LDL.LU R244, [R1+0x20] ;  /* 0x0000200001f47983 */ /* 0x000ea20000300800 */
[C---:B---3--:R-:W-:Y:S03]  /*deb0*/  HMMA.1688.F32.TF32 R148, R236.reuse, R212, R148 ;  /* 0x000000d4ec94723c */ /* 0x048fe60000081094 */
[----:B------:R-:W3:Y:S04]  /*dec0*/  LDL.LU R245, [R1+0x24] ;  /* 0x0000240001f57983 */ /* 0x000ee80000300800 */
[----:B------:R-:W3:Y:S01]  /*ded0*/  LDL.LU R246, [R1+0x28] ;  /* 0x0000280001f67983 */ /* 0x000ee20000300800 */
[----:B------:R-:W-:Y:S03]  /*dee0*/  HMMA.1688.F32.TF32 R236, R236, R224, R248 ;  /* 0x000000e0ecec723c */ /* 0x000fe600000810f8 */
[----:B------:R-:W3:Y:S04]  /*def0*/  LDL.LU R247, [R1+0x2c] ;  /* 0x00002c0001f77983 */ /* 0x000ee80000300800 */
[----:B------:R-:W3:Y:S04]  /*df00*/  LDL.LU R248, [R1] ;  /* 0x0000000001f87983 */ /* 0x000ee80000300800 */
[----:B------:R-:W3:Y:S04]  /*df10*/  LDL.LU R249, [R1+0x4] ;  /* 0x0000040001f97983 */ /* 0x000ee80000300800 */
[----:B------:R-:W3:Y:S04]  /*df20*/  LDL.LU R250, [R1+0x8] ;  /* 0x0000080001fa7983 */ /* 0x000ee80000300800 */
[----:B------:R-:W3:Y:S04]  /*df30*/  LDL.LU R251, [R1+0xc] ;  /* 0x00000c0001fb7983 */ /* 0x000ee80000300800 */
[----:B-1----:R-:W3:Y:S04]  /*df40*/  LDL.LU R132, [R1+0x10] ;  /* 0x0000100001847983 */ /* 0x002ee80000300800 */
[----:B------:R-:W3:Y:S01]  /*df50*/  LDL.LU R133, [R1+0x14] ;  /* 0x0000140001857983 */ /* 0x000ee20000300800 */
[C---:B----4-:R-:W-:Y:S11]  /*df60*/  HMMA.1688.F32.TF32 R128, R232.reuse, R208, R112 ;  /* 0x000000d0e880723c */ /* 0x050ff60000081070 */
[----:B------:R-:W-:Y:S11]  /*df70*/  @!UPT UIADD3 URZ, URZ, URZ, URZ ;  /* 0x0000003f3f3ff290 */ /* 0x000ff6000fffe03f */
[----:B------:R-:W-:Y:S02]  /*df80*/  @!UPT UIADD3 URZ, URZ, URZ, URZ ;  /* 0x0000003f3f3ff290 */ /* 0x000fe4000fffe03f */
[----:B------:R-:W-:Y:S02]  /*df90*/  IMAD.MOV.U32 R119, RZ, RZ, R128 ;  /* 0x000000ffff777224 */ /* 0x000fe400078e0080 */
[----:B------:R-:W-:Y:S02]  /*dfa0*/  IMAD.MOV.U32 R112, RZ, RZ, R129 ;  /* 0x000000ffff707224 */ /* 0x000fe400078e0081 */
[----:B------:R-:W-:Y:S02]  /*dfb0*/  IMAD.MOV.U32 R113, RZ, RZ, R130 ;  /* 0x000000ffff717224 */ /* 0x000fe400078e0082 */
[----:B------:R-:W-:Y:S02]  /*dfc0*/  IMAD.MOV.U32 R114, RZ, RZ, R131 ;  /* 0x000000ffff727224 */ /* 0x000fe400078e0083 */
[----:B------:R-:W-:Y:S02]  /*dfd0*/  IMAD.MOV.U32 R134, RZ, RZ, R252 ;  /* 0x000000ffff867224 */ /* 0x000fe400078e00fc */
[----:B------:R-:W-:Y:S01]  /*dfe0*/  IMAD.MOV.U32 R135, RZ, RZ, R7 ;  /* 0x000000ffff877224 */ /* 0x000fe200078e0007 */
[C---:B-----5:R-:W-:Y:S11]  /*dff0*/  HMMA.1688.F32.TF32 R128, R232.reuse, R204, R108 ;  /* 0x000000cce880723c */ /* 0x060ff6000008106c */
[----:B------:R-:W-:Y:S11]  /*e000*/  @!UPT UIADD3 URZ, URZ, URZ, URZ ;  /* 0x0000003f3f3ff290 */ /* 0x000ff6000fffe03f */
[----:B------:R-:W-:Y:S02]  /*e010*/  @!UPT UIADD3 URZ, URZ, URZ, URZ ;  /* 0x0000003f3f3ff290 */ /* 0x000fe4000fffe03f */
[----:B------:R-:W-:Y:S02]  /*e020*/  IMAD.MOV.U32 R115, RZ, RZ, R128 ;  /* 0x000000ffff737224 */ /* 0x000fe400078e0080 */
[----:B------:R-:W-:Y:S02]  /*e030*/  IMAD.MOV.U32 R108, RZ, RZ, R129 ;  /* 0x000000ffff6c7224 */ /* 0x000fe400078e0081 */
[----:B------:R-:W-:Y:S02]  /*e040*/  IMAD.MOV.U32 R109, RZ, RZ, R130 ;  /* 0x000000ffff6d7224 */ /* 0x000fe400078e0082 */
[----:B------:R-:W-:Y:S02]  /*e050*/  IMAD.MOV.U32 R0, RZ, RZ, R131 ;  /* 0x000000ffff007224 */ /* 0x000fe400078e0083 */
[C---:B------:R-:W-:Y:S08]  /*e060*/  HMMA.1688.F32.TF32 R128, R232.reuse, R216, R120 ;  /* 0x000000d8e880723c */ /* 0x040ff00000081078 */
[C---:B--2---:R-:W-:Y:S11]  /*e070*/  HMMA.1688.F32.TF32 R240, R232.reuse, R168, R240 ;  /* 0x000000a8e8f0723c */ /* 0x044ff600000810f0 */
[----:B------:R-:W-:Y:S05]  /*e080*/  @!UPT UIADD3 URZ, URZ, URZ, URZ ;  /* 0x0000003f3f3ff290 */ /* 0x000fea000fffe03f */
[----:B------:R-:W-:Y:S02]  /*e090*/  IMAD.MOV.U32 R123, RZ, RZ, R128 ;  /* 0x000000ffff7b7224 */ /* 0x000fe400078e0080 */
[----:B------:R-:W-:Y:S02]  /*e0a0*/  IMAD.MOV.U32 R116, RZ, RZ, R129 ;  /* 0x000000ffff747224 */ /* 0x000fe400078e0081 */
[----:B------:R-:W-:Y:S02]  /*e0b0*/  IMAD.MOV.U32 R117, RZ, RZ, R130 ;  /* 0x000000ffff757224 */ /* 0x000fe400078e0082 */
[----:B------:R-:W-:Y:S02]  /*e0c0*/  IMAD.MOV.U32 R118, RZ, RZ, R131 ;  /* 0x000000ffff767224 */ /* 0x000fe400078e0083 */
[C---:B------:R-:W-:Y:S08]  /*e0d0*/  HMMA.1688.F32.TF32 R128, R232.reuse, R212, R124 ;  /* 0x000000d4e880723c */ /* 0x040ff0000008107c */
[----:B---3--:R-:W-:Y:S08]  /*e0e0*/  HMMA.1688.F32.TF32 R244, R232, R200, R244 ;  /* 0x000000c8e8f4723c */ /* 0x008ff000000810f4 */
[----:B------:R-:W-:Y:S01]  /*e0f0*/  HMMA.1688.F32.TF32 R248, R228, R208, R248 ;  /* 0x000000d0e4f8723c */ /* 0x000fe200000810f8 */
[----:B------:R-:W-:-:S02]  /*e100*/  IMAD.MOV.U32 R125, RZ, RZ, R242 ;  /* 0x000000ffff7d7224 */ /* 0x000fc400078e00f2 */
[----:B------:R-:W-:Y:S02]  /*e110*/  IMAD.MOV.U32 R126, RZ, RZ, R243 ;  /* 0x000000ffff7e7224 */ /* 0x000fe400078e00f3 */
[----:B------:R-:W-:Y:S01]  /*e120*/  IMAD.MOV.U32 R124, RZ, RZ, R241 ;  /* 0x000000ffff7c7224 */ /* 0x000fe200078e00f1 */
[----:B------:R-:W2:Y:S02]  /*e130*/  LDL.LU.64 R242, [R1+0x7b0] ;  /* 0x0007b00001f27983 */ /* 0x000ea40000300a00 */
[----:B------:R-:W-:Y:S02]  /*e140*/  IMAD.MOV.U32 R122, RZ, RZ, R131 ;  /* 0x000000ffff7a7224 */ /* 0x000fe400078e0083 */
[----:B------:R-:W-:Y:S02]  /*e150*/  IMAD.MOV.U32 R131, RZ, RZ, R240 ;  /* 0x000000ffff837224 */ /* 0x000fe400078e00f0 */
[----:B------:R-:W2:Y:S01]  /*e160*/  LDL.LU.64 R240, [R1+0x7a8] ;  /* 0x0007a80001f07983 */ /* 0x000ea20000300a00 */
[----:B------:R-:W-:Y:S01]  /*e170*/  IMAD.MOV.U32 R120, RZ, RZ, R129 ;  /* 0x000000ffff787224 */ /* 0x000fe200078e0081 */
[----:B------:R-:W-:Y:S01]  /*e180*/  HMMA.1688.F32.TF32 R232, R232, R224, R132 ;  /* 0x000000e0e8e8723c */ /* 0x000fe20000081084 */
[----:B------:R-:W-:-:S02]  /*e190*/  IMAD.MOV.U32 R121, RZ, RZ, R130 ;  /* 0x000000ffff797224 */ /* 0x000fc400078e0082 */
[----:B------:R-:W-:Y:S02]  /*e1a0*/  IMAD.MOV.U32 R110, RZ, RZ, R246 ;  /* 0x000000ffff6e7224 */ /* 0x000fe400078e00f6 */
[----:B------:R-:W-:Y:S02]  /*e1b0*/  IMAD.MOV.U32 R111, RZ, RZ, R247 ;  /* 0x000000ffff6f7224 */ /* 0x000fe400078e00f7 */
[----:B------:R-:W-:Y:S01]  /*e1c0*/  IMAD.MOV.U32 R2, RZ, RZ, R244 ;  /* 0x000000ffff027224 */ /* 0x000fe200078e00f4 */
[----:B------:R-:W3:Y:S01]  /*e1d0*/  LDL.LU.64 R246, [R1+0x7a0] ;  /* 0x0007a00001f67983 */ /* 0x000ee20000300a00 */
[----:B------:R-:W-:Y:S02]  /*e1e0*/  IMAD.MOV.U32 R3, RZ, RZ, R245 ;  /* 0x000000ffff037224 */ /* 0x000fe400078e00f5 */
[----:B------:R-:W-:Y:S01]  /*e1f0*/  IMAD.MOV.U32 R127, RZ, RZ, R128 ;  /* 0x000000ffff7f7224 */ /* 0x000fe200078e0080 */
[----:B------:R-:W3:Y:S01]  /*e200*/  LDL.LU.64 R244, [R1+0x798] ;  /* 0x0007980001f47983 */ /* 0x000ee20000300a00 */
[----:B------:R-:W-:-:S02]  /*e210*/  IMAD.MOV.U32 R129, RZ, RZ, R250 ;  /* 0x000000ffff817224 */ /* 0x000fc400078e00fa */
[----:B------:R-:W-:Y:S02]  /*e220*/  IMAD.MOV.U32 R130, RZ, RZ, R251 ;  /* 0x000000ffff827224 */ /* 0x000fe400078e00fb */
[----:B------:R-:W-:Y:S01]  /*e230*/  IMAD.MOV.U32 R135, RZ, RZ, R248 ;  /* 0x000000ffff877224 */ /* 0x000fe200078e00f8 */
[----:B------:R-:W4:Y:S01]  /*e240*/  LDL.LU.64 R250, [R1+0x790] ;  /* 0x0007900001fa7983 */ /* 0x000f220000300a00 */
[----:B------:R-:W-:-:S03]  /*e250*/  IMAD.MOV.U32 R128, RZ, RZ, R249 ;  /* 0x000000ffff807224 */ /* 0x000fc600078e00f9 */
[----:B------:R-:W4:Y:S01]  /*e260*/  LDL.LU.64 R248, [R1+0x788] ;  /* 0x0007880001f87983 */ /* 0x000f220000300a00 */
[----:B------:R-:W-:Y:S08]  /*e270*/  HMMA.1688.F32.TF32 R164, R228, R224, R164 ;  /* 0x000000e0e4a4723c */ /* 0x000ff000000810a4 */
[C---:B------:R-:W-:Y:S08]  /*e280*/  HMMA.1688.F32.TF32 R172, R220.reuse, R204, R172 ;  /* 0x000000ccdcac723c */ /* 0x040ff000000810ac */
[----:B------:R-:W-:Y:S11]  /*e290*/  HMMA.1688.F32.TF32 R100, R220, R208, R100 ;  /* 0x000000d0dc64723c */ /* 0x000ff60000081064 */
[----:B------:R-:W-:Y:S04]  /*e2a0*/  @!UPT UIADD3 URZ, URZ, URZ, URZ ;  /* 0x0000003f3f3ff290 */ /* 0x000fe8000fffe03f */
[----:B------:R-:W-:Y:S01]  /*e2b0*/  STL.64 [R1+0xa0], R172 ;  /* 0x0000a0ac01007387 */ /* 0x000fe20000100a00 */
[----:B------:R-:W-:-:S07]  /*e2c0*/  IMAD.MOV.U32 R252, RZ, RZ, R175 ;  /* 0x000000fffffc7224 */ /* 0x000fce00078e00af */
[----:B------:R-:W-:Y:S04]  /*e2d0*/  STL.64 [R1+0xb0], R100 ;  /* 0x0000b06401007387 */ /* 0x000fe80000100a00 */
[----:B------:R-:W-:Y:S04]  /*e2e0*/  STL.64 [R1+0xb8], R102 ;  /* 0x0000b86601007387 */ /* 0x000fe80000100a00 */
[----:B------:R-:W-:Y:S01]  /*e2f0*/  STL [R1+0xa8], R174 ;  /* 0x0000a8ae01007387 */ /* 0x000fe20000100800 */
[C---:B------:R-:W-:Y:S08]  /*e300*/  HMMA.1688.F32.TF32 R176, R220.reuse, R216, R176 ;  /* 0x000000d8dcb0723c */ /* 0x040ff000000810b0 */
[C---:B------:R-:W-:Y:S08]  /*e310*/  HMMA.1688.F32.TF32 R196, R220.reuse, R212, R196 ;  /* 0x000000d4dcc4723c */ /* 0x040ff000000810c4 */
[C---:B------:R-:W-:Y:S08]  /*e320*/  HMMA.1688.F32.TF32 R184, R220.reuse, R168, R184 ;  /* 0x000000a8dcb8723c */ /* 0x040ff000000810b8 */
[C---:B------:R-:W-:Y:S08]  /*e330*/  HMMA.1688.F32.TF32 R180, R220.reuse, R200, R180 ;  /* 0x000000c8dcb4723c */ /* 0x040ff000000810b4 */
[----:B------:R-:W-:Y:S08]  /*e340*/  HMMA.1688.F32.TF32 R192, R220, R224, R192 ;  /* 0x000000e0dcc0723c */ /* 0x000ff000000810c0 */
[C---:B---3--:R-:W-:Y:S08]  /*e350*/  HMMA.1688.F32.TF32 R244, R228.reuse, R216, R244 ;  /* 0x000000d8e4f4723c */ /* 0x048ff000000810f4 */
[C---:B----4-:R-:W-:Y:S11]  /*e360*/  HMMA.1688.F32.TF32 R248, R228.reuse, R204, R248 ;  /* 0x000000cce4f8723c */ /* 0x050ff600000810f8 */
[----:B------:R-:W-:Y:S05]  /*e370*/  @!UPT UIADD3 URZ, URZ, URZ, URZ ;  /* 0x0000003f3f3ff290 */ /* 0x000fea000fffe03f */
[----:B------:R-:W-:Y:S02]  /*e380*/  IMAD.MOV.U32 R139, RZ, RZ, R244 ;  /* 0x000000ffff8b7224 */ /* 0x000fe400078e00f4 */
[----:B------:R-:W-:Y:S02]  /*e390*/  IMAD.MOV.U32 R132, RZ, RZ, R245 ;  /* 0x000000ffff847224 */ /* 0x000fe400078e00f5 */
[----:B------:R-:W-:Y:S02]  /*e3a0*/  IMAD.MOV.U32 R133, RZ, RZ, R246 ;  /* 0x000000ffff857224 */ /* 0x000fe400078e00f6 */
[----:B------:R-:W-:Y:S02]  /*e3b0*/  IMAD.MOV.U32 R134, RZ, RZ, R247 ;  /* 0x000000ffff867224 */ /* 0x000fe400078e00f7 */
[----:B--2---:R-:W-:Y:S01]  /*e3c0*/  HMMA.1688.F32.TF32 R244, R228, R212, R240 ;  /* 0x000000d4e4f4723c */ /* 0x004fe200000810f0 */
[----:B------:R-:W-:Y:S02]  /*e3d0*/  IMAD.MOV.U32 R9, RZ, RZ, R248 ;  /* 0x000000ffff097224 */ /* 0x000fe400078e00f8 */
[----:B------:R-:W-:-:S02]  /*e3e0*/  IMAD.MOV.U32 R8, RZ, RZ, R249 ;  /* 0x000000ffff087224 */ /* 0x000fc400078e00f9 */
[----:B------:R-:W-:Y:S02]  /*e3f0*/  IMAD.MOV.U32 R7, RZ, RZ, R250 ;  /* 0x000000ffff077224 */ /* 0x000fe400078e00fa */
[----:B------:R-:W-:Y:S01]  /*e400*/  IMAD.MOV.U32 R6, RZ, RZ, R251 ;  /* 0x000000ffff067224 */ /* 0x000fe200078e00fb */
[C---:B------:R-:W-:Y:S01]  /*e410*/  HMMA.1688.F32.TF32 R240, R228.reuse, R168, R156 ;  /* 0x000000a8e4f0723c */ /* 0x040fe2000008109c */
[----:B------:R-:W-:Y:S04]  /*e420*/  LDS R156, [R4+0xc200] ;  /* 0x00c20000049c7984 */ /* 0x000fe80000000800 */
[----:B------:R-:W-:Y:S03]  /*e430*/  LDS R158, [R4+0xe200] ;  /* 0x00e20000049e7984 */ /* 0x000fe60000000800 */
[----:B------:R-:W-:Y:S01]  /*e440*/  HMMA.1688.F32.TF32 R248, R228, R200, R160 ;  /* 0x000000c8e4f8723c */ /* 0x000fe200000810a0 */
[----:B------:R-:W-:Y:S04]  /*e450*/  LDS R228, [R4+0xc000] ;  /* 0x00c0000004e47984 */ /* 0x000fe80000000800 */
[----:B------:R-:W-:Y:S04]  /*e460*/  LDS R230, [R4+0xe000] ;  /* 0x00e0000004e67984 */ /* 0x000fe80000000800 */
[----:B------:R-:W-:Y:S04]  /*e470*/  LDS R229, [R5+0xc000] ;  /* 0x00c0000005e57984 */ /* 0x000fe80000000800 */
[----:B------:R-:W1:Y:S04]  /*e480*/  LDS R231, [R5+0xe000] ;  /* 0x00e0000005e77984 */ /* 0x000e680000000800 */
[----:B------:R-:W-:Y:S04]  /*e490*/  LDS R160, [R4+0xc100] ;  /* 0x00c1000004a07984 */ /* 0x000fe80000000800 */
[----:B------:R-:W-:Y:S04]  /*e4a0*/  LDS R162, [R4+0xe100] ;  /* 0x00e1000004a27984 */ /* 0x000fe80000000800 */
[----:B------:R-:W-:Y:S04]  /*e4b0*/  LDS R161, [R5+0xc100] ;  /* 0x00c1000005a17984 */ /* 0x000fe80000000800 */
[----:B------:R-:W-:Y:S04]  /*e4c0*/  LDS R163, [R5+0xe100] ;  /* 0x00e1000005a37984 */ /* 0x000fe80000000800 */
[----:B------:R-:W-:Y:S04]  /*e4d0*/  LDS R157, [R5+0xc200] ;  /* 0x00c20000059d7984 */ /* 0x000fe80000000800 */
[----:B------:R-:W2:Y:S01]  /*e4e0*/  LDS R159, [R5+0xe200] ;  /* 0x00e20000059f7984 */ /* 0x000ea20000000800 */
[C---:B-1----:R-:W-:Y:S08]  /*e4f0*/  HMMA.1688.F32.TF32 R172, R228.reuse, R10, R188 ;  /* 0x0000000ae4ac723c */ /* 0x042ff000000810bc */
[C---:B------:R-:W-:Y:S08]  /*e500*/  HMMA.1688.F32.TF32 R188, R228.reuse, R210, R12 ;  /* 0x000000d2e4bc723c */ /* 0x040ff0000008100c */
[C---:B------:R-:W-:Y:S08]  /*e510*/  HMMA.1688.F32.TF32 R100, R228.reuse, R206, R16 ;  /* 0x000000cee464723c */ /* 0x040ff00000081010 */
[C---:B------:R-:W-:Y:S07]  /*e520*/  HMMA.1688.F32.TF32 R12, R228.reuse, R218, R20 ;  /* 0x000000dae40c723c */ /* 0x040fee0000081014 */
[----:B------:R-:W-:Y:S01]  /*e530*/  STL.64 [R1+0xd0], R188 ;  /* 0x0000d0bc01007387 */ /* 0x000fe20000100a00 */
[C---:B------:R-:W-:Y:S03]  /*e540*/  HMMA.1688.F32.TF32 R16, R228.reuse, R214, R24 ;  /* 0x000000d6e410723c */ /* 0x040fe60000081018 */
[----:B------:R1:W-:Y:S04]  /*e550*/  STL.64 [R1+0xd8], R190 ;  /* 0x0000d8be01007387 */ /* 0x0003e80000100a00 */
[----:B------:R-:W-:Y:S01]  /*e560*/  STL.64 [R1+0xc0], R100 ;  /* 0x0000c06401007387 */ /* 0x000fe20000100a00 */
[----:B------:R-:W-:Y:S03]  /*e570*/  HMMA.1688.F32.TF32 R20, R228, R170, R28 ;  /* 0x000000aae414723c */ /* 0x000fe6000008101c */
[----:B------:R-:W-:Y:S04]  /*e580*/  STL.64 [R1+0xc8], R102 ;  /* 0x0000c86601007387 */ /* 0x000fe80000100a00 */
[----:B------:R-:W-:Y:S04]  /*e590*/  STL.64 [R1+0x1f0], R12 ;  /* 0x0001f00c01007387 */ /* 0x000fe80000100a00 */
[----:B------:R3:W-:Y:S01]  /*e5a0*/  STL.64 [R1+0x1f8], R14 ;  /* 0x0001f80e01007387 */ /* 0x0007e20000100a00 */
[----:B--2---:R-:W-:Y:S01]  /*e5b0*/  HMMA.1688.F32.TF32 R72, R156, R10, R72 ;  /* 0x0000000a9c48723c */ /* 0x004fe20000081048 */
[----:B-1----:R-:W-:-:S07]  /*e5c0*/  IMAD.MOV.U32 R191, RZ, RZ, R6 ;  /* 0x000000ffffbf7224 */ /* 0x002fce00078e0006 */
[C---:B------:R-:W-:Y:S08]  /*e5d0*/  HMMA.1688.F32.TF32 R88, R156.reuse, R214, R88 ;  /* 0x000000d69c58723c */ /* 0x040ff00000081058 */
[C---:B------:R-:W-:Y:S08]  /*e5e0*/  HMMA.1688.F32.TF32 R92, R156.reuse, R170, R92 ;  /* 0x000000aa9c5c723c */ /* 0x040ff0000008105c */
[C---:B------:R-:W-:Y:S08]  /*e5f0*/  HMMA.1688.F32.TF32 R96, R156.reuse, R202, R96 ;  /* 0x000000ca9c60723c */ /* 0x040ff00000081060 */
[----:B------:R-:W-:Y:S01]  /*e600*/  HMMA.1688.F32.TF32 R104, R156, R226, R104 ;  /* 0x000000e29c68723c */ /* 0x000fe20000081068 */
[----:B------:R-:W-:Y:S01]  /*e610*/  IMAD.MOV.U32 R189, RZ, RZ, R8 ;  /* 0x000000ffffbd7224 */ /* 0x000fe200078e0008 */
[----:B------:R-:W-:Y:S04]  /*e620*/  LDS R28, [R4+0xc400] ;  /* 0x00c40000041c7984 */ /* 0x000fe80000000800 */
[----:B------:R-:W-:Y:S02]  /*e630*/  LDS R30, [R4+0xe400] ;  /* 0x00e40000041e7984 */ /* 0x000fe40000000800 */
[C---:B---3--:R-:W-:Y:S02]  /*e640*/  HMMA.1688.F32.TF32 R12, R228.reuse, R202, R32 ;  /* 0x000000cae40c723c */ /* 0x048fe40000081020 */
[----:B------:R-:W-:Y:S04]  /*e650*/  STL.64 [R1+0x1e0], R16 ;  /* 0x0001e01001007387 */ /* 0x000fe80000100a00 */
[----:B------:R1:W-:Y:S04]  /*e660*/  STL.64 [R1+0x1e8], R18 ;  /* 0x0001e81201007387 */ /* 0x0003e80000100a00 */
[----:B------:R-:W-:Y:S04]  /*e670*/  STL.64 [R1+0x1d0], R20 ;  /* 0x0001d01401007387 */ /* 0x000fe80000100a00 */
[----:B------:R-:W-:Y:S01]  /*e680*/  STL.64 [R1+0x1d8], R22 ;  /* 0x0001d81601007387 */ /* 0x000fe20000100a00 */
[----:B-1----:R-:W-:Y:S03]  /*e690*/  HMMA.1688.F32.TF32 R16, R228, R226, R36 ;  /* 0x000000e2e410723c */ /* 0x002fe60000081024 */
[----:B------:R-:W-:Y:S05]  /*e6a0*/  LDS R29, [R5+0xc400] ;  /* 0x00c40000051d7984 */ /* 0x000fea0000000800 */
[----:B------:R-:W-:Y:S04]  /*e6b0*/  STL.64 [R1+0x1c0], R12 ;  /* 0x0001c00c01007387 */ /* 0x000fe80000100a00 */
[----:B------:R1:W-:Y:S04]  /*e6c0*/  STL.64 [R1+0x1c8], R14 ;  /* 0x0001c80e01007387 */ /* 0x0003e80000100a00 */
[----:B------:R-:W-:Y:S04]  /*e6d0*/  LDS R31, [R5+0xe400] ;  /* 0x00e40000051f7984 */ /* 0x000fe80000000800 */
[----:B------:R-:W-:Y:S01]  /*e6e0*/  LDS R24, [R4+0xc600] ;  /* 0x00c6000004187984 */ /* 0x000fe20000000800 */
[C---:B-1----:R-:W-:Y:S03]  /*e6f0*/  HMMA.1688.F32.TF32 R12, R160.reuse, R210, R44 ;  /* 0x000000d2a00c723c */ /* 0x042fe6000008102c */
[----:B------:R-:W-:Y:S04]  /*e700*/  LDS R26, [R4+0xe600] ;  /* 0x00e60000041a7984 */ /* 0x000fe80000000800 */
[----:B------:R-:W-:Y:S04]  /*e710*/  STL.64 [R1+0x1b0], R16 ;  /* 0x0001b01001007387 */ /* 0x000fe80000100a00 */
[----:B------:R1:W-:Y:S04]  /*e720*/  STL.64 [R1+0x1b8], R18 ;  /* 0x0001b81201007387 */ /* 0x0003e80000100a00 */
[----:B------:R-:W2:Y:S04]  /*e730*/  LDL.LU R220, [R1+0x180] ;  /* 0x0001800001dc7983 */ /* 0x000ea80000300800 */
[----:B------:R-:W-:Y:S04]  /*e740*/  LDS R25, [R5+0xc600] ;  /* 0x00c6000005197984 */ /* 0x000fe80000000800 */
[----:B------:R-:W-:Y:S04]  /*e750*/  LDS R27, [R5+0xe600] ;  /* 0x00e60000051b7984 */ /* 0x000fe80000000800 */
[----:B------:R-:W-:Y:S04]  /*e760*/  STL.64 [R1+0x170], R12 ;  /* 0x0001700c01007387 */ /* 0x000fe80000100a00 */
[----:B------:R3:W-:Y:S04]  /*e770*/  STL.64 [R1+0x178], R14 ;  /* 0x0001780e01007387 */ /* 0x0007e80000100a00 */
[----:B------:R-:W2:Y:S04]  /*e780*/  LDL.LU R221, [R1+0x184] ;  /* 0x0001840001dd7983 */ /* 0x000ea80000300800 */
[----:B------:R-:W2:Y:S04]  /*e790*/  LDL.LU R222, [R1+0x188] ;  /* 0x0001880001de7983 */ /* 0x000ea80000300800 */
[----:B------:R-:W2:Y:S01]  /*e7a0*/  LDL.LU R223, [R1+0x18c] ;  /* 0x00018c0001df7983 */ /* 0x000ea20000300800 */
[C---:B------:R-:W-:Y:S08]  /*e7b0*/  HMMA.1688.F32.TF32 R20, R160.reuse, R206, R48 ;  /* 0x000000cea014723c */ /* 0x040ff00000081030 */
[C---:B-1----:R-:W-:Y:S08]  /*e7c0*/  HMMA.1688.F32.TF32 R16, R160.reuse, R218, R52 ;  /* 0x000000daa010723c */ /* 0x042ff00000081034 */
[C---:B---3--:R-:W-:Y:S07]  /*e7d0*/  HMMA.1688.F32.TF32 R12, R160.reuse, R214, R56 ;  /* 0x000000d6a00c723c */ /* 0x048fee0000081038 */
[----:B------:R-:W-:Y:S04]  /*e7e0*/  STL.64 [R1+0x160], R20 ;  /* 0x0001601401007387 */ /* 0x000fe80000100a00 */
[----:B------:R1:W-:Y:S04]  /*e7f0*/  STL.64 [R1+0x168], R22 ;  /* 0x0001681601007387 */ /* 0x0003e80000100a00 */
[----:B------:R-:W-:Y:S04]  /*e800*/  STL.64 [R1+0x150], R16 ;  /* 0x0001501001007387 */ /* 0x000fe80000100a00 */
[----:B------:R3:W-:Y:S01]  /*e810*/  STL.64 [R1+0x158], R18 ;  /* 0x0001581201007387 */ /* 0x0007e20000100a00 */
[----:B-1----:R-:W-:Y:S01]  /*e820*/  HMMA.1688.F32.TF32 R20, R160, R170, R60 ;  /* 0x000000aaa014723c */ /* 0x002fe2000008103c */
[----:B------:R-:W-:-:S02]  /*e830*/  IMAD.MOV.U32 R228, RZ, RZ, R135 ;  /* 0x000000ffffe47224 */ /* 0x000fc400078e0087 */
[----:B------:R-:W-:Y:S01]  /*e840*/  LDS R56, [R4+0xc500] ;  /* 0x00c5000004387984 */ /* 0x000fe20000000800 */
[----:B------:R-:W-:Y:S02]  /*e850*/  IMAD.MOV.U32 R229, RZ, RZ, R128 ;  /* 0x000000ffffe57224 */ /* 0x000fe400078e0080 */
[----:B------:R-:W-:Y:S01]  /*e860*/  IMAD.MOV.U32 R230, RZ, RZ, R129 ;  /* 0x000000ffffe67224 */ /* 0x000fe200078e0081 */
[----:B------:R-:W-:Y:S01]  /*e870*/  LDS R58, [R4+0xe500] ;  /* 0x00e50000043a7984 */ /* 0x000fe20000000800 */
[----:B---3--:R-:W-:Y:S03]  /*e880*/  HMMA.1688.F32.TF32 R16, R160, R202, R64 ;  /* 0x000000caa010723c */ /* 0x008fe60000081040 */
[----:B------:R-:W-:Y:S04]  /*e890*/  STL.64 [R1+0x140], R12 ;  /* 0x0001400c01007387 */ /* 0x000fe80000100a00 */
[----:B------:R1:W-:Y:S01]  /*e8a0*/  STL.64 [R1+0x148], R14 ;  /* 0x0001480e01007387 */ /* 0x0003e20000100a00 */
[----:B------:R-:W-:-:S02]  /*e8b0*/  IMAD.MOV.U32 R231, RZ, RZ, R130 ;  /* 0x000000ffffe77224 */ /* 0x000fc400078e0082 */
[----:B------:R-:W-:Y:S01]  /*e8c0*/  IMAD.MOV.U32 R48, RZ, RZ, R131 ;  /* 0x000000ffff307224 */ /* 0x000fe200078e0083 */
[C---:B------:R-:W-:Y:S01]  /*e8d0*/  HMMA.1688.F32.TF32 R100, R160.reuse, R10, R40 ;  /* 0x0000000aa064723c */ /* 0x040fe20000081028 */
[----:B------:R-:W-:Y:S01]  /*e8e0*/  IMAD.MOV.U32 R49, RZ, RZ, R124 ;  /* 0x000000ffff317224 */ /* 0x000fe200078e007c */
[----:B------:R-:W-:Y:S04]  /*e8f0*/  LDS R57, [R5+0xc500] ;  /* 0x00c5000005397984 */ /* 0x000fe80000000800 */
[----:B------:R-:W-:Y:S02]  /*e900*/  STL.64 [R1+0x130], R20 ;  /* 0x0001301401007387 */ /* 0x000fe40000100a00 */
[----:B-1----:R-:W-:Y:S02]  /*e910*/  HMMA.1688.F32.TF32 R12, R160, R226, R68 ;  /* 0x000000e2a00c723c */ /* 0x002fe40000081044 */
[----:B------:R1:W-:Y:S04]  /*e920*/  STL.64 [R1+0x138], R22 ;  /* 0x0001381601007387 */ /* 0x0003e80000100a00 */
[----:B------:R-:W-:Y:S04]  /*e930*/  STL.64 [R1+0x120], R16 ;  /* 0x0001201001007387 */ /* 0x000fe80000100a00 */
[----:B------:R3:W-:Y:S01]  /*e940*/  STL.64 [R1+0x128], R18 ;  /* 0x0001281201007387 */ /* 0x0007e20000100a00 */
[----:B-1----:R-:W-:Y:S01]  /*e950*/  HMMA.1688.F32.TF32 R20, R156, R210, R76 ;  /* 0x000000d29c14723c */ /* 0x002fe2000008104c */
[----:B------:R-:W-:-:S02]  /*e960*/  IMAD.MOV.U32 R50, RZ, RZ, R125 ;  /* 0x000000ffff327224 */ /* 0x000fc400078e007d */
[----:B------:R-:W-:Y:S05]  /*e970*/  LDS R59, [R5+0xe500] ;  /* 0x00e50000053b7984 */ /* 0x000fea0000000800 */
[C---:B---3--:R-:W-:Y:S04]  /*e980*/  HMMA.1688.F32.TF32 R16, R156.reuse, R206, R80 ;  /* 0x000000ce9c10723c */ /* 0x048fe80000081050 */
[----:B------:R-:W-:Y:S04]  /*e990*/  STL.64 [R1+0x110], R12 ;  /* 0x0001100c01007387 */ /* 0x000fe80000100a00 */
[----:B------:R1:W-:Y:S07]  /*e9a0*/  STL.64 [R1+0x118], R14 ;  /* 0x0001180e01007387 */ /* 0x0003ee0000100a00 */
[----:B------:R-:W-:Y:S04]  /*e9b0*/  STL.64 [R1+0x100], R20 ;  /* 0x0001001401007387 */ /* 0x000fe80000100a00 */
[----:B------:R-:W-:Y:S04]  /*e9c0*/  STL.64 [R1+0x108], R22 ;  /* 0x0001081601007387 */ /* 0x000fe80000100a00 */
[----:B------:R-:W-:Y:S04]  /*e9d0*/  STL.64 [R1+0xf0], R16 ;  /* 0x0000f01001007387 */ /* 0x000fe80000100a00 */
[----:B------:R-:W-:Y:S04]  /*e9e0*/  STL.64 [R1+0xf8], R18 ;  /* 0x0000f81201007387 */ /* 0x000fe80000100a00 */
[----:B------:R-:W-:Y:S04]  /*e9f0*/  LDS R16, [R4+0xc300] ;  /* 0x00c3000004107984 */ /* 0x000fe80000000800 */
[----:B------:R-:W-:Y:S04]  /*ea00*/  LDS R18, [R4+0xe300] ;  /* 0x00e3000004127984 */ /* 0x000fe80000000800 */
[----:B------:R-:W-:Y:S04]  /*ea10*/  LDS R17, [R5+0xc300] ;  /* 0x00c3000005117984 */ /* 0x000fe80000000800 */
[----:B------:R-:W2:Y:S01]  /*ea20*/  LDS R19, [R5+0xe300] ;  /* 0x00e3000005137984 */ /* 0x000ea20000000800 */
[----:B-1----:R-:W-:Y:S01]  /*ea30*/  HMMA.1688.F32.TF32 R12, R156, R218, R84 ;  /* 0x000000da9c0c723c */ /* 0x002fe20000081054 */
[----:B------:R-:W-:-:S02]  /*ea40*/  IMAD.MOV.U32 R51, RZ, RZ, R126 ;  /* 0x000000ffff337224 */ /* 0x000fc400078e007e */
[----:B------:R-:W-:Y:S02]  /*ea50*/  IMAD.MOV.U32 R44, RZ, RZ, R127 ;  /* 0x000000ffff2c7224 */ /* 0x000fe400078e007f */
[----:B------:R-:W-:Y:S11]  /*ea60*/  IMAD.MOV.U32 R45, RZ, RZ, R120 ;  /* 0x000000ffff2d7224 */ /* 0x000ff600078e0078 */
[----:B------:R-:W-:Y:S07]  /*ea70*/  @!UPT UIADD3 URZ, URZ, URZ, URZ ;  /* 0x0000003f3f3ff290 */ /* 0x000fee000fffe03f */
[----:B------:R-:W-:Y:S04]  /*ea80*/  STL.64 [R1+0xe0], R12 ;  /* 0x0000e00c01007387 */ /* 0x000fe80000100a00 */
[----:B------:R2:W-:Y:S01]  /*ea90*/  STL.64 [R1+0xe8], R14 ;  /* 0x0000e80e01007387 */ /* 0x0005e20000100a00 */
        /* <DEDUP_REMOVED lines=15> */
[----:B------:R-:W-:Y:S01]  /*eb90*/  IMAD.MOV.U32 R53, RZ, RZ, R3 ;  /* 0x000000ffff357224 */ /* 0x000fe200078e0003 */
[----:B--2---:R-:W-:Y:S07]  /*eba0*/  HMMA.1688.F32.TF32 R12, R16, R10, R220 ;  /* 0x0000000a100c723c */ /* 0x004fee00000810dc */
[----:B------:R-:W-:Y:S01]  /*ebb0*/  IMAD.MOV.U32 R220, RZ, RZ, R139 ;  /* 0x000000ffffdc7224 */ /* 0x000fe200078e008b */
[----:B------:R-:W-:Y:S01]  /*ebc0*/  MOV R222, R133 ;  /* 0x0000008500de7202 */ /* 0x000fe20000000f00 */
[----:B------:R-:W2:Y:S01]  /*ebd0*/  LDL.LU R139, [R1+0x780] ;  /* 0x00078000018b7983 */ /* 0x000ea20000300800 */
[----:B------:R-:W-:-:S02]  /*ebe0*/  IMAD.MOV.U32 R221, RZ, RZ, R132 ;  /* 0x000000ffffdd7224 */ /* 0x000fc400078e0084 */
[----:B------:R-:W-:Y:S01]  /*ebf0*/  IMAD.MOV.U32 R223, RZ, RZ, R134 ;  /* 0x000000ffffdf7224 */ /* 0x000fe200078e0086 */
[----:B------:R-:W3:Y:S04]  /*ec00*/  LDL.LU R132, [R1+0x77c] ;  /* 0x00077c0001847983 */ /* 0x000ee80000300800 */
        /* <DEDUP_REMOVED lines=11> */
[----:B------:R-:W2:Y:S04]  /*ecc0*/  LDL.LU R120, [R1+0x74c] ;  /* 0x00074c0001787983 */ /* 0x000ea80000300800 */
        /* <DEDUP_REMOVED lines=26> */
[----:B------:R-:W3:Y:S04]  /*ee70*/  LDL.LU R2, [R1+0x710] ;  /* 0x0007100001027983 */ /* 0x000ee80000300800 */
[----:B------:R-:W4:Y:S01]  /*ee80*/  LDL.LU R3, [R1+0x70c] ;  /* 0x00070c0001037983 */ /* 0x000f220000300800 */
[----:B------:R-:W-:-:S02]  /*ee90*/  IMAD.MOV.U32 R54, RZ, RZ, R110 ;  /* 0x000000ffff367224 */ /* 0x000fc400078e006e */
[----:B------:R-:W-:Y:S01]  /*eea0*/  IMAD.MOV.U32 R55, RZ, RZ, R111 ;  /* 0x000000ffff377224 */ /* 0x000fe200078e006f */
[----:B------:R-:W5:Y:S04]  /*eeb0*/  LDL.LU R110, [R1+0x708] ;  /* 0x00070800016e7983 */ /* 0x000f680000300800 */
[----:B------:R-:W5:Y:S04]  /*eec0*/  LDL.LU R111, [R1+0x704] ;  /* 0x00070400016f7983 */ /* 0x000f680000300800 */
[----:B------:R-:W5:Y:S01]  /*eed0*/  LDL.LU R40, [R1+0x210] ;  /* 0x0002100001287983 */ /* 0x000f620000300800 */
[----:B------:R-:W-:-:S02]  /*eee0*/  IMAD.MOV.U32 R188, RZ, RZ, R9 ;  /* 0x000000ffffbc7224 */ /* 0x000fc400078e0009 */
[----:B--2---:R-:W-:Y:S02]  /*eef0*/  IMAD.MOV.U32 R41, RZ, RZ, R0 ;  /* 0x000000ffff297224 */ /* 0x004fe400078e0000 */
[----:B------:R-:W2:Y:S01]  /*ef00*/  LDL.LU R0, [R1+0x700] ;  /* 0x0007000001007983 */ /* 0x000ea20000300800 */
[----:B---3--:R-:W-:-:S03]  /*ef10*/  IMAD.MOV.U32 R42, RZ, RZ, R2 ;  /* 0x000000ffff2a7224 */ /* 0x008fc600078e0002 */
[----:B------:R-:W3:Y:S01]  /*ef20*/  LDL.LU R2, [R1+0x6fc] ;  /* 0x0006fc0001027983 */ /* 0x000ee20000300800 */
[----:B----4-:R-:W-:-:S03]  /*ef30*/  IMAD.MOV.U32 R43, RZ, RZ, R3 ;  /* 0x000000ffff2b7224 */ /* 0x010fc600078e0003 */
[----:B------:R-:W4:Y:S04]  /*ef40*/  LDL.LU R3, [R1+0x6f8] ;  /* 0x0006f80001037983 */ /* 0x000f280000300800 */
[----:B------:R-:W3:Y:S04]  /*ef50*/  LDL.LU R159, [R1+0x24c] ;  /* 0x00024c00019f7983 */ /* 0x000ee80000300800 */
[----:B------:R-:W4:Y:S04]  /*ef60*/  LDL R6, [R1+0x2e4] ;  /* 0x0002e40001067983 */ /* 0x000f280000100800 */
[----:B------:R-:W4:Y:S04]  /*ef70*/  LDL R84, [R1+0x2e8] ;  /* 0x0002e80001547983 */ /* 0x000f280000100800 */
[----:B------:R-:W4:Y:S04]  /*ef80*/  LDL R8, [R1+0x2e0] ;  /* 0x0002e00001087983 */ /* 0x000f280000100800 */
[----:B------:R-:W4:Y:S04]  /*ef90*/  LDL R86, [R1+0x2ec] ;  /* 0x0002ec0001567983 */ /* 0x000f280000100800 */
[----:B------:R-:W4:Y:S04]  /*efa0*/  LDL R163, [R1+0x2dc] ;  /* 0x0002dc0001a37983 */ /* 0x000f280000100800 */
[----:B------:R-:W4:Y:S04]  /*efb0*/  LDL R161, [R1+0x2d8] ;  /* 0x0002d80001a17983 */ /* 0x000f280000100800 */
[----:B------:R-:W4:Y:S04]  /*efc0*/  LDL R160, [R1+0x2f0] ;  /* 0x0002f00001a07983 */ /* 0x000f280000100800 */
[----:B------:R-:W4:Y:S01]  /*efd0*/  LDL R85, [R1+0x2f4] ;  /* 0x0002f40001557983 */ /* 0x000f220000100800 */
[----:B------:R-:W-:-:S02]  /*efe0*/  IMAD.MOV.U32 R9, RZ, RZ, 0x1f ;  /* 0x0000001fff097424 */ /* 0x000fc400078e00ff */
[----:B------:R-:W-:Y:S01]  /*eff0*/  IMAD.MOV.U32 R190, RZ, RZ, R7 ;  /* 0x000000ffffbe7224 */ /* 0x000fe200078e0007 */
[----:B------:R-:W1:Y:S02]  /*f000*/  S2R R201, SR_TID.X ;  /* 0x0000000000c97919 */ /* 0x000e640000002100 */
[----:B------:R-:W-:Y:S01]  /*f010*/  IADD3 R9, R9, c[0x0][0x180], RZ ;  /* 0x0000600009097a10 */ /* 0x000fe20007ffe0ff */
[----:B-----5:R-:W-:Y:S01]  /*f020*/  HMMA.1688.F32.TF32 R108, R16, R210, R108 ;  /* 0x000000d2106c723c */ /* 0x020fe2000008106c */
[----:B------:R-:W-:Y:S01]  /*f030*/  UIADD3 UR5, UR5, 0x1, URZ ;  /* 0x0000000105057890 */ /* 0x000fe2000fffe03f */
[----:B------:R-:W4:Y:S01]  /*f040*/  LDL R158, [R1+0x350] ;  /* 0x00035000019e7983 */ /* 0x000f220000100800 */
[----:B------:R-:W-:-:S03]  /*f050*/  SHF.R.S32.HI R7, RZ, 0x1f, R9 ;  /* 0x0000001fff077819 */ /* 0x000fc60000011409 */
[----:B------:R-:W4:Y:S01]  /*f060*/  LDL R162, [R1+0x364] ;  /* 0x0003640001a27983 */ /* 0x000f220000100800 */
[----:B------:R-:W-:Y:S01]  /*f070*/  LEA.HI R7, R7, R9, RZ, 0x5 ;  /* 0x0000000907077211 */ /* 0x000fe200078f28ff */
[----:B------:R-:W-:Y:S02]  /*f080*/  HMMA.1688.F32.TF32 R112, R16, R206, R112 ;  /* 0x000000ce1070723c */ /* 0x000fe40000081070 */
[----:B------:R-:W4:Y:S01]  /*f090*/  LDL R157, [R1+0x360] ;  /* 0x00036000019d7983 */ /* 0x000f220000100800 */
[----:B------:R-:W-:-:S03]  /*f0a0*/  SHF.R.S32.HI R7, RZ, 0x5, R7 ;  /* 0x00000005ff077819 */ /* 0x000fc60000011407 */
[----:B------:R-:W4:Y:S02]  /*f0b0*/  LDL R156, [R1+0x36c] ;  /* 0x00036c00019c7983 */ /* 0x000f240000100800 */
[----:B------:R-:W-:Y:S01]  /*f0c0*/  HMMA.1688.F32.TF32 R116, R16, R218, R116 ;  /* 0x000000da1074723c */ /* 0x000fe20000081074 */
[----:B------:R-:W-:-:S07]  /*f0d0*/  IADD3 R7, R7, -0x2, RZ ;  /* 0xfffffffe07077810 */ /* 0x000fce0007ffe0ff */
[C---:B------:R-:W-:Y:S08]  /*f0e0*/  HMMA.1688.F32.TF32 R120, R16.reuse, R214, R120 ;  /* 0x000000d61078723c */ /* 0x040ff00000081078 */
[C---:B------:R-:W-:Y:S08]  /*f0f0*/  HMMA.1688.F32.TF32 R124, R16.reuse, R170, R124 ;  /* 0x000000aa107c723c */ /* 0x040ff0000008107c */
[C---:B------:R-:W-:Y:S08]  /*f100*/  HMMA.1688.F32.TF32 R128, R16.reuse, R202, R128 ;  /* 0x000000ca1080723c */ /* 0x040ff00000081080 */
[----:B------:R-:W-:Y:S01]  /*f110*/  HMMA.1688.F32.TF32 R132, R16, R226, R132 ;  /* 0x000000e21084723c */ /* 0x000fe20000081084 */
[----:B------:R-:W4:Y:S07]  /*f120*/  LDL R87, [R1+0x37c] ;  /* 0x00037c0001577983 */ /* 0x000f2e0000100800 */
[C---:B------:R-:W-:Y:S08]  /*f130*/  HMMA.1688.F32.TF32 R16, R28.reuse, R10, R68 ;  /* 0x0000000a1c10723c */ /* 0x040ff00000081044 */
[C---:B------:R-:W-:Y:S08]  /*f140*/  HMMA.1688.F32.TF32 R136, R28.reuse, R210, R136 ;  /* 0x000000d21c88723c */ /* 0x040ff00000081088 */
[C---:B------:R-:W-:Y:S08]  /*f150*/  HMMA.1688.F32.TF32 R140, R28.reuse, R206, R140 ;  /* 0x000000ce1c8c723c */ /* 0x040ff0000008108c */
[C---:B------:R-:W-:Y:S08]  /*f160*/  HMMA.1688.F32.TF32 R144, R28.reuse, R218, R144 ;  /* 0x000000da1c90723c */ /* 0x040ff00000081090 */
        /* <DEDUP_REMOVED lines=8> */
[----:B------:R-:W-:-:S07]  /*f1f0*/  UISETP.GT.AND UP0, UPT, UR5, 0x1, UPT ;  /* 0x000000010500788c */ /* 0x000fce000bf04270 */
[C---:B------:R-:W-:Y:S08]  /*f200*/  HMMA.1688.F32.TF32 R60, R24.reuse, R210, R228 ;  /* 0x000000d2183c723c */ /* 0x040ff000000810e4 */
[C---:B------:R-:W-:Y:S08]  /*f210*/  HMMA.1688.F32.TF32 R40, R24.reuse, R206, R188 ;  /* 0x000000ce1828723c */ /* 0x040ff000000810bc */
[C---:B------:R-:W-:Y:S08]  /*f220*/  HMMA.1688.F32.TF32 R64, R24.reuse, R218, R220 ;  /* 0x000000da1840723c */ /* 0x040ff000000810dc */
[C---:B------:R-:W-:Y:S08]  /*f230*/  HMMA.1688.F32.TF32 R240, R24.reuse, R170, R240 ;  /* 0x000000aa18f0723c */ /* 0x040ff000000810f0 */
[C---:B------:R-:W-:Y:S08]  /*f240*/  HMMA.1688.F32.TF32 R248, R24.reuse, R202, R248 ;  /* 0x000000ca18f8723c */ /* 0x040ff000000810f8 */
[----:B------:R-:W-:Y:S01]  /*f250*/  HMMA.1688.F32.TF32 R244, R24, R226, R164 ;  /* 0x000000e218f4723c */ /* 0x000fe200000810a4 */
[----:B------:R-:W5:Y:S04]  /*f260*/  LDL R164, [R1+0x35c] ;  /* 0x00035c0001a47983 */ /* 0x000f680000100800 */
[----:B------:R-:W-:Y:S04]  /*f270*/  LDS R24, [R4+0xc700] ;  /* 0x00c7000004187984 */ /* 0x000fe80000000800 */
[----:B------:R-:W-:Y:S04]  /*f280*/  LDS R26, [R4+0xe700] ;  /* 0x00e70000041a7984 */ /* 0x000fe80000000800 */
[----:B------:R-:W-:Y:S04]  /*f290*/  LDS R25, [R5+0xc700] ;  /* 0x00c7000005197984 */ /* 0x000fe80000000800 */
[----:B------:R2:W2:Y:S01]  /*f2a0*/  LDS R27, [R5+0xe700] ;  /* 0x00e70000051b7984 */ /* 0x0004a20000000800 */
[----:B------:R-:W-:Y:S01]  /*f2b0*/  USEL UR5, UR5, URZ, !UP0 ;  /* 0x0000003f05057287 */ /* 0x000fe2000c000000 */
[----:B-1----:R-:W-:-:S02]  /*f2c0*/  LOP3.LUT R209, R201, 0x7f, RZ, 0xc0, !PT ;  /* 0x0000007fc9d17812 */ /* 0x002fc400078ec0ff */
[----:B------:R-:W1:Y:S03]  /*f2d0*/  S2R R205, SR_TID.X ;  /* 0x0000000000cd7919 */ /* 0x000e660000002100 */
[----:B------:R-:W-:Y:S01]  /*f2e0*/  IMAD.SHL.U32 R208, R209, 0x4, RZ ;  /* 0x00000004d1d07824 */ /* 0x000fe200078e00ff */
[----:B------:R-:W5:Y:S04]  /*f2f0*/  LDL R165, [R1+0x60c] ;  /* 0x00060c0001a57983 */ /* 0x000f680000100800 */
[----:B------:R-:W5:Y:S04]  /*f300*/  LDL R167, [R1+0x3b8] ;  /* 0x0003b80001a77983 */ /* 0x000f680000100800 */
[----:B------:R-:W5:Y:S01]  /*f310*/  LDL R166, [R1+0x3ac] ;  /* 0x0003ac0001a67983 */ /* 0x000f620000100800 */
[----:B--2---:R-:W-:-:S02]  /*f320*/  ISETP.GT.AND P0, PT, R0, RZ, PT ;  /* 0x000000ff0000720c */ /* 0x004fc40003f04270 */
[----:B---3--:R-:W-:Y:S02]  /*f330*/  ISETP.GE.AND P1, PT, R159, R7, PT ;  /* 0x000000079f00720c */ /* 0x008fe40003f26270 */
[----:B------:R-:W-:Y:S02]  /*f340*/  SEL R7, RZ, 0x4, !P0 ;  /* 0x00000004ff077807 */ /* 0x000fe40004000000 */
[----:B----4-:R-:W-:Y:S02]  /*f350*/  IADD3 R6, P2, R2, R6, RZ ;  /* 0x0000000602067210 */ /* 0x010fe40007f5e0ff */
[----:B------:R-:W-:-:S04]  /*f360*/  SEL R7, R7, RZ, !P1 ;  /* 0x000000ff07077207 */ /* 0x000fc80004800000 */
[----:B------:R-:W-:Y:S01]  /*f370*/  ISETP.NE.U32.AND P0, PT, R7, RZ, PT ;  /* 0x000000ff0700720c */ /* 0x000fe20003f05070 */
[----:B------:R-:W-:Y:S01]  /*f380*/  IMAD.X R7, R3, 0x1, R84, P2 ;  /* 0x0000000103077824 */ /* 0x000fe200010e0654 */
[----:B------:R-:W-:Y:S01]  /*f390*/  IADD3 R8, P3, R2, R8, RZ ;  /* 0x0000000802087210 */ /* 0x000fe20007f7e0ff */
[----:B------:R-:W-:-:S04]  /*f3a0*/  IMAD.U32 R84, RZ, RZ, UR5 ;  /* 0x00000005ff547e24 */ /* 0x000fc8000f8e00ff */
[----:B------:R-:W-:Y:S01]  /*f3b0*/  IMAD R84, R84, 0x10000, R208 ;  /* 0x0001000054547824 */ /* 0x000fe200078e02d0 */
[----:B------:R-:W-:Y:S01]  /*f3c0*/  BAR.SYNC.DEFER_BLOCKING 0x0 ;  /* 0x0000000000007b1d */ /* 0x000fe20000010000 */
[----:B------:R-:W-:Y:S01]  /*f3d0*/  IMAD.X R9, R3, 0x1, R86, P3 ;  /* 0x0000000103097824 */ /* 0x000fe200018e0656 */
[----:B------:R-:W-:-:S04]  /*f3e0*/  ISETP.GT.AND P2, PT, R0, 0x4, PT ;  /* 0x000000040000780c */ /* 0x000fc80003f44270 */
[----:B------:R-:W2:Y:S01]  /*f3f0*/  LDL R86, [R1+0x368] ;  /* 0x0003680001567983 */ /* 0x000ea20000100800 */
[----:B------:R-:W-:Y:S02]  /*f400*/  SEL R5, RZ, 0x4, !P2 ;  /* 0x00000004ff057807 */ /* 0x000fe40005000000 */
[C---:B------:R-:W-:Y:S02]  /*f410*/  IADD3 R4, P3, R2.reuse, R161, RZ ;  /* 0x000000a102047210 */ /* 0x040fe40007f7e0ff */
[----:B------:R-:W-:Y:S01]  /*f420*/  SEL R5, R5, RZ, !P1 ;  /* 0x000000ff05057207 */ /* 0x000fe20004800000 */
[----:B------:R-:W3:Y:S04]  /*f430*/  LDL R161, [R1+0x3ec] ;  /* 0x0003ec0001a17983 */ /* 0x000ee80000100800 */
[----:B------:R-:W-:Y:S01]  /*f440*/  @!PT LDS RZ, [RZ] ;  /* 0x00000000fffff984 */ /* 0x000fe20000000800 */
[----:B------:R-:W-:Y:S01]  /*f450*/  @!PT LDS RZ, [RZ] ;  /* 0x00000000fffff984 */ /* 0x000fe20000000800 */
[----:B------:R-:W-:Y:S01]  /*f460*/  @!PT LDS RZ, [RZ] ;  /* 0x00000000fffff984 */ /* 0x000fe20000000800 */
[----:B------:R4:W-:Y:S04]  /*f470*/  LDGSTS.E [R84], [R6.64], P0 ;  /* 0x0000000006547fae */ /* 0x0009e80008121848 */
[----:B------:R1:W-:Y:S01]  /*f480*/  LDGSTS.E [R84+0x200], [R8.64], P0 ;  /* 0x0020000008547fae */ /* 0x0003e20008121848 */
[----:B----4-:R-:W-:-:S03]  /*f490*/  IADD3 R6, P2, R2, R163, RZ ;  /* 0x000000a302067210 */ /* 0x010fc60007f5e0ff */
[----:B------:R-:W4:Y:S04]  /*f4a0*/  LDL R163, [R1+0x3e4] ;  /* 0x0003e40001a37983 */ /* 0x000f280000100800 */
[----:B-1----:R-:W3:Y:S01]  /*f4b0*/  LDL R8, [R1+0x370] ;  /* 0x0003700001087983 */ /* 0x002ee20000100800 */
[----:B------:R-:W-:Y:S01]  /*f4c0*/  IMAD.X R7, R3, 0x1, R160, P2 ;  /* 0x0000000103077824 */ /* 0x000fe200010e06a0 */
[----:B------:R-:W-:Y:S01]  /*f4d0*/  ISETP.NE.U32.AND P2, PT, R5, RZ, PT ;  /* 0x000000ff0500720c */ /* 0x000fe20003f45070 */
[----:B------:R-:W-:Y:S01]  /*f4e0*/  IMAD.X R5, R3, 0x1, R85, P3 ;  /* 0x0000000103057824 */ /* 0x000fe200018e0655 */
[----:B------:R-:W4:Y:S04]  /*f4f0*/  LDL R160, [R1+0x3e0] ;  /* 0x0003e00001a07983 */ /* 0x000f280000100800 */
[----:B------:R-:W4:Y:S04]  /*f500*/  LDL R85, [R1+0x3e8] ;  /* 0x0003e80001557983 */ /* 0x000f280000100800 */
[----:B------:R5:W-:Y:S04]  /*f510*/  LDGSTS.E [R84+0x400], [R6.64], P0 ;  /* 0x0040000006547fae */ /* 0x000be80008121848 */
[----:B------:R1:W-:Y:S01]  /*f520*/  LDGSTS.E [R84+0x600], [R4.64], P0 ;  /* 0x0060000004547fae */ /* 0x0003e20008121848 */
[----:B------:R-:W-:-:S03]  /*f530*/  ISETP.GT.AND P0, PT, R0, 0x8, PT ;  /* 0x000000080000780c */ /* 0x000fc60003f04270 */
[----:B------:R-:W4:Y:S01]  /*f540*/  LDL R9, [R1+0x3f0] ;  /* 0x0003f00001097983 */ /* 0x000f220000100800 */
[----:B-1----:R-:W-:-:S03]  /*f550*/  IADD3 R4, P4, R2, R162, RZ ;  /* 0x000000a202047210 */ /* 0x002fc60007f9e0ff */
[----:B------:R-:W4:Y:S02]  /*f560*/  LDL R162, [R1+0x464] ;  /* 0x0004640001a27983 */ /* 0x000f240000100800 */
[----:B------:R-:W-:Y:S02]  /*f570*/  IMAD.X R5, R3, 0x1, R157, P4 ;  /* 0x0000000103057824 */ /* 0x000fe400020e069d */
[----:B------:R-:W4:Y:S01]  /*f580*/  LDL R157, [R1+0x3fc] ;  /* 0x0003fc00019d7983 */ /* 0x000f220000100800 */
[----:B-----5:R-:W-:-:S03]  /*f590*/  IADD3 R6, P3, R2, R164, RZ ;  /* 0x000000a402067210 */ /* 0x020fc60007f7e0ff */
[----:B------:R-:W5:Y:S02]  /*f5a0*/  LDL R164, [R1+0x5ec] ;  /* 0x0005ec0001a47983 */ /* 0x000f640000100800 */
[----:B------:R-:W-:Y:S02]  /*f5b0*/  IMAD.X R7, R3, 0x1, R158, P3 ;  /* 0x0000000103077824 */ /* 0x000fe400018e069e */
[----:B------:R-:W5:Y:S04]  /*f5c0*/  LDL R158, [R1+0x3f4] ;  /* 0x0003f400019e7983 */ /* 0x000f680000100800 */
[----:B------:R1:W-:Y:S04]  /*f5d0*/  LDGSTS.E [R84+0x2000], [R6.64], P2 ;  /* 0x0200000006547fae */ /* 0x0003e80009121848 */
[----:B------:R1:W-:Y:S02]  /*f5e0*/  LDGSTS.E [R84+0x2200], [R4.64], P2 ;  /* 0x0220000004547fae */ /* 0x0003e40009121848 */
[----:B-1----:R-:W-:-:S02]  /*f5f0*/  SEL R7, RZ, 0x4, !P0 ;  /* 0x00000004ff077807 */ /* 0x002fc40004000000 */
[C---:B------:R-:W-:Y:S02]  /*f600*/  IADD3 R6, P0, R2.reuse, R156, RZ ;  /* 0x0000009c02067210 */ /* 0x040fe40007f1e0ff */
[----:B------:R-:W5:Y:S01]  /*f610*/  LDL R156, [R1+0x3f8] ;  /* 0x0003f800019c7983 */ /* 0x000f620000100800 */
[----:B------:R-:W-:Y:S02]  /*f620*/  SEL R5, R7, RZ, !P1 ;  /* 0x000000ff07057207 */ /* 0x000fe40004800000 */
[----:B------:R-:W-:Y:S02]  /*f630*/  IADD3 R4, P3, R2, R87, RZ ;  /* 0x0000005702047210 */ /* 0x000fe40007f7e0ff */
[----:B------:R-:W5:Y:S01]  /*f640*/  LDL R87, [R1+0x46c] ;  /* 0x00046c0001577983 */ /* 0x000f620000100800 */
[----:B--2---:R-:W-:Y:S01]  /*f650*/  IMAD.X R7, R3, 0x1, R86, P0 ;  /* 0x0000000103077824 */ /* 0x004fe200000e0656 */
[----:B------:R-:W-:Y:S02]  /*f660*/  ISETP.NE.U32.AND P0, PT, R5, RZ, PT ;  /* 0x000000ff0500720c */ /* 0x000fe40003f05070 */
[----:B------:R-:W2:Y:S04]  /*f670*/  LDL R86, [R1+0x460] ;  /* 0x0004600001567983 */ /* 0x000ea80000100800 */
[----:B------:R4:W-:Y:S01]  /*f680*/  LDGSTS.E [R84+0x2400], [R6.64], P2 ;  /* 0x0240000006547fae */ /* 0x0009e20009121848 */
[----:B---3--:R-:W-:-:S03]  /*f690*/  IMAD.X R5, R3, 0x1, R8, P3 ;  /* 0x0000000103057824 */ /* 0x008fc600018e0608 */
[----:B------:R-:W3:Y:S04]  /*f6a0*/  LDL R8, [R1+0x468] ;  /* 0x0004680001087983 */ /* 0x000ee80000100800 */
[----:B------:R1:W-:Y:S02]  /*f6b0*/  LDGSTS.E [R84+0x2600], [R4.64], P2 ;  /* 0x0260000004547fae */ /* 0x0003e40009121848 */
[C---:B-1----:R-:W-:Y:S02]  /*f6c0*/  IADD3 R4, P4, R2.reuse, R161, RZ ;  /* 0x000000a102047210 */ /* 0x042fe40007f9e0ff */
[----:B----4-:R-:W-:Y:S01]  /*f6d0*/  IADD3 R6, P3, R2, R163, RZ ;  /* 0x000000a302067210 */ /* 0x010fe20007f7e0ff */
[----:B------:R-:W4:Y:S02]  /*f6e0*/  LDL R161, [R1+0x474] ;  /* 0x0004740001a17983 */ /* 0x000f240000100800 */
[----:B------:R-:W-:-:S02]  /*f6f0*/  IMAD.X R5, R3, 0x1, R85, P4 ;  /* 0x0000000103057824 */ /* 0x000fc400020e0655 */
[----:B------:R-:W4:Y:S01]  /*f700*/  LDL R85, [R1+0x47c] ;  /* 0x00047c0001557983 */ /* 0x000f220000100800 */
[----:B------:R-:W-:Y:S01]  /*f710*/  IMAD.X R7, R3, 0x1, R160, P3 ;  /* 0x0000000103077824 */ /* 0x000fe200018e06a0 */
[----:B------:R-:W-:Y:S02]  /*f720*/  ISETP.GT.AND P2, PT, R0, 0xc, PT ;  /* 0x0000000c0000780c */ /* 0x000fe40003f44270 */
[----:B------:R-:W4:Y:S04]  /*f730*/  LDL R160, [R1+0x470] ;  /* 0x0004700001a07983 */ /* 0x000f280000100800 */
[----:B------:R1:W-:Y:S04]  /*f740*/  LDGSTS.E [R84+0x4000], [R6.64], P0 ;  /* 0x0400000006547fae */ /* 0x0003e80008121848 */
[----:B------:R-:W4:Y:S04]  /*f750*/  LDL R163, [R1+0x4e4] ;  /* 0x0004e40001a37983 */ /* 0x000f280000100800 */
[----:B------:R1:W-:Y:S02]  /*f760*/  LDGSTS.E [R84+0x4200], [R4.64], P0 ;  /* 0x0420000004547fae */ /* 0x0003e40008121848 */
[----:B-1----:R-:W-:-:S04]  /*f770*/  SEL R7, RZ, 0x4, !P2 ;  /* 0x00000004ff077807 */ /* 0x002fc80005000000 */
[----:B------:R-:W-:Y:S02]  /*f780*/  SEL R5, R7, RZ, !P1 ;  /* 0x000000ff07057207 */ /* 0x000fe40004800000 */
[C---:B------:R-:W-:Y:S02]  /*f790*/  IADD3 R4, P3, R2.reuse, R157, RZ ;  /* 0x0000009d02047210 */ /* 0x040fe40007f7e0ff */
[----:B------:R-:W4:Y:S01]  /*f7a0*/  LDL R157, [R1+0x4ec] ;  /* 0x0004ec00019d7983 */ /* 0x000f220000100800 */
[----:B-----5:R-:W-:-:S03]  /*f7b0*/  IADD3 R6, P2, R2, R158, RZ ;  /* 0x0000009e02067210 */ /* 0x020fc60007f5e0ff */
[----:B------:R-:W5:Y:S02]  /*f7c0*/  LDL R158, [R1+0x478] ;  /* 0x00047800019e7983 */ /* 0x000f640000100800 */
[----:B------:R-:W-:Y:S02]  /*f7d0*/  IMAD.X R7, R3, 0x1, R9, P2 ;  /* 0x0000000103077824 */ /* 0x000fe400010e0609 */
[----:B------:R-:W5:Y:S01]  /*f7e0*/  LDL R9, [R1+0x4e0] ;  /* 0x0004e00001097983 */ /* 0x000f620000100800 */
[----:B------:R-:W-:-:S03]  /*f7f0*/  ISETP.NE.U32.AND P2, PT, R5, RZ, PT ;  /* 0x000000ff0500720c */ /* 0x000fc60003f45070 */
[----:B------:R1:W-:Y:S01]  /*f800*/  LDGSTS.E [R84+0x4400], [R6.64], P0 ;  /* 0x0440000006547fae */ /* 0x0003e20008121848 */
[----:B------:R-:W-:-:S03]  /*f810*/  IMAD.X R5, R3, 0x1, R156, P3 ;  /* 0x0000000103057824 */ /* 0x000fc600018e069c */
[----:B------:R-:W5:Y:S01]  /*f820*/  LDL R156, [R1+0x4e8] ;  /* 0x0004e800019c7983 */ /* 0x000f620000100800 */
[----:B-1----:R-:W-:-:S03]  /*f830*/  IADD3 R6, P3, R2, R162, RZ ;  /* 0x000000a202067210 */ /* 0x002fc60007f7e0ff */
[----:B------:R1:W-:Y:S04]  /*f840*/  LDGSTS.E [R84+0x4600], [R4.64], P0 ;  /* 0x0460000004547fae */ /* 0x0003e80008121848 */
[----:B------:R-:W5:Y:S01]  /*f850*/  LDL R162, [R1+0x4fc] ;  /* 0x0004fc0001a27983 */ /* 0x000f620000100800 */
[----:B-1----:R-:W-:-:S03]  /*f860*/  IADD3 R4, P4, R2, R87, RZ ;  /* 0x0000005702047210 */ /* 0x002fc60007f9e0ff */
[----:B------:R-:W5:Y:S01]  /*f870*/  LDL R87, [R1+0x4f4] ;  /* 0x0004f40001577983 */ /* 0x000f620000100800 */
[----:B--2---:R-:W-:-:S03]  /*f880*/  IMAD.X R7, R3, 0x1, R86, P3 ;  /* 0x0000000103077824 */ /* 0x004fc600018e0656 */
[----:B------:R-:W2:Y:S04]  /*f890*/  LDL R86, [R1+0x4f0] ;  /* 0x0004f00001567983 */ /* 0x000ea80000100800 */
[----:B------:R1:W-:Y:S01]  /*f8a0*/  LDGSTS.E [R84+0x6000], [R6.64], P2 ;  /* 0x0600000006547fae */ /* 0x0003e20009121848 */
[----:B---3--:R-:W-:-:S03]  /*f8b0*/  IMAD.X R5, R3, 0x1, R8, P4 ;  /* 0x0000000103057824 */ /* 0x008fc600020e0608 */
[----:B------:R-:W3:Y:S04]  /*f8c0*/  LDL R8, [R1+0x4f8] ;  /* 0x0004f80001087983 */ /* 0x000ee80000100800 */
[----:B------:R4:W-:Y:S02]  /*f8d0*/  LDGSTS.E [R84+0x6200], [R4.64], P2 ;  /* 0x0620000004547fae */ /* 0x0009e40009121848 */
[----:B----4-:R-:W-:Y:S02]  /*f8e0*/  IADD3 R4, P3, R2, R85, RZ ;  /* 0x0000005502047210 */ /* 0x010fe40007f7e0ff */
[----:B------:R-:W4:Y:S01]  /*f8f0*/  LDL R85, [R1+0x564] ;  /* 0x0005640001557983 */ /* 0x000f220000100800 */
[----:B------:R-:W-:-:S04]  /*f900*/  ISETP.GT.AND P0, PT, R0, 0x10, PT ;  /* 0x000000100000780c */ /* 0x000fc80003f04270 */
[----:B-1----:R-:W-:Y:S02]  /*f910*/  SEL R7, RZ, 0x4, !P0 ;  /* 0x00000004ff077807 */ /* 0x002fe40004000000 */
[C---:B------:R-:W-:Y:S02]  /*f920*/  IADD3 R6, P0, R2.reuse, R161, RZ ;  /* 0x000000a102067210 */ /* 0x040fe40007f1e0ff */
[----:B------:R-:W-:Y:S01]  /*f930*/  SEL R5, R7, RZ, !P1 ;  /* 0x000000ff07057207 */ /* 0x000fe20004800000 */
[----:B------:R-:W4:Y:S02]  /*f940*/  LDL R161, [R1+0x56c] ;  /* 0x00056c0001a17983 */ /* 0x000f240000100800 */
[----:B------:R-:W-:Y:S01]  /*f950*/  IMAD.X R7, R3, 0x1, R160, P0 ;  /* 0x0000000103077824 */ /* 0x000fe200000e06a0 */
[----:B------:R-:W-:Y:S01]  /*f960*/  ISETP.NE.U32.AND P0, PT, R5, RZ, PT ;  /* 0x000000ff0500720c */ /* 0x000fe20003f05070 */
[----:B------:R-:W4:Y:S04]  /*f970*/  LDL R160, [R1+0x560] ;  /* 0x0005600001a07983 */ /* 0x000f280000100800 */
[----:B------:R1:W-:Y:S01]  /*f980*/  LDGSTS.E [R84+0x6400], [R6.64], P2 ;  /* 0x0640000006547fae */ /* 0x0003e20009121848 */
[----:B-----5:R-:W-:Y:S01]  /*f990*/  IMAD.X R5, R3, 0x1, R158, P3 ;  /* 0x0000000103057824 */ /* 0x020fe200018e069e */
[----:B-1----:R-:W-:-:S02]  /*f9a0*/  IADD3 R6, P3, R2, R163, RZ ;  /* 0x000000a302067210 */ /* 0x002fc40007f7e0ff */
[----:B------:R-:W5:Y:S03]  /*f9b0*/  LDL R158, [R1+0x568] ;  /* 0x00056800019e7983 */ /* 0x000f660000100800 */
[----:B------:R-:W-:Y:S01]  /*f9c0*/  IMAD.X R7, R3, 0x1, R9, P3 ;  /* 0x0000000103077824 */ /* 0x000fe200018e0609 */
[----:B------:R1:W-:Y:S04]  /*f9d0*/  LDGSTS.E [R84+0x6600], [R4.64], P2 ;  /* 0x0660000004547fae */ /* 0x0003e80009121848 */
[----:B------:R-:W5:Y:S01]  /*f9e0*/  LDL R9, [R1+0x574] ;  /* 0x0005740001097983 */ /* 0x000f620000100800 */
[----:B------:R-:W-:-:S03]  /*f9f0*/  ISETP.GT.AND P2, PT, R0, 0x14, PT ;  /* 0x000000140000780c */ /* 0x000fc60003f44270 */
[----:B------:R1:W-:Y:S02]  /*fa00*/  LDGSTS.E [R84+0x8000], [R6.64], P0 ;  /* 0x0800000006547fae */ /* 0x0003e40008121848 */
[----:B-1----:R-:W-:Y:S02]  /*fa10*/  IADD3 R4, P4, R2, R157, RZ ;  /* 0x0000009d02047210 */ /* 0x002fe40007f9e0ff */
[----:B------:R-:W5:Y:S04]  /*fa20*/  LDL R163, [R1+0x5f4] ;  /* 0x0005f40001a37983 */ /* 0x000f680000100800 */
[----:B------:R-:W5:Y:S01]  /*fa30*/  LDL R157, [R1+0x57c] ;  /* 0x00057c00019d7983 */ /* 0x000f620000100800 */
[----:B------:R-:W-:Y:S01]  /*fa40*/  IMAD.X R5, R3, 0x1, R156, P4 ;  /* 0x0000000103057824 */ /* 0x000fe200020e069c */
[----:B------:R-:W-:-:S02]  /*fa50*/  SEL R7, RZ, 0x4, !P2 ;  /* 0x00000004ff077807 */ /* 0x000fc40005000000 */
[----:B------:R-:W5:Y:S04]  /*fa60*/  LDL R156, [R1+0x570] ;  /* 0x00057000019c7983 */ /* 0x000f680000100800 */
[----:B------:R1:W-:Y:S01]  /*fa70*/  LDGSTS.E [R84+0x8200], [R4.64], P0 ;  /* 0x0820000004547fae */ /* 0x0003e20008121848 */
[----:B------:R-:W-:-:S03]  /*fa80*/  IADD3 R6, P2, R2, R87, RZ ;  /* 0x0000005702067210 */ /* 0x000fc60007f5e0ff */
[----:B------:R-:W5:Y:S01]  /*fa90*/  LDL R87, [R1+0x578] ;  /* 0x0005780001577983 */ /* 0x000f620000100800 */
[----:B-1----:R-:W-:Y:S02]  /*faa0*/  SEL R5, R7, RZ, !P1 ;  /* 0x000000ff07057207 */ /* 0x002fe40004800000 */
[----:B------:R-:W-:Y:S02]  /*fab0*/  IADD3 R4, P3, R2, R162, RZ ;  /* 0x000000a202047210 */ /* 0x000fe40007f7e0ff */
[----:B------:R-:W5:Y:S01]  /*fac0*/  LDL R162, [R1+0x5f0] ;  /* 0x0005f00001a27983 */ /* 0x000f620000100800 */
[----:B--2---:R-:W-:-:S03]  /*fad0*/  IMAD.X R7, R3, 0x1, R86, P2 ;  /* 0x0000000103077824 */ /* 0x004fc600010e0656 */
[----:B------:R-:W2:Y:S01]  /*fae0*/  LDL R86, [R1+0x5e4] ;  /* 0x0005e40001567983 */ /* 0x000ea20000100800 */
[----:B------:R-:W-:-:S03]  /*faf0*/  ISETP.NE.U32.AND P2, PT, R5, RZ, PT ;  /* 0x000000ff0500720c */ /* 0x000fc60003f45070 */
[----:B------:R4:W-:Y:S01]  /*fb00*/  LDGSTS.E [R84+0x8400], [R6.64], P0 ;  /* 0x0840000006547fae */ /* 0x0009e20008121848 */
[----:B---3--:R-:W-:-:S03]  /*fb10*/  IMAD.X R5, R3, 0x1, R8, P3 ;  /* 0x0000000103057824 */ /* 0x008fc600018e0608 */
[----:B------:R-:W3:Y:S04]  /*fb20*/  LDL R8, [R1+0x5e0] ;  /* 0x0005e00001087983 */ /* 0x000ee80000100800 */
[----:B------:R1:W-:Y:S01]  /*fb30*/  LDGSTS.E [R84+0x8600], [R4.64], P0 ;  /* 0x0860000004547fae */ /* 0x0003e20008121848 */
[----:B----4-:R-:W-:-:S03]  /*fb40*/  IADD3 R6, P3, R2, R85, RZ ;  /* 0x0000005502067210 */ /* 0x010fc60007f7e0ff */
[----:B------:R-:W4:Y:S01]  /*fb50*/  LDL R85, [R1+0x5e8] ;  /* 0x0005e80001557983 */ /* 0x000f220000100800 */
[----:B------:R-:W-:Y:S02]  /*fb60*/  ISETP.GT.AND P0, PT, R0, 0x18, PT ;  /* 0x000000180000780c */ /* 0x000fe40003f04270 */
[----:B-1----:R-:W-:Y:S02]  /*fb70*/  IADD3 R4, P4, R2, R161, RZ ;  /* 0x000000a102047210 */ /* 0x002fe40007f9e0ff */
[----:B------:R-:W4:Y:S01]  /*fb80*/  LDL R161, [R1+0x5f8] ;  /* 0x0005f80001a17983 */ /* 0x000f220000100800 */
[----:B------:R-:W-:-:S03]  /*fb90*/  IMAD.X R7, R3, 0x1, R160, P3 ;  /* 0x0000000103077824 */ /* 0x000fc600018e06a0 */
[----:B------:R-:W4:Y:S04]  /*fba0*/  LDL R160, [R1+0x66c] ;  /* 0x00066c0001a07983 */ /* 0x000f280000100800 */
[----:B------:R1:W-:Y:S02]  /*fbb0*/  LDGSTS.E [R84+0xa000], [R6.64], P2 ;  /* 0x0a00000006547fae */ /* 0x0003e40009121848 */
[----:B-1----:R-:W-:Y:S01]  /*fbc0*/  SEL R7, RZ, 0x4, !P0 ;  /* 0x00000004ff077807 */ /* 0x002fe20004000000 */
[----:B-----5:R-:W-:Y:S02]  /*fbd0*/  IMAD.X R5, R3, 0x1, R158, P4 ;  /* 0x0000000103057824 */ /* 0x020fe400020e069e */
[----:B------:R-:W5:Y:S04]  /*fbe0*/  LDL R158, [R1+0x5fc] ;  /* 0x0005fc00019e7983 */ /* 0x000f680000100800 */
[----:B------:R1:W-:Y:S01]  /*fbf0*/  LDGSTS.E [R84+0xa200], [R4.64], P2 ;  /* 0x0a20000004547fae */ /* 0x0003e20009121848 */
[----:B------:R-:W-:-:S03]  /*fc00*/  IADD3 R6, P0, R2, R9, RZ ;  /* 0x0000000902067210 */ /* 0x000fc60007f1e0ff */
[----:B------:R-:W5:Y:S01]  /*fc10*/  LDL R9, [R1+0x664] ;  /* 0x0006640001097983 */ /* 0x000f620000100800 */
[----:B-1----:R-:W-:-:S03]  /*fc20*/  IADD3 R4, P3, R2, R157, RZ ;  /* 0x0000009d02047210 */ /* 0x002fc60007f7e0ff */
[----:B------:R-:W5:Y:S01]  /*fc30*/  LDL R157, [R1+0x660] ;  /* 0x00066000019d7983 */ /* 0x000f620000100800 */
[----:B------:R-:W-:Y:S01]  /*fc40*/  SEL R5, R7, RZ, !P1 ;  /* 0x000000ff07057207 */ /* 0x000fe20004800000 */
[----:B------:R-:W-:Y:S02]  /*fc50*/  IMAD.X R7, R3, 0x1, R156, P0 ;  /* 0x0000000103077824 */ /* 0x000fe400000e069c */
[----:B------:R-:W5:Y:S01]  /*fc60*/  LDL R156, [R1+0x674] ;  /* 0x00067400019c7983 */ /* 0x000f620000100800 */
[----:B------:R-:W-:-:S03]  /*fc70*/  ISETP.NE.U32.AND P0, PT, R5, RZ, PT ;  /* 0x000000ff0500720c */ /* 0x000fc60003f05070 */
[----:B------:R2:W-:Y:S01]  /*fc80*/  LDGSTS.E [R84+0xa400], [R6.64], P2 ;  /* 0x0a40000006547fae */ /* 0x0005e20009121848 */
[----:B------:R-:W-:-:S03]  /*fc90*/  IMAD.X R5, R3, 0x1, R87, P3 ;  /* 0x0000000103057824 */ /* 0x000fc600018e0657 */
[----:B------:R-:W5:Y:S04]  /*fca0*/  LDL R87, [R1+0x668] ;  /* 0x0006680001577983 */ /* 0x000f680000100800 */
[----:B------:R1:W-:Y:S02]  /*fcb0*/  LDGSTS.E [R84+0xa600], [R4.64], P2 ;  /* 0x0a60000004547fae */ /* 0x0003e40009121848 */
[C---:B-1----:R-:W-:Y:S02]  /*fcc0*/  IADD3 R4, P4, R2.reuse, R164, RZ ;  /* 0x000000a402047210 */ /* 0x042fe40007f9e0ff */
[----:B--2---:R-:W-:Y:S01]  /*fcd0*/  IADD3 R6, P3, R2, R86, RZ ;  /* 0x0000005602067210 */ /* 0x004fe20007f7e0ff */
[----:B------:R-:W2:Y:S04]  /*fce0*/  LDL R164, [R1+0x2fc] ;  /* 0x0002fc0001a47983 */ /* 0x000ea80000100800 */
[----:B------:R-:W2:Y:S01]  /*fcf0*/  LDL R86, [R1+0x670] ;  /* 0x0006700001567983 */ /* 0x000ea20000100800 */
[----:B---3--:R-:W-:-:S03]  /*fd00*/  IMAD.X R7, R3, 0x1, R8, P3 ;  /* 0x0000000103077824 */ /* 0x008fc600018e0608 */
[----:B------:R-:W3:Y:S01]  /*fd10*/  LDL R8, [R1+0x67c] ;  /* 0x00067c0001087983 */ /* 0x000ee20000100800 */
[----:B------:R-:W-:-:S03]  /*fd20*/  ISETP.GT.AND P2, PT, R0, 0x1c, PT ;  /* 0x0000001c0000780c */ /* 0x000fc60003f44270 */
[----:B------:R1:W-:Y:S01]  /*fd30*/  LDGSTS.E [R84+0xc000], [R6.64], P0 ;  /* 0x0c00000006547fae */ /* 0x0003e20008121848 */
[----:B----4-:R-:W-:-:S03]  /*fd40*/  IMAD.X R5, R3, 0x1, R85, P4 ;  /* 0x0000000103057824 */ /* 0x010fc600020e0655 */
[----:B------:R-:W4:Y:S01]  /*fd50*/  LDL R85, [R1+0x678] ;  /* 0x0006780001557983 */ /* 0x000f220000100800 */
[----:B-1----:R-:W-:Y:S02]  /*fd60*/  SEL R7, RZ, 0x4, !P2 ;  /* 0x00000004ff077807 */ /* 0x002fe40005000000 */
[----:B------:R-:W-:Y:S01]  /*fd70*/  IADD3 R6, P2, R2, R163, RZ ;  /* 0x000000a302067210 */ /* 0x000fe20007f5e0ff */
[----:B------:R1:W-:Y:S04]  /*fd80*/  LDGSTS.E [R84+0xc200], [R4.64], P0 ;  /* 0x0c20000004547fae */ /* 0x0003e80008121848 */
[----:B------:R-:W4:Y:S01]  /*fd90*/  LDL R163, [R1+0x380] ;  /* 0x0003800001a37983 */ /* 0x000f220000100800 */
[----:B-1----:R-:W-:Y:S01]  /*fda0*/  SEL R4, R7, RZ, !P1 ;  /* 0x000000ff07047207 */ /* 0x002fe20004800000 */
[----:B------:R-:W-:-:S02]  /*fdb0*/  IMAD.X R7, R3, 0x1, R162, P2 ;  /* 0x0000000103077824 */ /* 0x000fc400010e06a2 */
[----:B------:R-:W4:Y:S01]  /*fdc0*/  LDL R162, [R1+0x378] ;  /* 0x0003780001a27983 */ /* 0x000f220000100800 */
[----:B------:R-:W-:-:S03]  /*fdd0*/  ISETP.NE.U32.AND P2, PT, R4, RZ, PT ;  /* 0x000000ff0400720c */ /* 0x000fc60003f45070 */
[----:B------:R1:W-:Y:S01]  /*fde0*/  LDGSTS.E [R84+0xc400], [R6.64], P0 ;  /* 0x0c40000006547fae */ /* 0x0003e20008121848 */
[----:B-----5:R-:W-:-:S03]  /*fdf0*/  IADD3 R4, P3, R2, R158, RZ ;  /* 0x0000009e02047210 */ /* 0x020fc60007f7e0ff */
[----:B------:R-:W5:Y:S02]  /*fe00*/  LDL R158, [R1+0x310] ;  /* 0x00031000019e7983 */ /* 0x000f640000100800 */
[----:B------:R-:W-:Y:S02]  /*fe10*/  IMAD.X R5, R3, 0x1, R161, P3 ;  /* 0x0000000103057824 */ /* 0x000fe400018e06a1 */
[----:B------:R-:W5:Y:S01]  /*fe20*/  LDL R161, [R1+0x388] ;  /* 0x0003880001a17983 */ /* 0x000f620000100800 */
[----:B-1----:R-:W-:-:S03]  /*fe30*/  IADD3 R6, P4, R2, R9, RZ ;  /* 0x0000000902067210 */ /* 0x002fc60007f9e0ff */
[----:B------:R-:W5:Y:S04]  /*fe40*/  LDL R9, [R1+0x330] ;  /* 0x0003300001097983 */ /* 0x000f680000100800 */
[----:B------:R1:W-:Y:S01]  /*fe50*/  LDGSTS.E [R84+0xc600], [R4.64], P0 ;  /* 0x0c60000004547fae */ /* 0x0003e20008121848 */
[----:B------:R-:W-:-:S03]  /*fe60*/  IMAD.X R7, R3, 0x1, R157, P4 ;  /* 0x0000000103077824 */ /* 0x000fc600020e069d */
[----:B------:R-:W5:Y:S01]  /*fe70*/  LDL R157, [R1+0x300] ;  /* 0x00030000019d7983 */ /* 0x000f620000100800 */
[----:B-1----:R-:W-:-:S03]  /*fe80*/  IADD3 R4, P0, R2, R160, RZ ;  /* 0x000000a002047210 */ /* 0x002fc60007f1e0ff */
[----:B------:R1:W-:Y:S01]  /*fe90*/  LDGSTS.E [R84+0xe000], [R6.64], P2 ;  /* 0x0e00000006547fae */ /* 0x0003e20009121848 */
[----:B------:R-:W-:-:S03]  /*fea0*/  LOP3.LUT R205, R205, 0x7f, RZ, 0xc0, !PT ;  /* 0x0000007fcdcd7812 */ /* 0x000fc600078ec0ff */
[----:B------:R-:W5:Y:S01]  /*feb0*/  LDL R160, [R1+0x384] ;  /* 0x0003840001a07983 */ /* 0x000f620000100800 */
[----:B-1----:R-:W-:-:S03]  /*fec0*/  IADD3 R6, P3, R2, R156, RZ ;  /* 0x0000009c02067210 */ /* 0x002fc60007f7e0ff */
[----:B------:R-:W5:Y:S01]  /*fed0*/  LDL R156, [R1+0x354] ;  /* 0x00035400019c7983 */ /* 0x000f620000100800 */
[----:B------:R-:W-:-:S03]  /*fee0*/  IMAD.X R5, R3, 0x1, R87, P0 ;  /* 0x0000000103057824 */ /* 0x000fc600000e0657 */
[----:B------:R-:W5:Y:S04]  /*fef0*/  LDL R87, [R1+0x304] ;  /* 0x0003040001577983 */ /* 0x000f680000100800 */
[----:B------:R3:W-:Y:S01]  /*ff00*/  LDGSTS.E [R84+0xe200], [R4.64], P2 ;  /* 0x0e20000004547fae */ /* 0x0007e20009121848 */
[----:B--2---:R-:W-:-:S03]  /*ff10*/  IMAD.X R7, R3, 0x1, R86, P3 ;  /* 0x0000000103077824 */ /* 0x004fc600018e0656 */
[----:B------:R-:W2:Y:S04]  /*ff20*/  LDL R86, [R1+0x308] ;  /* 0x0003080001567983 */ /* 0x000ea80000100800 */
[----:B------:R1:W-:Y:S01]  /*ff30*/  LDGSTS.E [R84+0xe400], [R6.64], P2 ;  /* 0x0e40000006547fae */ /* 0x0003e20009121848 */
[----:B---3--:R-:W-:-:S05]  /*ff40*/  IADD3 R4, P3, R2, R8, RZ ;  /* 0x0000000802047210 */ /* 0x008fca0007f7e0ff */
[----:B----4-:R-:W-:Y:S02]  /*ff50*/  IMAD.X R5, R3, 0x1, R85, P3 ;  /* 0x0000000103057824 */ /* 0x010fe400018e0655 */
[----:B------:R-:W3:Y:S01]  /*ff60*/  LDL R85, [R1+0x374] ;  /* 0x0003740001557983 */ /* 0x000ee20000100800 */
[----:B------:R-:W-:-:S03]  /*ff70*/  ISETP.GT.AND P0, PT, R0, 0x1, PT ;  /* 0x000000010000780c */ /* 0x000fc60003f04270 */
[----:B------:R1:W-:Y:S01]  /*ff80*/  LDGSTS.E [R84+0xe600], [R4.64], P2 ;  /* 0x0e60000004547fae */ /* 0x0003e20009121848 */
[----:B------:R-:W-:-:S03]  /*ff90*/  SEL R8, RZ, 0x4, !P0 ;  /* 0x00000004ff087807 */ /* 0x000fc60004000000 */
[----:B-1----:R-:W4:Y:S01]  /*ffa0*/  LDL R84, [R1+0x390] ;  /* 0x0003900001547983 */ /* 0x002f220000100800 */
[----:B------:R-:W-:Y:S01]  /*ffb0*/  SEL R6, R8, RZ, !P1 ;  /* 0x000000ff08067207 */ /* 0x000fe20004800000 */
[----:B------:R-:W-:-:S03]  /*ffc0*/  IMAD.SHL.U32 R205, R205, 0x4, RZ ;  /* 0x00000004cdcd7824 */ /* 0x000fc600078e00ff */
[----:B------:R-:W-:Y:S01]  /*ffd0*/  ISETP.NE.U32.AND P0, PT, R6, RZ, PT ;  /* 0x000000ff0600720c */ /* 0x000fe20003f05070 */
[----:B------:R-:W-:Y:S01]  /*ffe0*/  IMAD.U32 R4, RZ, RZ, UR5 ;  /* 0x00000005ff047e24 */ /* 0x000fe2000f8e00ff */
[----:B-----5:R-:W-:Y:S02]  /*fff0*/  IADD3 R6, P2, R2, R158, RZ ;  /* 0x0000009e02067210 */ /* 0x020fe40007f5e0ff */
[----:B------:R-:W-:-:S03]  /*10000*/  LOP3.LUT R158, R205, 0x20, RZ, 0x3c, !PT ;  /* 0x00000020cd9e7812 */ /* 0x000fc600078e3cff */
[----:B------:R-:W-:Y:S02]  /*10010*/  IMAD.X R7, R3, 0x1, R164, P2 ;  /* 0x0000000103077824 */ /* 0x000fe400010e06a4 */
[----:B------:R-:W-:Y:S01]  /*10020*/  IMAD R4, R4, 0x10000, R158 ;  /* 0x0001000004047824 */ /* 0x000fe200078e029e */
[----:B------:R-:W5:Y:S01]  /*10030*/  LDL R164, [R1+0x404] ;  /* 0x0004040001a47983 */ /* 0x000f620000100800 */
[----:B------:R-:W-:-:S03]  /*10040*/  IADD3 R8, P3, R2, R9, RZ ;  /* 0x0000000902087210 */ /* 0x000fc60007f7e0ff */
[----:B------:R-:W5:Y:S01]  /*10050*/  LDL R158, [R1+0x39c] ;  /* 0x00039c00019e7983 */ /* 0x000f620000100800 */
[----:B------:R-:W-:-:S03]  /*10060*/  ISETP.GT.AND P2, PT, R0, 0x5, PT ;  /* 0x000000050000780c */ /* 0x000fc60003f44270 */
[----:B------:R1:W-:Y:S01]  /*10070*/  LDGSTS.E [R4+0x800], [R6.64], P0 ;  /* 0x0080000006047fae */ /* 0x0003e20008121848 */
[----:B------:R-:W-:Y:S01]  /*10080*/  SEL R5, RZ, 0x4, !P2 ;  /* 0x00000004ff057807 */ /* 0x000fe20005000000 */
[----:B------:R-:W-:Y:S02]  /*10090*/  IMAD.X R9, R3, 0x1, R157, P3 ;  /* 0x0000000103097824 */ /* 0x000fe400018e069d */
[----:B------:R-:W5:Y:S04]  /*100a0*/  LDL R157, [R1+0x38c] ;  /* 0x00038c00019d7983 */ /* 0x000f680000100800 */
[----:B------:R1:W-:Y:S02]  /*100b0*/  LDGSTS.E [R4+0xa00], [R8.64], P0 ;  /* 0x00a0000008047fae */ /* 0x0003e40008121848 */
[----:B-1----:R-:W-:-:S02]  /*100c0*/  IADD3 R6, P3, R2, R162, RZ ;  /* 0x000000a202067210 */ /* 0x002fc40007f7e0ff */
[----:B------:R-:W5:Y:S01]  /*100d0*/  LDL R162, [R1+0x40c] ;  /* 0x00040c0001a27983 */ /* 0x000f620000100800 */
[----:B------:R-:W-:-:S03]  /*100e0*/  IADD3 R8, P2, R2, R156, RZ ;  /* 0x0000009c02087210 */ /* 0x000fc60007f5e0ff */
[----:B------:R-:W5:Y:S02]  /*100f0*/  LDL R156, [R1+0x394] ;  /* 0x00039400019c7983 */ /* 0x000f640000100800 */
[C---:B------:R-:W-:Y:S02]  /*10100*/  IMAD.X R9, R3.reuse, 0x1, R87, P2 ;  /* 0x0000000103097824 */ /* 0x040fe400010e0657 */
[----:B------:R-:W5:Y:S04]  /*10110*/  LDL R87, [R1+0x400] ;  /* 0x0004000001577983 */ /* 0x000f680000100800 */
[----:B------:R1:W-:Y:S01]  /*10120*/  LDGSTS.E [R4+0xc00], [R8.64], P0 ;  /* 0x00c0000008047fae */ /* 0x0003e20008121848 */
[----:B--2---:R-:W-:Y:S01]  /*10130*/  IMAD.X R7, R3, 0x1, R86, P3 ;  /* 0x0000000103077824 */ /* 0x004fe200018e0656 */
[----:B-1----:R-:W-:-:S02]  /*10140*/  IADD3 R8, P3, R2, R163, RZ ;  /* 0x000000a302087210 */ /* 0x002fc40007f7e0ff */
[----:B------:R-:W2:Y:S01]  /*10150*/  LDL R86, [R1+0x408] ;  /* 0x0004080001567983 */ /* 0x000ea20000100800 */
[----:B------:R-:W-:-:S03]  /*10160*/  SEL R5, R5, RZ, !P1 ;  /* 0x000000ff05057207 */ /* 0x000fc60004800000 */
[----:B------:R1:W-:Y:S04]  /*10170*/  LDGSTS.E [R4+0xe00], [R6.64], P0 ;  /* 0x00e0000006047fae */ /* 0x0003e80008121848 */
[----:B------:R-:W2:Y:S01]  /*10180*/  LDL R163, [R1+0x484] ;  /* 0x0004840001a37983 */ /* 0x000ea20000100800 */
[----:B---3--:R-:W-:-:S03]  /*10190*/  IMAD.X R9, R3, 0x1, R85, P3 ;  /* 0x0000000103097824 */ /* 0x008fc600018e0655 */
[----:B------:R-:W3:Y:S01]  /*101a0*/  LDL R85, [R1+0x414] ;  /* 0x0004140001557983 */ /* 0x000ee20000100800 */
[----:B------:R-:W-:Y:S02]  /*101b0*/  ISETP.NE.U32.AND P2, PT, R5, RZ, PT ;  /* 0x000000ff0500720c */ /* 0x000fe40003f45070 */
[----:B-1----:R-:W-:Y:S02]  /*101c0*/  IADD3 R6, P4, R2, R161, RZ ;  /* 0x000000a102067210 */ /* 0x002fe40007f9e0ff */
[----:B------:R-:W-:Y:S01]  /*101d0*/  ISETP.GT.AND P0, PT, R0, 0x9, PT ;  /* 0x000000090000780c */ /* 0x000fe20003f04270 */
[----:B------:R-:W3:Y:S03]  /*101e0*/  LDL R161, [R1+0x41c] ;  /* 0x00041c0001a17983 */ /* 0x000ee60000100800 */
[----:B------:R-:W-:-:S05]  /*101f0*/  SEL R5, RZ, 0x4, !P0 ;  /* 0x00000004ff057807 */ /* 0x000fca0004000000 */
[----:B------:R4:W-:Y:S02]  /*10200*/  LDGSTS.E [R4+0x2800], [R8.64], P2 ;  /* 0x0280000008047fae */ /* 0x0009e40009121848 */
[----:B----4-:R-:W-:Y:S02]  /*10210*/  IADD3 R8, P0, R2, R84, RZ ;  /* 0x0000005402087210 */ /* 0x010fe40007f1e0ff */
[----:B------:R-:W4:Y:S01]  /*10220*/  LDL R84, [R1+0x418] ;  /* 0x0004180001547983 */ /* 0x000f220000100800 */
[----:B------:R-:W-:-:S03]  /*10230*/  IMAD.X R7, R3, 0x1, R160, P4 ;  /* 0x0000000103077824 */ /* 0x000fc600020e06a0 */
[----:B------:R-:W4:Y:S04]  /*10240*/  LDL R160, [R1+0x410] ;  /* 0x0004100001a07983 */ /* 0x000f280000100800 */
[----:B------:R5:W-:Y:S01]  /*10250*/  LDGSTS.E [R4+0x2a00], [R6.64], P2 ;  /* 0x02a0000006047fae */ /* 0x000be20009121848 */
[----:B------:R-:W-:Y:S02]  /*10260*/  SEL R5, R5, RZ, !P1 ;  /* 0x000000ff05057207 */ /* 0x000fe40004800000 */
[----:B-----5:R-:W-:Y:S02]  /*10270*/  IADD3 R6, P3, R2, R158, RZ ;  /* 0x0000009e02067210 */ /* 0x020fe40007f7e0ff */
[----:B------:R-:W5:Y:S01]  /*10280*/  LDL R158, [R1+0x48c] ;  /* 0x00048c00019e7983 */ /* 0x000f620000100800 */
[----:B------:R-:W-:-:S03]  /*10290*/  IMAD.X R9, R3, 0x1, R157, P0 ;  /* 0x0000000103097824 */ /* 0x000fc600000e069d */
[----:B------:R-:W5:Y:S01]  /*102a0*/  LDL R157, [R1+0x480] ;  /* 0x00048000019d7983 */ /* 0x000f620000100800 */
[----:B------:R-:W-:-:S03]  /*102b0*/  ISETP.NE.U32.AND P0, PT, R5, RZ, PT ;  /* 0x000000ff0500720c */ /* 0x000fc60003f05070 */
[----:B------:R1:W-:Y:S01]  /*102c0*/  LDGSTS.E [R4+0x2c00], [R8.64], P2 ;  /* 0x02c0000008047fae */ /* 0x0003e20009121848 */
[C---:B------:R-:W-:Y:S01]  /*102d0*/  IMAD.X R7, R3.reuse, 0x1, R156, P3 ;  /* 0x0000000103077824 */ /* 0x040fe200018e069c */
[----:B-1----:R-:W-:Y:S02]  /*102e0*/  IADD3 R8, P3, R2, R164, RZ ;  /* 0x000000a402087210 */ /* 0x002fe40007f7e0ff */
[----:B------:R-:W5:Y:S04]  /*102f0*/  LDL R156, [R1+0x488] ;  /* 0x00048800019c7983 */ /* 0x000f680000100800 */
[----:B------:R1:W-:Y:S01]  /*10300*/  LDGSTS.E [R4+0x2e00], [R6.64], P2 ;  /* 0x02e0000006047fae */ /* 0x0003e20009121848 */
[----:B------:R-:W-:Y:S01]  /*10310*/  IMAD.X R9, R3, 0x1, R87, P3 ;  /* 0x0000000103097824 */ /* 0x000fe200018e0657 */
[----:B------:R-:W-:-:S02]  /*10320*/  ISETP.GT.AND P2, PT, R0, 0xd, PT ;  /* 0x0000000d0000780c */ /* 0x000fc40003f44270 */
[----:B------:R-:W5:Y:S02]  /*10330*/  LDL R87, [R1+0x49c] ;  /* 0x00049c0001577983 */ /* 0x000f640000100800 */
[----:B------:R-:W-:Y:S02]  /*10340*/  SEL R5, RZ, 0x4, !P2 ;  /* 0x00000004ff057807 */ /* 0x000fe40005000000 */
[----:B------:R3:W-:Y:S01]  /*10350*/  LDGSTS.E [R4+0x4800], [R8.64], P0 ;  /* 0x0480000008047fae */ /* 0x0007e20008121848 */
[----:B-1----:R-:W-:-:S03]  /*10360*/  IADD3 R6, P4, R2, R162, RZ ;  /* 0x000000a202067210 */ /* 0x002fc60007f9e0ff */
[----:B------:R-:W5:Y:S04]  /*10370*/  LDL R164, [R1+0x504] ;  /* 0x0005040001a47983 */ /* 0x000f680000100800 */
[----:B------:R-:W5:Y:S01]  /*10380*/  LDL R162, [R1+0x494] ;  /* 0x0004940001a27983 */ /* 0x000f620000100800 */
[----:B--2---:R-:W-:-:S03]  /*10390*/  IMAD.X R7, R3, 0x1, R86, P4 ;  /* 0x0000000103077824 */ /* 0x004fc600020e0656 */
[----:B------:R-:W2:Y:S04]  /*103a0*/  LDL R86, [R1+0x490] ;  /* 0x0004900001567983 */ /* 0x000ea80000100800 */
[----:B------:R1:W-:Y:S01]  /*103b0*/  LDGSTS.E [R4+0x4a00], [R6.64], P0 ;  /* 0x04a0000006047fae */ /* 0x0003e20008121848 */
[----:B---3--:R-:W-:-:S03]  /*103c0*/  IADD3 R8, P2, R2, R85, RZ ;  /* 0x0000005502087210 */ /* 0x008fc60007f5e0ff */
[----:B------:R-:W3:Y:S01]  /*103d0*/  LDL R85, [R1+0x498] ;  /* 0x0004980001557983 */ /* 0x000ee20000100800 */
[----:B-1----:R-:W-:-:S03]  /*103e0*/  IADD3 R6, P3, R2, R161, RZ ;  /* 0x000000a102067210 */ /* 0x002fc60007f7e0ff */
[----:B------:R-:W3:Y:S02]  /*103f0*/  LDL R161, [R1+0x50c] ;  /* 0x00050c0001a17983 */ /* 0x000ee40000100800 */
[C---:B----4-:R-:W-:Y:S02]  /*10400*/  IMAD.X R7, R3.reuse, 0x1, R84, P3 ;  /* 0x0000000103077824 */ /* 0x050fe400018e0654 */
[----:B------:R-:W4:Y:S01]  /*10410*/  LDL R84, [R1+0x508] ;  /* 0x0005080001547983 */ /* 0x000f220000100800 */
[----:B------:R-:W-:-:S03]  /*10420*/  IMAD.X R9, R3, 0x1, R160, P2 ;  /* 0x0000000103097824 */ /* 0x000fc600010e06a0 */
[----:B------:R-:W4:Y:S01]  /*10430*/  LDL R160, [R1+0x500] ;  /* 0x0005000001a07983 */ /* 0x000f220000100800 */
[----:B------:R-:W-:-:S03]  /*10440*/  SEL R5, R5, RZ, !P1 ;  /* 0x000000ff05057207 */ /* 0x000fc60004800000 */
[----:B------:R1:W-:Y:S04]  /*10450*/  LDGSTS.E [R4+0x4c00], [R8.64], P0 ;  /* 0x04c0000008047fae */ /* 0x0003e80008121848 */
[----:B------:R5:W-:Y:S01]  /*10460*/  LDGSTS.E [R4+0x4e00], [R6.64], P0 ;  /* 0x04e0000006047fae */ /* 0x000be20008121848 */
[----:B------:R-:W-:Y:S02]  /*10470*/  ISETP.NE.U32.AND P2, PT, R5, RZ, PT ;  /* 0x000000ff0500720c */ /* 0x000fe40003f45070 */
[----:B-1----:R-:W-:Y:S02]  /*10480*/  IADD3 R8, P3, R2, R163, RZ ;  /* 0x000000a302087210 */ /* 0x002fe40007f7e0ff */
[----:B------:R-:W4:Y:S01]  /*10490*/  LDL R163, [R1+0x51c] ;  /* 0x00051c0001a37983 */ /* 0x000f220000100800 */
[----:B------:R-:W-:-:S04]  /*104a0*/  ISETP.GT.AND P0, PT, R0, 0x11, PT ;  /* 0x000000110000780c */ /* 0x000fc80003f04270 */
[----:B------:R-:W-:Y:S02]  /*104b0*/  SEL R5, RZ, 0x4, !P0 ;  /* 0x00000004ff057807 */ /* 0x000fe40004000000 */
[----:B-----5:R-:W-:Y:S02]  /*104c0*/  IADD3 R6, P4, R2, R158, RZ ;  /* 0x0000009e02067210 */ /* 0x020fe40007f9e0ff */
[----:B------:R-:W5:Y:S01]  /*104d0*/  LDL R158, [R1+0x514] ;  /* 0x00051400019e7983 */ /* 0x000f620000100800 */
[----:B------:R-:W-:-:S03]  /*104e0*/  IMAD.X R9, R3, 0x1, R157, P3 ;  /* 0x0000000103097824 */ /* 0x000fc600018e069d */
[----:B------:R-:W5:Y:S04]  /*104f0*/  LDL R157, [R1+0x510] ;  /* 0x00051000019d7983 */ /* 0x000f680000100800 */
[----:B------:R1:W-:Y:S01]  /*10500*/  LDGSTS.E [R4+0x6800], [R8.64], P2 ;  /* 0x0680000008047fae */ /* 0x0003e20009121848 */
[----:B------:R-:W-:-:S03]  /*10510*/  IMAD.X R7, R3, 0x1, R156, P4 ;  /* 0x0000000103077824 */ /* 0x000fc600020e069c */
[----:B------:R-:W5:Y:S04]  /*10520*/  LDL R156, [R1+0x518] ;  /* 0x00051800019c7983 */ /* 0x000f680000100800 */
[----:B------:R1:W-:Y:S02]  /*10530*/  LDGSTS.E [R4+0x6a00], [R6.64], P2 ;  /* 0x06a0000006047fae */ /* 0x0003e40009121848 */
[C---:B-1----:R-:W-:Y:S02]  /*10540*/  IADD3 R6, P3, R2.reuse, R87, RZ ;  /* 0x0000005702067210 */ /* 0x042fe40007f7e0ff */
[----:B------:R-:W5:Y:S01]  /*10550*/  LDL R87, [R1+0x584] ;  /* 0x0005840001577983 */ /* 0x000f620000100800 */
[----:B------:R-:W-:-:S03]  /*10560*/  IADD3 R8, P0, R2, R162, RZ ;  /* 0x000000a202087210 */ /* 0x000fc60007f1e0ff */
[----:B------:R-:W5:Y:S02]  /*10570*/  LDL R162, [R1+0x58c] ;  /* 0x00058c0001a27983 */ /* 0x000f640000100800 */
[C---:B--2---:R-:W-:Y:S02]  /*10580*/  IMAD.X R9, R3.reuse, 0x1, R86, P0 ;  /* 0x0000000103097824 */ /* 0x044fe400000e0656 */
[----:B------:R-:W2:Y:S04]  /*10590*/  LDL R86, [R1+0x580] ;  /* 0x0005800001567983 */ /* 0x000ea80000100800 */
[----:B------:R1:W-:Y:S01]  /*105a0*/  LDGSTS.E [R4+0x6c00], [R8.64], P2 ;  /* 0x06c0000008047fae */ /* 0x0003e20009121848 */
[----:B---3--:R-:W-:-:S03]  /*105b0*/  IMAD.X R7, R3, 0x1, R85, P3 ;  /* 0x0000000103077824 */ /* 0x008fc600018e0655 */
[----:B------:R-:W3:Y:S04]  /*105c0*/  LDL R85, [R1+0x588] ;  /* 0x0005880001557983 */ /* 0x000ee80000100800 */
[----:B------:R1:W-:Y:S01]  /*105d0*/  LDGSTS.E [R4+0x6e00], [R6.64], P2 ;  /* 0x06e0000006047fae */ /* 0x0003e20009121848 */
[----:B------:R-:W-:Y:S02]  /*105e0*/  SEL R5, R5, RZ, !P1 ;  /* 0x000000ff05057207 */ /* 0x000fe40004800000 */
[----:B-1----:R-:W-:Y:S02]  /*105f0*/  IADD3 R6, P4, R2, R161, RZ ;  /* 0x000000a102067210 */ /* 0x002fe40007f9e0ff */
[----:B------:R-:W-:Y:S01]  /*10600*/  ISETP.NE.U32.AND P0, PT, R5, RZ, PT ;  /* 0x000000ff0500720c */ /* 0x000fe20003f05070 */
[----:B------:R-:W3:Y:S02]  /*10610*/  LDL R161, [R1+0x594] ;  /* 0x0005940001a17983 */ /* 0x000ee40000100800 */
[----:B----4-:R-:W-:-:S02]  /*10620*/  IMAD.X R7, R3, 0x1, R84, P4 ;  /* 0x0000000103077824 */ /* 0x010fc400020e0654 */
[----:B------:R-:W4:Y:S01]  /*10630*/  LDL R84, [R1+0x59c] ;  /* 0x00059c0001547983 */ /* 0x000f220000100800 */
[----:B------:R-:W-:Y:S02]  /*10640*/  IADD3 R8, P3, R2, R164, RZ ;  /* 0x000000a402087210 */ /* 0x000fe40007f7e0ff */
[----:B------:R-:W-:Y:S01]  /*10650*/  ISETP.GT.AND P2, PT, R0, 0x15, PT ;  /* 0x000000150000780c */ /* 0x000fe20003f44270 */
[----:B------:R-:W4:Y:S02]  /*10660*/  LDL R164, [R1+0x614] ;  /* 0x0006140001a47983 */ /* 0x000f240000100800 */
[----:B------:R-:W-:Y:S01]  /*10670*/  IMAD.X R9, R3, 0x1, R160, P3 ;  /* 0x0000000103097824 */ /* 0x000fe200018e06a0 */
[----:B------:R-:W-:Y:S01]  /*10680*/  SEL R5, RZ, 0x4, !P2 ;  /* 0x00000004ff057807 */ /* 0x000fe20005000000 */
[----:B------:R-:W4:Y:S04]  /*10690*/  LDL R160, [R1+0x590] ;  /* 0x0005900001a07983 */ /* 0x000f280000100800 */
[----:B------:R5:W-:Y:S04]  /*106a0*/  LDGSTS.E [R4+0x8800], [R8.64], P0 ;  /* 0x0880000008047fae */ /* 0x000be80008121848 */
[----:B------:R1:W-:Y:S02]  /*106b0*/  LDGSTS.E [R4+0x8a00], [R6.64], P0 ;  /* 0x08a0000006047fae */ /* 0x0003e40008121848 */
[----:B-1----:R-:W-:-:S02]  /*106c0*/  IADD3 R6, P3, R2, R163, RZ ;  /* 0x000000a302067210 */ /* 0x002fc40007f7e0ff */
[----:B------:R-:W-:Y:S01]  /*106d0*/  SEL R5, R5, RZ, !P1 ;  /* 0x000000ff05057207 */ /* 0x000fe20004800000 */
[----:B------:R-:W4:Y:S01]  /*106e0*/  LDL R163, [R1+0x684] ;  /* 0x0006840001a37983 */ /* 0x000f220000100800 */
[----:B-----5:R-:W-:-:S03]  /*106f0*/  IADD3 R8, P2, R2, R158, RZ ;  /* 0x0000009e02087210 */ /* 0x020fc60007f5e0ff */
[----:B------:R-:W5:Y:S02]  /*10700*/  LDL R158, [R1+0x598] ;  /* 0x00059800019e7983 */ /* 0x000f640000100800 */
[C---:B------:R-:W-:Y:S02]  /*10710*/  IMAD.X R9, R3.reuse, 0x1, R157, P2 ;  /* 0x0000000103097824 */ /* 0x040fe400010e069d */
[----:B------:R-:W5:Y:S04]  /*10720*/  LDL R157, [R1+0x604] ;  /* 0x00060400019d7983 */ /* 0x000f680000100800 */
[----:B------:R1:W-:Y:S01]  /*10730*/  LDGSTS.E [R4+0x8c00], [R8.64], P0 ;  /* 0x08c0000008047fae */ /* 0x0003e20008121848 */
[----:B------:R-:W-:-:S03]  /*10740*/  IMAD.X R7, R3, 0x1, R156, P3 ;  /* 0x0000000103077824 */ /* 0x000fc600018e069c */
[----:B------:R-:W5:Y:S04]  /*10750*/  LDL R156, [R1+0x600] ;  /* 0x00060000019c7983 */ /* 0x000f680000100800 */
[----:B------:R1:W-:Y:S02]  /*10760*/  LDGSTS.E [R4+0x8e00], [R6.64], P0 ;  /* 0x08e0000006047fae */ /* 0x0003e40008121848 */
[C---:B-1----:R-:W-:Y:S02]  /*10770*/  IADD3 R8, P3, R2.reuse, R87, RZ ;  /* 0x0000005702087210 */ /* 0x042fe40007f7e0ff */
[----:B------:R-:W5:Y:S01]  /*10780*/  LDL R87, [R1+0x608] ;  /* 0x0006080001577983 */ /* 0x000f620000100800 */
[----:B------:R-:W-:Y:S02]  /*10790*/  IADD3 R6, P4, R2, R162, RZ ;  /* 0x000000a202067210 */ /* 0x000fe40007f9e0ff */
[----:B------:R-:W-:Y:S01]  /*107a0*/  ISETP.NE.U32.AND P2, PT, R5, RZ, PT ;  /* 0x000000ff0500720c */ /* 0x000fe20003f45070 */
[----:B------:R-:W5:Y:S01]  /*107b0*/  LDL R162, [R1+0x680] ;  /* 0x0006800001a27983 */ /* 0x000f620000100800 */
[----:B--2---:R-:W-:-:S03]  /*107c0*/  IMAD.X R9, R3, 0x1, R86, P3 ;  /* 0x0000000103097824 */ /* 0x004fc600018e0656 */
[----:B------:R-:W2:Y:S08]  /*107d0*/  LDL R86, [R1+0x610] ;  /* 0x0006100001567983 */ /* 0x000eb00000100800 */
[----:B------:R1:W-:Y:S01]  /*107e0*/  LDGSTS.E [R4+0xa800], [R8.64], P2 ;  /* 0x0a80000008047fae */ /* 0x0003e20009121848 */
[----:B---3--:R-:W-:-:S03]  /*107f0*/  IMAD.X R7, R3, 0x1, R85, P4 ;  /* 0x0000000103077824 */ /* 0x008fc600020e0655 */
[----:B------:R-:W3:Y:S04]  /*10800*/  LDL R85, [R1+0x61c] ;  /* 0x00061c0001557983 */ /* 0x000ee80000100800 */
[----:B------:R4:W-:Y:S01]  /*10810*/  LDGSTS.E [R4+0xaa00], [R6.64], P2 ;  /* 0x0aa0000006047fae */ /* 0x0009e20009121848 */
[----:B------:R-:W-:-:S04]  /*10820*/  ISETP.GT.AND P0, PT, R0, 0x19, PT ;  /* 0x000000190000780c */ /* 0x000fc80003f04270 */
[----:B------:R-:W-:Y:S02]  /*10830*/  SEL R5, RZ, 0x4, !P0 ;  /* 0x00000004ff057807 */ /* 0x000fe40004000000 */
[C---:B----4-:R-:W-:Y:S02]  /*10840*/  IADD3 R6, P3, R2.reuse, R84, RZ ;  /* 0x0000005402067210 */ /* 0x050fe40007f7e0ff */
[----:B------:R-:W4:Y:S01]  /*10850*/  LDL R84, [R1+0x618] ;  /* 0x0006180001547983 */ /* 0x000f220000100800 */
[----:B-1----:R-:W-:Y:S02]  /*10860*/  IADD3 R8, P0, R2, R161, RZ ;  /* 0x000000a102087210 */ /* 0x002fe40007f1e0ff */
[----:B------:R-:W-:Y:S01]  /*10870*/  SEL R5, R5, RZ, !P1 ;  /* 0x000000ff05057207 */ /* 0x000fe20004800000 */
[----:B------:R-:W4:Y:S02]  /*10880*/  LDL R161, [R1+0x68c] ;  /* 0x00068c0001a17983 */ /* 0x000f240000100800 */
[----:B------:R-:W-:-:S02]  /*10890*/  IMAD.X R9, R3, 0x1, R160, P0 ;  /* 0x0000000103097824 */ /* 0x000fc400000e06a0 */
[----:B------:R-:W4:Y:S01]  /*108a0*/  LDL R160, [R1+0x694] ;  /* 0x0006940001a07983 */ /* 0x000f220000100800 */
[----:B------:R-:W-:-:S03]  /*108b0*/  ISETP.NE.U32.AND P0, PT, R5, RZ, PT ;  /* 0x000000ff0500720c */ /* 0x000fc60003f05070 */
[----:B------:R1:W-:Y:S01]  /*108c0*/  LDGSTS.E [R4+0xac00], [R8.64], P2 ;  /* 0x0ac0000008047fae */ /* 0x0003e20009121848 */
[----:B-----5:R-:W-:-:S03]  /*108d0*/  IMAD.X R7, R3, 0x1, R158, P3 ;  /* 0x0000000103077824 */ /* 0x020fc600018e069e */
[----:B------:R-:W5:Y:S04]  /*108e0*/  LDL R158, [R1+0x688] ;  /* 0x00068800019e7983 */ /* 0x000f680000100800 */
[----:B------:R1:W-:Y:S02]  /*108f0*/  LDGSTS.E [R4+0xae00], [R6.64], P2 ;  /* 0x0ae0000006047fae */ /* 0x0003e40009121848 */
[----:B-1----:R-:W-:Y:S02]  /*10900*/  IADD3 R8, P3, R2, R157, RZ ;  /* 0x0000009d02087210 */ /* 0x002fe40007f7e0ff */
[----:B------:R-:W5:Y:S01]  /*10910*/  LDL R157, [R1+0x690] ;  /* 0x00069000019d7983 */ /* 0x000f620000100800 */
[----:B------:R-:W-:Y:S02]  /*10920*/  ISETP.GT.AND P2, PT, R0, 0x1d, PT ;  /* 0x0000001d0000780c */ /* 0x000fe40003f44270 */
[----:B------:R-:W-:-:S02]  /*10930*/  IADD3 R6, P4, R2, R165, RZ ;  /* 0x000000a502067210 */ /* 0x000fc40007f9e0ff */
[----:B------:R-:W-:Y:S01]  /*10940*/  SEL R5, RZ, 0x4, !P2 ;  /* 0x00000004ff057807 */ /* 0x000fe20005000000 */
[----:B------:R-:W1:Y:S04]  /*10950*/  S2R R205, SR_TID.X ;  /* 0x0000000000cd7919 */ /* 0x000e680000002100 */
[----:B------:R-:W5:Y:S01]  /*10960*/  LDL R165, [R1+0x3b4] ;  /* 0x0003b40001a57983 */ /* 0x000f620000100800 */
[----:B------:R-:W-:-:S03]  /*10970*/  IMAD.X R9, R3, 0x1, R156, P3 ;  /* 0x0000000103097824 */ /* 0x000fc600018e069c */
[----:B------:R-:W5:Y:S04]  /*10980*/  LDL R156, [R1+0x69c] ;  /* 0x00069c00019c7983 */ /* 0x000f680000100800 */
[----:B------:R1:W-:Y:S01]  /*10990*/  LDGSTS.E [R4+0xc800], [R8.64], P0 ;  /* 0x0c80000008047fae */ /* 0x0003e20008121848 */
[----:B------:R-:W-:Y:S01]  /*109a0*/  IMAD.X R7, R3, 0x1, R87, P4 ;  /* 0x0000000103077824 */ /* 0x000fe200020e0657 */
[----:B-1----:R-:W-:Y:S02]  /*109b0*/  IADD3 R8, P2, R2, R164, RZ ;  /* 0x000000a402087210 */ /* 0x002fe40007f5e0ff */
[----:B------:R-:W5:Y:S04]  /*109c0*/  LDL R87, [R1+0x698] ;  /* 0x0006980001577983 */ /* 0x000f680000100800 */
[----:B------:R3:W-:Y:S01]  /*109d0*/  LDGSTS.E [R4+0xca00], [R6.64], P0 ;  /* 0x0ca0000006047fae */ /* 0x0007e20008121848 */
[----:B------:R-:W-:-:S02]  /*109e0*/  SEL R5, R5, RZ, !P1 ;  /* 0x000000ff05057207 */ /* 0x000fc40004800000 */
[----:B------:R-:W-:Y:S01]  /*109f0*/  LOP3.LUT R205, R205, 0x7f, RZ, 0xc0, !PT ;  /* 0x0000007fcdcd7812 */ /* 0x000fe200078ec0ff */
[----:B------:R-:W5:Y:S01]  /*10a00*/  LDL R164, [R1+0x424] ;  /* 0x0004240001a47983 */ /* 0x000f620000100800 */
[----:B--2---:R-:W-:-:S03]  /*10a10*/  IMAD.X R9, R3, 0x1, R86, P2 ;  /* 0x0000000103097824 */ /* 0x004fc600010e0656 */
[----:B------:R-:W2:Y:S01]  /*10a20*/  LDL R86, [R1+0x314] ;  /* 0x0003140001567983 */ /* 0x000ea20000100800 */
[----:B---3--:R-:W-:-:S03]  /*10a30*/  IADD3 R6, P3, R2, R85, RZ ;  /* 0x0000005502067210 */ /* 0x008fc60007f7e0ff */
[----:B------:R1:W-:Y:S04]  /*10a40*/  LDGSTS.E [R4+0xcc00], [R8.64], P0 ;  /* 0x0cc0000008047fae */ /* 0x0003e80008121848 */
[----:B------:R-:W3:Y:S01]  /*10a50*/  LDL R85, [R1+0x31c] ;  /* 0x00031c0001557983 */ /* 0x000ee20000100800 */
[----:B------:R-:W-:Y:S02]  /*10a60*/  ISETP.NE.U32.AND P2, PT, R5, RZ, PT ;  /* 0x000000ff0500720c */ /* 0x000fe40003f45070 */
[----:B-1----:R-:W-:Y:S02]  /*10a70*/  IADD3 R8, P4, R2, R163, RZ ;  /* 0x000000a302087210 */ /* 0x002fe40007f9e0ff */
[----:B------:R-:W3:Y:S01]  /*10a80*/  LDL R163, [R1+0x30c] ;  /* 0x00030c0001a37983 */ /* 0x000ee20000100800 */
[----:B----4-:R-:W-:-:S03]  /*10a90*/  IMAD.X R7, R3, 0x1, R84, P3 ;  /* 0x0000000103077824 */ /* 0x010fc600018e0654 */
[----:B------:R-:W4:Y:S01]  /*10aa0*/  LDL R84, [R1+0x318] ;  /* 0x0003180001547983 */ /* 0x000f220000100800 */
[----:B------:R-:W-:-:S03]  /*10ab0*/  IMAD.X R9, R3, 0x1, R162, P4 ;  /* 0x0000000103097824 */ /* 0x000fc600020e06a2 */
[----:B------:R1:W-:Y:S04]  /*10ac0*/  LDGSTS.E [R4+0xce00], [R6.64], P0 ;  /* 0x0ce0000006047fae */ /* 0x0003e80008121848 */
[----:B------:R1:W-:Y:S02]  /*10ad0*/  LDGSTS.E [R4+0xe800], [R8.64], P2 ;  /* 0x0e80000008047fae */ /* 0x0003e40009121848 */
[C---:B-1----:R-:W-:Y:S02]  /*10ae0*/  IADD3 R6, P0, R2.reuse, R161, RZ ;  /* 0x000000a102067210 */ /* 0x042fe40007f1e0ff */
[----:B------:R-:W4:Y:S01]  /*10af0*/  LDL R161, [R1+0x324] ;  /* 0x0003240001a17983 */ /* 0x000f220000100800 */
[----:B------:R-:W-:-:S03]  /*10b00*/  IADD3 R8, P3, R2, R160, RZ ;  /* 0x000000a002087210 */ /* 0x000fc60007f7e0ff */
[----:B------:R-:W4:Y:S01]  /*10b10*/  LDL R160, [R1+0x334] ;  /* 0x0003340001a07983 */ /* 0x000f220000100800 */
[----:B-----5:R-:W-:-:S03]  /*10b20*/  IMAD.X R7, R3, 0x1, R158, P0 ;  /* 0x0000000103077824 */ /* 0x020fc600000e069e */
[----:B------:R-:W5:Y:S04]  /*10b30*/  LDL R158, [R1+0x320] ;  /* 0x00032000019e7983 */ /* 0x000f680000100800 */
[----:B------:R1:W-:Y:S01]  /*10b40*/  LDGSTS.E [R4+0xea00], [R6.64], P2 ;  /* 0x0ea0000006047fae */ /* 0x0003e20009121848 */
[----:B------:R-:W-:-:S03]  /*10b50*/  IMAD.X R9, R3, 0x1, R157, P3 ;  /* 0x0000000103097824 */ /* 0x000fc600018e069d */
[----:B------:R-:W5:Y:S04]  /*10b60*/  LDL R157, [R1+0x328] ;  /* 0x00032800019d7983 */ /* 0x000f680000100800 */
[----:B------:R3:W-:Y:S01]  /*10b70*/  LDGSTS.E [R4+0xec00], [R8.64], P2 ;  /* 0x0ec0000008047fae */ /* 0x0007e20009121848 */
[----:B-1----:R-:W-:-:S03]  /*10b80*/  IADD3 R6, P3, R2, R156, RZ ;  /* 0x0000009c02067210 */ /* 0x002fc60007f7e0ff */
[----:B------:R-:W5:Y:S02]  /*10b90*/  LDL R156, [R1+0x3a0] ;  /* 0x0003a000019c7983 */ /* 0x000f640000100800 */
[----:B------:R-:W-:Y:S02]  /*10ba0*/  IMAD.X R7, R3, 0x1, R87, P3 ;  /* 0x0000000103077824 */ /* 0x000fe400018e0657 */
[----:B------:R-:W5:Y:S04]  /*10bb0*/  LDL R87, [R1+0x3a8] ;  /* 0x0003a80001577983 */ /* 0x000f680000100800 */
[----:B------:R2:W-:Y:S02]  /*10bc0*/  LDGSTS.E [R4+0xee00], [R6.64], P2 ;  /* 0x0ee0000006047fae */ /* 0x0005e40009121848 */
[----:B--2---:R-:W-:-:S02]  /*10bd0*/  IADD3 R6, P2, R2, R86, RZ ;  /* 0x0000005602067210 */ /* 0x004fc40007f5e0ff */
[----:B------:R-:W2:Y:S01]  /*10be0*/  LDL R86, [R1+0x398] ;  /* 0x0003980001567983 */ /* 0x000ea20000100800 */
[----:B---3--:R-:W-:-:S03]  /*10bf0*/  IADD3 R8, P3, R2, R85, RZ ;  /* 0x0000005502087210 */ /* 0x008fc60007f7e0ff */
[----:B------:R-:W3:Y:S01]  /*10c00*/  LDL R85, [R1+0x3a4] ;  /* 0x0003a40001557983 */ /* 0x000ee20000100800 */
[----:B------:R-:W-:-:S04]  /*10c10*/  ISETP.GT.AND P0, PT, R0, 0x2, PT ;  /* 0x000000020000780c */ /* 0x000fc80003f04270 */
[----:B------:R-:W-:Y:S01]  /*10c20*/  SEL R5, RZ, 0x4, !P0 ;  /* 0x00000004ff057807 */ /* 0x000fe20004000000 */
[----:B------:R-:W-:-:S03]  /*10c30*/  IMAD.SHL.U32 R205, R205, 0x4, RZ ;  /* 0x00000004cdcd7824 */ /* 0x000fc600078e00ff */
[----:B------:R-:W-:-:S04]  /*10c40*/  SEL R5, R5, RZ, !P1 ;  /* 0x000000ff05057207 */ /* 0x000fc80004800000 */
[----:B------:R-:W-:Y:S01]  /*10c50*/  ISETP.NE.U32.AND P0, PT, R5, RZ, PT ;  /* 0x000000ff0500720c */ /* 0x000fe20003f05070 */
[----:B----4-:R-:W-:Y:S02]  /*10c60*/  IMAD.X R9, R3, 0x1, R84, P3 ;  /* 0x0000000103097824 */ /* 0x010fe400018e0654 */
[----:B------:R-:W4:Y:S01]  /*10c70*/  LDL R84, [R1+0x3b0] ;  /* 0x0003b00001547983 */ /* 0x000f220000100800 */
[----:B------:R-:W-:Y:S01]  /*10c80*/  LOP3.LUT R162, R205, 0x40, RZ, 0x3c, !PT ;  /* 0x00000040cda27812 */ /* 0x000fe200078e3cff */
[----:B------:R-:W-:Y:S02]  /*10c90*/  IMAD.U32 R4, RZ, RZ, UR5 ;  /* 0x00000005ff047e24 */ /* 0x000fe4000f8e00ff */
[----:B------:R-:W-:Y:S02]  /*10ca0*/  IMAD.X R7, R3, 0x1, R163, P2 ;  /* 0x0000000103077824 */ /* 0x000fe400010e06a3 */
[----:B------:R-:W-:Y:S01]  /*10cb0*/  IMAD R4, R4, 0x10000, R162 ;  /* 0x0001000004047824 */ /* 0x000fe200078e02a2 */
[----:B------:R-:W4:Y:S04]  /*10cc0*/  LDL R163, [R1+0x42c] ;  /* 0x00042c0001a37983 */ /* 0x000f280000100800 */
[----:B------:R-:W4:Y:S04]  /*10cd0*/  LDL R162, [R1+0x420] ;  /* 0x0004200001a27983 */ /* 0x000f280000100800 */
[----:B------:R1:W-:Y:S01]  /*10ce0*/  LDGSTS.E [R4+0x1000], [R6.64], P0 ;  /* 0x0100000006047fae */ /* 0x0003e20008121848 */
[----:B------:R-:W-:-:S03]  /*10cf0*/  ISETP.GT.AND P2, PT, R0, 0x6, PT ;  /* 0x000000060000780c */ /* 0x000fc60003f44270 */
[----:B------:R1:W-:Y:S01]  /*10d00*/  LDGSTS.E [R4+0x1200], [R8.64], P0 ;  /* 0x0120000008047fae */ /* 0x0003e20008121848 */
[----:B------:R-:W-:Y:S02]  /*10d10*/  SEL R5, RZ, 0x4, !P2 ;  /* 0x00000004ff057807 */ /* 0x000fe40005000000 */
[C---:B-1----:R-:W-:Y:S02]  /*10d20*/  IADD3 R6, P3, R2.reuse, R160, RZ ;  /* 0x000000a002067210 */ /* 0x042fe40007f7e0ff */
[----:B------:R-:W4:Y:S01]  /*10d30*/  LDL R160, [R1+0x434] ;  /* 0x0004340001a07983 */ /* 0x000f220000100800 */
[----:B------:R-:W-:-:S03]  /*10d40*/  IADD3 R8, P2, R2, R161, RZ ;  /* 0x000000a102087210 */ /* 0x000fc60007f5e0ff */
[----:B------:R-:W4:Y:S02]  /*10d50*/  LDL R161, [R1+0x428] ;  /* 0x0004280001a17983 */ /* 0x000f240000100800 */
[C---:B-----5:R-:W-:Y:S02]  /*10d60*/  IMAD.X R9, R3.reuse, 0x1, R158, P2 ;  /* 0x0000000103097824 */ /* 0x060fe400010e069e */
        /* <DEDUP_REMOVED lines=8> */
[----:B------:R-:W5:Y:S01]  /*10df0*/  LDL R87, [R1+0x4a4] ;  /* 0x0004a40001577983 */ /* 0x000f620000100800 */
[----:B--2---:R-:W-:-:S03]  /*10e00*/  IMAD.X R9, R3, 0x1, R86, P3 ;  /* 0x0000000103097824 */ /* 0x004fc600018e0656 */
[----:B------:R-:W2:Y:S01]  /*10e10*/  LDL R86, [R1+0x4ac] ;  /* 0x0004ac0001567983 */ /* 0x000ea20000100800 */
[----:B---3--:R-:W-:-:S03]  /*10e20*/  IMAD.X R7, R3, 0x1, R85, P4 ;  /* 0x0000000103077824 */ /* 0x008fc600020e0655 */
[----:B------:R-:W3:Y:S01]  /*10e30*/  LDL R85, [R1+0x4a0] ;  /* 0x0004a00001557983 */ /* 0x000ee20000100800 */
[----:B------:R-:W-:-:S04]  /*10e40*/  SEL R5, R5, RZ, !P1 ;  /* 0x000000ff05057207 */ /* 0x000fc80004800000 */
[----:B------:R-:W-:Y:S02]  /*10e50*/  ISETP.NE.U32.AND P2, PT, R5, RZ, PT ;  /* 0x000000ff0500720c */ /* 0x000fe40003f45070 */
[----:B------:R-:W-:-:S04]  /*10e60*/  ISETP.GT.AND P0, PT, R0, 0xa, PT ;  /* 0x0000000a0000780c */ /* 0x000fc80003f04270 */
[----:B------:R-:W-:-:S07]  /*10e70*/  SEL R5, RZ, 0x4, !P0 ;  /* 0x00000004ff057807 */ /* 0x000fce0004000000 */
[----:B------:R4:W-:Y:S01]  /*10e80*/  LDGSTS.E [R4+0x3000], [R8.64], P2 ;  /* 0x0300000008047fae */ /* 0x0009e20009121848 */
[----:B------:R-:W-:-:S03]  /*10e90*/  SEL R5, R5, RZ, !P1 ;  /* 0x000000ff05057207 */ /* 0x000fc60004800000 */
[----:B------:R1:W-:Y:S01]  /*10ea0*/  LDGSTS.E [R4+0x3200], [R6.64], P2 ;  /* 0x0320000006047fae */ /* 0x0003e20009121848 */
[----:B----4-:R-:W-:-:S03]  /*10eb0*/  IADD3 R8, P0, R2, R84, RZ ;  /* 0x0000005402087210 */ /* 0x010fc60007f1e0ff */
[----:B------:R-:W4:Y:S01]  /*10ec0*/  LDL R84, [R1+0x4a8] ;  /* 0x0004a80001547983 */ /* 0x000f220000100800 */
[----:B-1----:R-:W-:Y:S01]  /*10ed0*/  IADD3 R6, P3, R2, R167, RZ ;  /* 0x000000a702067210 */ /* 0x002fe20007f7e0ff */
[----:B------:R-:W-:Y:S01]  /*10ee0*/  IMAD.X R9, R3, 0x1, R166, P0 ;  /* 0x0000000103097824 */ /* 0x000fe200000e06a6 */
[----:B------:R-:W-:-:S03]  /*10ef0*/  ISETP.NE.U32.AND P0, PT, R5, RZ, PT ;  /* 0x000000ff0500720c */ /* 0x000fc60003f05070 */
[----:B------:R-:W-:Y:S01]  /*10f00*/  IMAD.X R7, R3, 0x1, R165, P3 ;  /* 0x0000000103077824 */ /* 0x000fe200018e06a5 */
[----:B------:R1:W-:Y:S04]  /*10f10*/  LDGSTS.E [R4+0x3400], [R8.64], P2 ;  /* 0x0340000008047fae */ /* 0x0003e80009121848 */
[----:B------:R1:W-:Y:S01]  /*10f20*/  LDGSTS.E [R4+0x3600], [R6.64], P2 ;  /* 0x0360000006047fae */ /* 0x0003e20009121848 */
[----:B------:R-:W-:Y:S02]  /*10f30*/  ISETP.GT.AND P2, PT, R0, 0xe, PT ;  /* 0x0000000e0000780c */ /* 0x000fe40003f44270 */
[----:B-1----:R-:W-:-:S05]  /*10f40*/  IADD3 R8, P3, R2, R164, RZ ;  /* 0x000000a402087210 */ /* 0x002fca0007f7e0ff */
[----:B------:R-:W-:Y:S01]  /*10f50*/  IMAD.X R9, R3, 0x1, R162, P3 ;  /* 0x0000000103097824 */ /* 0x000fe200018e06a2 */
[----:B------:R-:W-:Y:S01]  /*10f60*/  SEL R5, RZ, 0x4, !P2 ;  /* 0x00000004ff057807 */ /* 0x000fe20005000000 */
[----:B------:R-:W4:Y:S01]  /*10f70*/  LDL R162, [R1+0x4bc] ;  /* 0x0004bc0001a27983 */ /* 0x000f220000100800 */
[----:B------:R-:W-:-:S03]  /*10f80*/  IADD3 R6, P4, R2, R163, RZ ;  /* 0x000000a302067210 */ /* 0x000fc60007f9e0ff */
[----:B------:R1:W-:Y:S04]  /*10f90*/  LDGSTS.E [R4+0x5000], [R8.64], P0 ;  /* 0x0500000008047fae */ /* 0x0003e80008121848 */
[----:B------:R-:W4:Y:S01]  /*10fa0*/  LDL R163, [R1+0x4b4] ;  /* 0x0004b40001a37983 */ /* 0x000f220000100800 */
[C---:B-1----:R-:W-:Y:S01]  /*10fb0*/  IADD3 R8, P2, R2.reuse, R160, RZ ;  /* 0x000000a002087210 */ /* 0x042fe20007f5e0ff */
[C---:B------:R-:W-:Y:S02]  /*10fc0*/  IMAD.X R7, R3.reuse, 0x1, R161, P4 ;  /* 0x0000000103077824 */ /* 0x040fe400020e06a1 */
[----:B------:R-:W4:Y:S04]  /*10fd0*/  LDL R161, [R1+0x4b8] ;  /* 0x0004b80001a17983 */ /* 0x000f280000100800 */
[----:B------:R5:W-:Y:S02]  /*10fe0*/  LDGSTS.E [R4+0x5200], [R6.64], P0 ;  /* 0x0520000006047fae */ /* 0x000be40008121848 */
[----:B-----5:R-:W-:Y:S01]  /*10ff0*/  IADD3 R6, P3, R2, R158, RZ ;  /* 0x0000009e02067210 */ /* 0x020fe20007f7e0ff */
[----:B------:R-:W-:-:S02]  /*11000*/  IMAD.X R9, R3, 0x1, R157, P2 ;  /* 0x0000000103097824 */ /* 0x000fc400010e069d */
[----:B------:R-:W5:Y:S04]  /*11010*/  LDL R157, [R1+0x4b0] ;  /* 0x0004b000019d7983 */ /* 0x000f680000100800 */
[----:B------:R1:W-:Y:S01]  /*11020*/  LDGSTS.E [R4+0x5400], [R8.64], P0 ;  /* 0x0540000008047fae */ /* 0x0003e20008121848 */
[----:B------:R-:W-:-:S05]  /*11030*/  IMAD.X R7, R3, 0x1, R156, P3 ;  /* 0x0000000103077824 */ /* 0x000fca00018e069c */
[----:B------:R2:W-:Y:S01]  /*11040*/  LDGSTS.E [R4+0x5600], [R6.64], P0 ;  /* 0x0560000006047fae */ /* 0x0005e20008121848 */
[----:B-1----:R-:W-:-:S03]  /*11050*/  IADD3 R8, P2, R2, R87, RZ ;  /* 0x0000005702087210 */ /* 0x002fc60007f5e0ff */
[----:B------:R-:W5:Y:S04]  /*11060*/  LDL R87, [R1+0x524] ;  /* 0x0005240001577983 */ /* 0x000f680000100800 */
[----:B------:R-:W5:Y:S04]  /*11070*/  LDL.LU R220, [R1+0x220] ;  /* 0x0002200001dc7983 */ /* 0x000f680000300800 */
[----:B------:R-:W5:Y:S04]  /*11080*/  LDL.LU R221, [R1+0x224] ;  /* 0x0002240001dd7983 */ /* 0x000f680000300800 */
[----:B------:R-:W5:Y:S04]  /*11090*/  LDL.LU R222, [R1+0x228] ;  /* 0x0002280001de7983 */ /* 0x000f680000300800 */
[----:B------:R-:W5:Y:S04]  /*110a0*/  LDL.LU R223, [R1+0x22c] ;  /* 0x00022c0001df7983 */ /* 0x000f680000300800 */
[----:B------:R-:W5:Y:S04]  /*110b0*/  LDL R160, [R1+0x528] ;  /* 0x0005280001a07983 */ /* 0x000f680000100800 */
[----:B------:R-:W5:Y:S01]  /*110c0*/  LDL R156, [R1+0x53c] ;  /* 0x00053c00019c7983 */ /* 0x000f620000100800 */
[----:B--2---:R-:W-:-:S03]  /*110d0*/  IADD3 R6, P3, R2, R86, RZ ;  /* 0x0000005602067210 */ /* 0x004fc60007f7e0ff */
[----:B------:R-:W2:Y:S04]  /*110e0*/  LDL R158, [R1+0x530] ;  /* 0x00053000019e7983 */ /* 0x000ea80000100800 */
[----:B------:R-:W2:Y:S01]  /*110f0*/  LDL R86, [R1+0x52c] ;  /* 0x00052c0001567983 */ /* 0x000ea20000100800 */
[----:B---3--:R-:W-:-:S03]  /*11100*/  IMAD.X R9, R3, 0x1, R85, P2 ;  /* 0x0000000103097824 */ /* 0x008fc600010e0655 */
[----:B------:R-:W3:Y:S01]  /*11110*/  LDL R85, [R1+0x520] ;  /* 0x0005200001557983 */ /* 0x000ee20000100800 */
[----:B------:R-:W-:-:S04]  /*11120*/  SEL R5, R5, RZ, !P1 ;  /* 0x000000ff05057207 */ /* 0x000fc80004800000 */
[----:B------:R-:W-:Y:S02]  /*11130*/  ISETP.NE.U32.AND P4, PT, R5, RZ, PT ;  /* 0x000000ff0500720c */ /* 0x000fe40003f85070 */
[----:B------:R-:W-:-:S04]  /*11140*/  ISETP.GT.AND P0, PT, R0, 0x12, PT ;  /* 0x000000120000780c */ /* 0x000fc80003f04270 */
[----:B------:R-:W-:Y:S02]  /*11150*/  SEL R5, RZ, 0x4, !P0 ;  /* 0x00000004ff057807 */ /* 0x000fe40004000000 */
[----:B------:R-:W-:-:S05]  /*11160*/  ISETP.GT.AND P2, PT, R0, 0x16, PT ;  /* 0x000000160000780c */ /* 0x000fca0003f44270 */
[----:B------:R1:W-:Y:S01]  /*11170*/  LDGSTS.E [R4+0x7000], [R8.64], P4 ;  /* 0x0700000008047fae */ /* 0x0003e2000a121848 */
[----:B----4-:R-:W-:Y:S01]  /*11180*/  IMAD.X R7, R3, 0x1, R84, P3 ;  /* 0x0000000103077824 */ /* 0x010fe200018e0654 */
[----:B-1----:R-:W-:Y:S02]  /*11190*/  SEL R8, RZ, 0x4, !P2 ;  /* 0x00000004ff087807 */ /* 0x002fe40005000000 */
[----:B------:R-:W4:Y:S04]  /*111a0*/  LDL R84, [R1+0x534] ;  /* 0x0005340001547983 */ /* 0x000f280000100800 */
[----:B------:R1:W-:Y:S02]  /*111b0*/  LDGSTS.E [R4+0x7200], [R6.64], P4 ;  /* 0x0720000006047fae */ /* 0x0003e4000a121848 */
[----:B-1----:R-:W-:-:S04]  /*111c0*/  SEL R7, R5, RZ, !P1 ;  /* 0x000000ff05077207 */ /* 0x002fc80004800000 */
[----:B------:R-:W-:Y:S02]  /*111d0*/  ISETP.NE.U32.AND P2, PT, R7, RZ, PT ;  /* 0x000000ff0700720c */ /* 0x000fe40003f45070 */
[----:B------:R-:W-:Y:S02]  /*111e0*/  IADD3 R6, P0, R2, R163, RZ ;  /* 0x000000a302067210 */ /* 0x000fe40007f1e0ff */
[----:B------:R-:W-:Y:S02]  /*111f0*/  SEL R5, R8, RZ, !P1 ;  /* 0x000000ff08057207 */ /* 0x000fe40004800000 */
[C---:B------:R-:W-:Y:S02]  /*11200*/  ISETP.GT.AND P5, PT, R0.reuse, 0x1e, PT ;  /* 0x0000001e0000780c */ /* 0x040fe40003fa4270 */
[----:B------:R-:W-:Y:S02]  /*11210*/  ISETP.NE.U32.AND P3, PT, R5, RZ, PT ;  /* 0x000000ff0500720c */ /* 0x000fe40003f65070 */
[----:B------:R-:W-:Y:S01]  /*11220*/  SEL R5, RZ, 0x4, !P5 ;  /* 0x00000004ff057807 */ /* 0x000fe20006800000 */
[----:B-----5:R-:W-:Y:S01]  /*11230*/  IMAD.X R7, R3, 0x1, R157, P0 ;  /* 0x0000000103077824 */ /* 0x020fe200000e069d */
[----:B------:R-:W-:Y:S01]  /*11240*/  ISETP.GT.AND P0, PT, R0, 0x1a, PT ;  /* 0x0000001a0000780c */ /* 0x000fe20003f04270 */
[----:B------:R-:W5:Y:S04]  /*11250*/  LDL R157, [R1+0x538] ;  /* 0x00053800019d7983 */ /* 0x000f680000100800 */
[----:B------:R1:W-:Y:S02]  /*11260*/  LDGSTS.E [R4+0x7400], [R6.64], P4 ;  /* 0x0740000006047fae */ /* 0x0003e4000a121848 */
[----:B-1----:R-:W-:-:S02]  /*11270*/  SEL R6, RZ, 0x4, !P0 ;  /* 0x00000004ff067807 */ /* 0x002fc40004000000 */
[----:B------:R-:W-:Y:S02]  /*11280*/  IADD3 R8, P0, R2, R162, RZ ;  /* 0x000000a202087210 */ /* 0x000fe40007f1e0ff */
[----:B------:R-:W-:-:S03]  /*11290*/  SEL R6, R6, RZ, !P1 ;  /* 0x000000ff06067207 */ /* 0x000fc60004800000 */
[----:B------:R-:W-:Y:S01]  /*112a0*/  IMAD.X R9, R3, 0x1, R161, P0 ;  /* 0x0000000103097824 */ /* 0x000fe200000e06a1 */
[----:B------:R-:W-:Y:S01]  /*112b0*/  ISETP.NE.U32.AND P5, PT, R6, RZ, PT ;  /* 0x000000ff0600720c */ /* 0x000fe20003fa5070 */
[----:B------:R-:W5:Y:S04]  /*112c0*/  LDL R161, [R1+0x5ac] ;  /* 0x0005ac0001a17983 */ /* 0x000f680000100800 */
[----:B------:R1:W-:Y:S01]  /*112d0*/  LDGSTS.E [R4+0x7600], [R8.64], P4 ;  /* 0x0760000008047fae */ /* 0x0003e2000a121848 */
[C---:B------:R-:W-:Y:S02]  /*112e0*/  IADD3 R6, P6, R2.reuse, R87, RZ ;  /* 0x0000005702067210 */ /* 0x040fe40007fde0ff */
[----:B--2---:R-:W-:-:S05]  /*112f0*/  IADD3 R86, P4, R2, R86, RZ ;  /* 0x0000005602567210 */ /* 0x004fca0007f9e0ff */
[C---:B------:R-:W-:Y:S02]  /*11300*/  IMAD.X R87, R3.reuse, 0x1, R160, P4 ;  /* 0x0000000103577824 */ /* 0x040fe400020e06a0 */
[----:B---3--:R-:W-:-:S05]  /*11310*/  IMAD.X R7, R3, 0x1, R85, P6 ;  /* 0x0000000103077824 */ /* 0x008fca00030e0655 */
[----:B------:R2:W-:Y:S01]  /*11320*/  LDGSTS.E [R4+0x9000], [R6.64], P2 ;  /* 0x0900000006047fae */ /* 0x0005e20009121848 */
[----:B-1----:R-:W-:Y:S01]  /*11330*/  HMMA.1688.F32.TF32 R8, R24, R10, R220 ;  /* 0x0000000a1808723c */ /* 0x002fe200000810dc */
[----:B------:R-:W-:Y:S02]  /*11340*/  SEL R5, R5, RZ, !P1 ;  /* 0x000000ff05057207 */ /* 0x000fe40004800000 */
[----:B------:R1:W-:Y:S01]  /*11350*/  LDGSTS.E [R4+0x9200], [R86.64], P2 ;  /* 0x0920000056047fae */ /* 0x0003e20009121848 */
[----:B--2---:R-:W-:-:S03]  /*11360*/  IADD3 R6, P4, R2, R156, RZ ;  /* 0x0000009c02067210 */ /* 0x004fc60007f9e0ff */
[----:B------:R-:W2:Y:S04]  /*11370*/  LDL R156, [R1+0x5a4] ;  /* 0x0005a400019c7983 */ /* 0x000ea80000100800 */
[----:B------:R-:W3:Y:S04]  /*11380*/  LDL.LU R188, [R1+0xb0] ;  /* 0x0000b00001bc7983 */ /* 0x000ee80000300800 */
[----:B------:R-:W3:Y:S04]  /*11390*/  LDL.LU R189, [R1+0xb4] ;  /* 0x0000b40001bd7983 */ /* 0x000ee80000300800 */
[----:B------:R-:W3:Y:S04]  /*113a0*/  LDL.LU R190, [R1+0xb8] ;  /* 0x0000b80001be7983 */ /* 0x000ee80000300800 */
[----:B------:R-:W3:Y:S04]  /*113b0*/  LDL.LU R191, [R1+0xbc] ;  /* 0x0000bc0001bf7983 */ /* 0x000ee80000300800 */
[----:B------:R-:W3:Y:S04]  /*113c0*/  LDL R205, [R1+0x5a0] ;  /* 0x0005a00001cd7983 */ /* 0x000ee80000100800 */
[----:B------:R-:W3:Y:S04]  /*113d0*/  LDL R204, [R1+0x5b4] ;  /* 0x0005b40001cc7983 */ /* 0x000ee80000100800 */
[----:B------:R-:W3:Y:S04]  /*113e0*/  LDL R169, [R1+0x5b0] ;  /* 0x0005b00001a97983 */ /* 0x000ee80000100800 */
[----:B------:R-:W3:Y:S04]  /*113f0*/  LDL R168, [R1+0x5bc] ;  /* 0x0005bc0001a87983 */ /* 0x000ee80000100800 */
[----:B------:R-:W3:Y:S04]  /*11400*/  LDL R200, [R1+0x5a8] ;  /* 0x0005a80001c87983 */ /* 0x000ee80000100800 */
[----:B------:R-:W3:Y:S01]  /*11410*/  LDL R162, [R1+0x5b8] ;  /* 0x0005b80001a27983 */ /* 0x000ee20000100800 */
[----:B------:R-:W-:-:S03]  /*11420*/  IMAD.MOV.U32 R223, RZ, RZ, R252 ;  /* 0x000000ffffdf7224 */ /* 0x000fc600078e00fc */
[----:B------:R-:W3:Y:S04]  /*11430*/  LDL.LU R220, [R1+0xa0] ;  /* 0x0000a00001dc7983 */ /* 0x000ee80000300800 */
[----:B------:R-:W3:Y:S04]  /*11440*/  LDL.LU R221, [R1+0xa4] ;  /* 0x0000a40001dd7983 */ /* 0x000ee80000300800 */
[----:B------:R-:W3:Y:S04]  /*11450*/  LDL.LU R222, [R1+0xa8] ;  /* 0x0000a80001de7983 */ /* 0x000ee80000300800 */
[----:B------:R-:W3:Y:S04]  /*11460*/  LDL.LU R252, [R1+0x6f4] ;  /* 0x0006f40001fc7983 */ /* 0x000ee80000300800 */
[----:B------:R-:W3:Y:S04]  /*11470*/  LDL R167, [R1+0x624] ;  /* 0x0006240001a77983 */ /* 0x000ee80000100800 */
[----:B------:R-:W3:Y:S01]  /*11480*/  LDL R160, [R1+0x62c] ;  /* 0x00062c0001a07983 */ /* 0x000ee20000100800 */
[----:B----4-:R-:W-:-:S03]  /*11490*/  IADD3 R84, P6, R2, R84, RZ ;  /* 0x0000005402547210 */ /* 0x010fc60007fde0ff */
[----:B------:R-:W4:Y:S04]  /*114a0*/  LDL R166, [R1+0x620] ;  /* 0x0006200001a67983 */ /* 0x000f280000100800 */
[----:B------:R-:W4:Y:S01]  /*114b0*/  LDL R165, [R1+0x634] ;  /* 0x0006340001a57983 */ /* 0x000f220000100800 */
[----:B------:R-:W-:-:S03]  /*114c0*/  IMAD.X R85, R3, 0x1, R158, P6 ;  /* 0x0000000103557824 */ /* 0x000fc600030e069e */
[----:B------:R-:W4:Y:S01]  /*114d0*/  LDL R158, [R1+0x630] ;  /* 0x00063000019e7983 */ /* 0x000f220000100800 */
[----:B------:R-:W-:Y:S02]  /*114e0*/  ISETP.GT.AND P6, PT, R0, 0x3, PT ;  /* 0x000000030000780c */ /* 0x000fe40003fc4270 */
[----:B------:R-:W-:Y:S01]  /*114f0*/  ISETP.NE.U32.AND P0, PT, R5, RZ, PT ;  /* 0x000000ff0500720c */ /* 0x000fe20003f05070 */
[----:B------:R-:W4:Y:S01]  /*11500*/  LDL R164, [R1+0x628] ;  /* 0x0006280001a47983 */ /* 0x000f220000100800 */
[----:B------:R-:W-:-:S03]  /*11510*/  SEL R5, RZ, 0x4, !P6 ;  /* 0x00000004ff057807 */ /* 0x000fc60007000000 */
[----:B------:R-:W4:Y:S04]  /*11520*/  LDL R163, [R1+0x63c] ;  /* 0x00063c0001a37983 */ /* 0x000f280000100800 */
[----:B------:R1:W-:Y:S01]  /*11530*/  LDGSTS.E [R4+0x9400], [R84.64], P2 ;  /* 0x0940000054047fae */ /* 0x0003e20009121848 */
[----:B------:R-:W-:Y:S01]  /*11540*/  SEL R5, R5, RZ, !P1 ;  /* 0x000000ff05057207 */ /* 0x000fe20004800000 */
[----:B-----5:R-:W-:Y:S01]  /*11550*/  IMAD.X R7, R3, 0x1, R157, P4 ;  /* 0x0000000103077824 */ /* 0x020fe200020e069d */
[----:B------:R-:W-:-:S04]  /*11560*/  ISETP.GT.AND P4, PT, R0, 0x7, PT ;  /* 0x000000070000780c */ /* 0x000fc80003f84270 */
[----:B------:R5:W-:Y:S01]  /*11570*/  LDGSTS.E [R4+0x9600], [R6.64], P2 ;  /* 0x0960000006047fae */ /* 0x000be20009121848 */
[----:B------:R-:W-:Y:S02]  /*11580*/  ISETP.NE.U32.AND P2, PT, R5, RZ, PT ;  /* 0x000000ff0500720c */ /* 0x000fe40003f45070 */
[----:B-----5:R-:W-:Y:S02]  /*11590*/  SEL R6, RZ, 0x4, !P4 ;  /* 0x00000004ff067807 */ /* 0x020fe40006000000 */
[----:B-1----:R-:W-:Y:S02]  /*115a0*/  IADD3 R86, P4, R2, R161, RZ ;  /* 0x000000a102567210 */ /* 0x002fe40007f9e0ff */
[----:B------:R-:W5:Y:S01]  /*115b0*/  LDL R161, [R1+0x638] ;  /* 0x0006380001a17983 */ /* 0x000f620000100800 */
[----:B------:R-:W-:Y:S02]  /*115c0*/  SEL R5, R6, RZ, !P1 ;  /* 0x000000ff06057207 */ /* 0x000fe40004800000 */
[----:B--2---:R-:W-:-:S05]  /*115d0*/  IADD3 R156, P6, R2, R156, RZ ;  /* 0x0000009c029c7210 */ /* 0x004fca0007fde0ff */
[----:B---3--:R-:W-:Y:S01]  /*115e0*/  IMAD.X R157, R3, 0x1, R205, P6 ;  /* 0x00000001039d7824 */ /* 0x008fe200030e06cd */
[----:B------:R-:W-:-:S04]  /*115f0*/  IADD3 R6, P6, R2, R204, RZ ;  /* 0x000000cc02067210 */ /* 0x000fc80007fde0ff */
[----:B------:R1:W-:Y:S01]  /*11600*/  LDGSTS.E [R4+0xb000], [R156.64], P3 ;  /* 0x0b0000009c047fae */ /* 0x0003e20009921848 */
[----:B------:R-:W-:Y:S01]  /*11610*/  IMAD.X R7, R3, 0x1, R169, P6 ;  /* 0x0000000103077824 */ /* 0x000fe200030e06a9 */
[----:B------:R-:W-:Y:S02]  /*11620*/  HMMA.1688.F32.TF32 R32, R56, R210, R32 ;  /* 0x000000d23820723c */ /* 0x000fe40000081020 */
[----:B------:R-:W2:Y:S01]  /*11630*/  LDL R169, [R1+0x6b0] ;  /* 0x0006b00001a97983 */ /* 0x000ea20000100800 */
[----:B------:R-:W-:-:S03]  /*11640*/  IADD3 R84, P6, R2, R168, RZ ;  /* 0x000000a802547210 */ /* 0x000fc60007fde0ff */
[----:B------:R-:W3:Y:S01]  /*11650*/  LDL R168, [R1+0x6bc] ;  /* 0x0006bc0001a87983 */ /* 0x000ee20000100800 */
[----:B------:R-:W-:Y:S01]  /*11660*/  IMAD.X R87, R3, 0x1, R200, P4 ;  /* 0x0000000103577824 */ /* 0x000fe200020e06c8 */
[----:B------:R-:W-:Y:S02]  /*11670*/  ISETP.NE.U32.AND P4, PT, R5, RZ, PT ;  /* 0x000000ff0500720c */ /* 0x000fe40003f85070 */
[----:B------:R-:W2:Y:S01]  /*11680*/  LDL R5, [R1+0x6a4] ;  /* 0x0006a40001057983 */ /* 0x000ea20000100800 */
[----:B------:R-:W-:-:S03]  /*11690*/  IMAD.X R85, R3, 0x1, R162, P6 ;  /* 0x0000000103557824 */ /* 0x000fc600030e06a2 */
[----:B------:R-:W3:Y:S04]  /*116a0*/  LDL R162, [R1+0x6ac] ;  /* 0x0006ac0001a27983 */ /* 0x000ee80000100800 */
[----:B------:R1:W-:Y:S01]  /*116b0*/  LDGSTS.E [R4+0xb200], [R86.64], P3 ;  /* 0x0b20000056047fae */ /* 0x0003e20009921848 */
[C---:B------:R-:W-:Y:S03]  /*116c0*/  HMMA.1688.F32.TF32 R36, R56.reuse, R218, R36 ;  /* 0x000000da3824723c */ /* 0x040fe60000081024 */
[----:B------:R4:W-:Y:S04]  /*116d0*/  LDGSTS.E [R4+0xb400], [R6.64], P3 ;  /* 0x0b40000006047fae */ /* 0x0009e80009921848 */
[----:B------:R4:W-:Y:S01]  /*116e0*/  LDGSTS.E [R4+0xb600], [R84.64], P3 ;  /* 0x0b60000054047fae */ /* 0x0009e20009921848 */
[----:B------:R-:W-:Y:S01]  /*116f0*/  HMMA.1688.F32.TF32 R44, R56, R214, R44 ;  /* 0x000000d6382c723c */ /* 0x000fe2000008102c */
[----:B-1----:R-:W-:-:S02]  /*11700*/  IADD3 R86, P6, R2, R167, RZ ;  /* 0x000000a702567210 */ /* 0x002fc40007fde0ff */
[----:B------:R-:W3:Y:S05]  /*11710*/  LDL R167, [R1+0x338] ;  /* 0x0003380001a77983 */ /* 0x000eea0000100800 */
[C---:B------:R-:W-:Y:S01]  /*11720*/  HMMA.1688.F32.TF32 R48, R56.reuse, R170, R48 ;  /* 0x000000aa3830723c */ /* 0x040fe20000081030 */
[C---:B----4-:R-:W-:Y:S02]  /*11730*/  IADD3 R84, P3, R2.reuse, R160, RZ ;  /* 0x000000a002547210 */ /* 0x050fe40007f7e0ff */
[----:B------:R-:W4:Y:S05]  /*11740*/  LDL R160, [R1+0x6b4] ;  /* 0x0006b40001a07983 */ /* 0x000f2a0000100800 */
[C---:B------:R-:W-:Y:S01]  /*11750*/  HMMA.1688.F32.TF32 R52, R56.reuse, R202, R52 ;  /* 0x000000ca3834723c */ /* 0x040fe20000081034 */
[C---:B------:R-:W-:Y:S01]  /*11760*/  IMAD.X R87, R3.reuse, 0x1, R166, P6 ;  /* 0x0000000103577824 */ /* 0x040fe200030e06a6 */
[----:B------:R-:W-:Y:S01]  /*11770*/  IADD3 R6, P6, R2, R165, RZ ;  /* 0x000000a502067210 */ /* 0x000fe20007fde0ff */
[----:B------:R-:W4:Y:S05]  /*11780*/  LDL R166, [R1+0x32c] ;  /* 0x00032c0001a67983 */ /* 0x000f2a0000100800 */
[----:B------:R-:W-:Y:S01]  /*11790*/  HMMA.1688.F32.TF32 R56, R56, R226, R232 ;  /* 0x000000e23838723c */ /* 0x000fe200000810e8 */
[C---:B------:R-:W-:Y:S01]  /*117a0*/  IMAD.X R85, R3.reuse, 0x1, R164, P3 ;  /* 0x0000000103557824 */ /* 0x040fe200018e06a4 */
[----:B------:R3:W-:Y:S04]  /*117b0*/  LDGSTS.E [R4+0xd000], [R86.64], P5 ;  /* 0x0d00000056047fae */ /* 0x0007e8000a921848 */
[----:B------:R-:W4:Y:S02]  /*117c0*/  LDL R165, [R1+0x348] ;  /* 0x0003480001a57983 */ /* 0x000f240000100800 */
[----:B------:R-:W-:Y:S02]  /*117d0*/  HMMA.1688.F32.TF32 R232, R24, R210, R188 ;  /* 0x000000d218e8723c */ /* 0x000fe400000810bc */
[----:B------:R-:W4:Y:S01]  /*117e0*/  LDL R189, [R1+0x6a0] ;  /* 0x0006a00001bd7983 */ /* 0x000f220000100800 */
[----:B------:R-:W-:-:S03]  /*117f0*/  IMAD.X R7, R3, 0x1, R158, P6 ;  /* 0x0000000103077824 */ /* 0x000fc600030e069e */
[----:B------:R-:W4:Y:S04]  /*11800*/  LDL R188, [R1+0x6a8] ;  /* 0x0006a80001bc7983 */ /* 0x000f280000100800 */
[----:B------:R-:W4:Y:S01]  /*11810*/  LDL R158, [R1+0x6b8] ;  /* 0x0006b800019e7983 */ /* 0x000f220000100800 */
[----:B------:R-:W-:-:S03]  /*11820*/  IADD3 R156, P3, R2, R163, RZ ;  /* 0x000000a3029c7210 */ /* 0x000fc60007f7e0ff */
[----:B------:R-:W4:Y:S04]  /*11830*/  LDL R164, [R1+0x340] ;  /* 0x0003400001a47983 */ /* 0x000f280000100800 */
[----:B------:R1:W-:Y:S04]  /*11840*/  LDGSTS.E [R4+0xd200], [R84.64], P5 ;  /* 0x0d20000054047fae */ /* 0x0003e8000a921848 */
[----:B------:R1:W-:Y:S01]  /*11850*/  LDGSTS.E [R4+0xd400], [R6.64], P5 ;  /* 0x0d40000006047fae */ /* 0x0003e2000a921848 */
[----:B------:R-:W-:-:S03]  /*11860*/  ISETP.GT.AND P6, PT, R0, 0xb, PT ;  /* 0x0000000b0000780c */ /* 0x000fc60003fc4270 */
[----:B------:R-:W4:Y:S01]  /*11870*/  LDL R163, [R1+0x344] ;  /* 0x0003440001a37983 */ /* 0x000f220000100800 */
[----:B-----5:R-:W-:-:S03]  /*11880*/  IMAD.X R157, R3, 0x1, R161, P3 ;  /* 0x00000001039d7824 */ /* 0x020fc600018e06a1 */
[----:B------:R-:W5:Y:S01]  /*11890*/  LDL R161, [R1+0x33c] ;  /* 0x00033c0001a17983 */ /* 0x000f620000100800 */
[----:B------:R-:W-:-:S03]  /*118a0*/  ISETP.GT.AND P3, PT, R0, 0xf, PT ;  /* 0x0000000f0000780c */ /* 0x000fc60003f64270 */
[----:B------:R2:W-:Y:S02]  /*118b0*/  LDGSTS.E [R4+0xd600], [R156.64], P5 ;  /* 0x0d6000009c047fae */ /* 0x0005e4000a921848 */
[C---:B--2---:R-:W-:Y:S02]  /*118c0*/  IADD3 R156, P5, R2.reuse, R5, RZ ;  /* 0x00000005029c7210 */ /* 0x044fe40007fbe0ff */
[----:B------:R-:W-:Y:S02]  /*118d0*/  SEL R5, RZ, 0x4, !P3 ;  /* 0x00000004ff057807 */ /* 0x000fe40005800000 */
[----:B---3--:R-:W-:Y:S02]  /*118e0*/  IADD3 R86, P3, R2, R162, RZ ;  /* 0x000000a202567210 */ /* 0x008fe40007f7e0ff */
[----:B------:R-:W2:Y:S01]  /*118f0*/  LDL R162, [R1+0x358] ;  /* 0x0003580001a27983 */ /* 0x000ea20000100800 */
[----:B-1----:R-:W-:-:S04]  /*11900*/  SEL R7, RZ, 0x4, !P6 ;  /* 0x00000004ff077807 */ /* 0x002fc80007000000 */
[----:B------:R-:W-:Y:S02]  /*11910*/  SEL R7, R7, RZ, !P1 ;  /* 0x000000ff07077207 */ /* 0x000fe40004800000 */
[----:B------:R-:W-:Y:S02]  /*11920*/  SEL R5, R5, RZ, !P1 ;  /* 0x000000ff05057207 */ /* 0x000fe40004800000 */
[C---:B----4-:R-:W-:Y:S02]  /*11930*/  IADD3 R6, P6, R2.reuse, R160, RZ ;  /* 0x000000a002067210 */ /* 0x050fe40007fde0ff */
[----:B------:R-:W3:Y:S01]  /*11940*/  LDL R160, [R1+0x34c] ;  /* 0x00034c0001a07983 */ /* 0x000ee20000100800 */
[----:B------:R-:W-:Y:S01]  /*11950*/  IMAD.X R157, R3, 0x1, R189, P5 ;  /* 0x00000001039d7824 */ /* 0x000fe200028e06bd */
[----:B------:R-:W-:Y:S01]  /*11960*/  ISETP.NE.U32.AND P5, PT, R7, RZ, PT ;  /* 0x000000ff0700720c */ /* 0x000fe20003fa5070 */
[C---:B------:R-:W-:Y:S01]  /*11970*/  IMAD.X R7, R3.reuse, 0x1, R169, P6 ;  /* 0x0000000103077824 */ /* 0x040fe200030e06a9 */
[C---:B------:R-:W-:Y:S01]  /*11980*/  IADD3 R84, P6, R2.reuse, R168, RZ ;  /* 0x000000a802547210 */ /* 0x040fe20007fde0ff */
[C---:B------:R-:W-:Y:S01]  /*11990*/  IMAD.X R87, R3.reuse, 0x1, R188, P3 ;  /* 0x0000000103577824 */ /* 0x040fe200018e06bc */
[----:B------:R1:W-:Y:S03]  /*119a0*/  LDGSTS.E [R4+0xf000], [R156.64], P0 ;  /* 0x0f0000009c047fae */ /* 0x0003e60008121848 */
[----:B------:R-:W-:Y:S01]  /*119b0*/  IMAD.X R85, R3, 0x1, R158, P6 ;  /* 0x0000000103557824 */ /* 0x000fe200030e069e */
[----:B------:R-:W-:Y:S01]  /*119c0*/  ISETP.NE.U32.AND P3, PT, R5, RZ, PT ;  /* 0x000000ff0500720c */ /* 0x000fe20003f65070 */
[----:B------:R-:W4:Y:S04]  /*119d0*/  LDL R158, [R1+0x3c8] ;  /* 0x0003c800019e7983 */ /* 0x000f280000100800 */
[----:B------:R1:W-:Y:S04]  /*119e0*/  LDGSTS.E [R4+0xf200], [R86.64], P0 ;  /* 0x0f20000056047fae */ /* 0x0003e80008121848 */
[----:B------:R-:W4:Y:S04]  /*119f0*/  LDL R5, [R1+0x3c0] ;  /* 0x0003c00001057983 */ /* 0x000f280000100800 */
[----:B------:R1:W-:Y:S04]  /*11a00*/  LDGSTS.E [R4+0xf400], [R6.64], P0 ;  /* 0x0f40000006047fae */ /* 0x0003e80008121848 */
[----:B------:R1:W-:Y:S04]  /*11a10*/  LDGSTS.E [R4+0xf600], [R84.64], P0 ;  /* 0x0f60000054047fae */ /* 0x0003e80008121848 */
[----:B------:R-:W1:Y:S02]  /*11a20*/  S2R R213, SR_TID.X ;  /* 0x0000000000d57919 */ /* 0x000e640000002100 */
[C---:B-1----:R-:W-:Y:S01]  /*11a30*/  IADD3 R6, P6, R2.reuse, R167, RZ ;  /* 0x000000a702067210 */ /* 0x042fe20007fde0ff */
[----:B------:R-:W-:Y:S01]  /*11a40*/  HMMA.1688.F32.TF32 R216, R24, R218, R176 ;  /* 0x000000da18d8723c */ /* 0x000fe200000810b0 */
[----:B------:R-:W4:Y:S01]  /*11a50*/  LDL R167, [R1+0x3d4] ;  /* 0x0003d40001a77983 */ /* 0x000f220000100800 */
[----:B------:R-:W-:Y:S01]  /*11a60*/  IADD3 R84, P0, R2, R164, RZ ;  /* 0x000000a402547210 */ /* 0x000fe20007f1e0ff */
[----:B------:R-:W-:-:S02]  /*11a70*/  IMAD.U32 R4, RZ, RZ, UR5 ;  /* 0x00000005ff047e24 */ /* 0x000fc4000f8e00ff */
[----:B------:R-:W4:Y:S01]  /*11a80*/  LDL R168, [R1+0x440] ;  /* 0x0004400001a87983 */ /* 0x000f220000100800 */
[----:B------:R-:W-:-:S03]  /*11a90*/  IMAD.X R7, R3, 0x1, R166, P6 ;  /* 0x0000000103077824 */ /* 0x000fc600030e06a6 */
[----:B------:R-:W4:Y:S04]  /*11aa0*/  LDL R178, [R1+0x454] ;  /* 0x0004540001b27983 */ /* 0x000f280000100800 */
[----:B------:R-:W4:Y:S04]  /*11ab0*/  LDL R177, [R1+0x448] ;  /* 0x0004480001b17983 */ /* 0x000f280000100800 */
[----:B------:R-:W4:Y:S01]  /*11ac0*/  LDL R176, [R1+0x450] ;  /* 0x0004500001b07983 */ /* 0x000f220000100800 */
[----:B------:R-:W-:-:S03]  /*11ad0*/  LOP3.LUT R213, R213, 0x7f, RZ, 0xc0, !PT ;  /* 0x0000007fd5d57812 */ /* 0x000fc600078ec0ff */
[----:B------:R-:W4:Y:S04]  /*11ae0*/  LDL R166, [R1+0x3bc] ;  /* 0x0003bc0001a67983 */ /* 0x000f280000100800 */
[----:B------:R-:W4:Y:S01]  /*11af0*/  LDL R179, [R1+0x554] ;  /* 0x0005540001b37983 */ /* 0x000f220000100800 */
[----:B-----5:R-:W-:-:S03]  /*11b00*/  IMAD.X R85, R3, 0x1, R161, P0 ;  /* 0x0000000103557824 */ /* 0x020fc600000e06a1 */
[----:B------:R-:W5:Y:S01]  /*11b10*/  LDL R161, [R1+0x3d0] ;  /* 0x0003d00001a17983 */ /* 0x000f620000100800 */
[----:B--2---:R-:W-:-:S03]  /*11b20*/  IADD3 R156, P0, R2, R162, RZ ;  /* 0x000000a2029c7210 */ /* 0x004fc60007f1e0ff */
[----:B------:R-:W2:Y:S01]  /*11b30*/  LDL R162, [R1+0x3dc] ;  /* 0x0003dc0001a27983 */ /* 0x000ea20000100800 */
[----:B------:R-:W-:Y:S01]  /*11b40*/  IMAD.SHL.U32 R213, R213, 0x4, RZ ;  /* 0x00000004d5d57824 */ /* 0x000fe200078e00ff */
[----:B------:R-:W-:Y:S02]  /*11b50*/  IADD3 R86, P6, R2, R165, RZ ;  /* 0x000000a502567210 */ /* 0x000fe40007fde0ff */
[----:B------:R-:W2:Y:S02]  /*11b60*/  LDL R165, [R1+0x3c4] ;  /* 0x0003c40001a57983 */ /* 0x000ea40000100800 */
[----:B------:R-:W-:-:S05]  /*11b70*/  LOP3.LUT R164, R213, 0x60, RZ, 0x3c, !PT ;  /* 0x00000060d5a47812 */ /* 0x000fca00078e3cff */
[----:B------:R-:W-:Y:S02]  /*11b80*/  IMAD R4, R4, 0x10000, R164 ;  /* 0x0001000004047824 */ /* 0x000fe400078e02a4 */
[----:B------:R-:W2:Y:S01]  /*11b90*/  LDL R164, [R1+0x3d8] ;  /* 0x0003d80001a47983 */ /* 0x000ea20000100800 */
[----:B------:R-:W-:-:S03]  /*11ba0*/  IMAD.X R87, R3, 0x1, R163, P6 ;  /* 0x0000000103577824 */ /* 0x000fc600030e06a3 */
[----:B------:R-:W2:Y:S04]  /*11bb0*/  LDL R163, [R1+0x444] ;  /* 0x0004440001a37983 */ /* 0x000ea80000100800 */
[----:B------:R1:W-:Y:S01]  /*11bc0*/  LDGSTS.E [R4+0x1800], [R6.64], P2 ;  /* 0x0180000006047fae */ /* 0x0003e20009121848 */
[----:B---3--:R-:W-:-:S03]  /*11bd0*/  IMAD.X R157, R3, 0x1, R160, P0 ;  /* 0x00000001039d7824 */ /* 0x008fc600000e06a0 */
[----:B------:R3:W-:Y:S01]  /*11be0*/  LDGSTS.E [R4+0x1a00], [R84.64], P2 ;  /* 0x01a0000054047fae */ /* 0x0007e20009121848 */
[----:B------:R-:W-:-:S03]  /*11bf0*/  ISETP.GT.AND P0, PT, R0, 0x13, PT ;  /* 0x000000130000780c */ /* 0x000fc60003f04270 */
[----:B------:R-:W2:Y:S01]  /*11c00*/  LDL R160, [R1+0x44c] ;  /* 0x00044c0001a07983 */ /* 0x000ea20000100800 */
[----:B------:R-:W-:-:S03]  /*11c10*/  ISETP.GT.AND P6, PT, R0, 0x17, PT ;  /* 0x000000170000780c */ /* 0x000fc60003fc4270 */
[----:B------:R2:W-:Y:S01]  /*11c20*/  LDGSTS.E [R4+0x1c00], [R86.64], P2 ;  /* 0x01c0000056047fae */ /* 0x0005e20009121848 */
[----:B-1----:R-:W-:-:S03]  /*11c30*/  SEL R7, RZ, 0x4, !P0 ;  /* 0x00000004ff077807 */ /* 0x002fc60004000000 */
[----:B------:R1:W-:Y:S01]  /*11c40*/  LDGSTS.E [R4+0x1e00], [R156.64], P2 ;  /* 0x01e000009c047fae */ /* 0x0003e20009121848 */
[----:B----4-:R-:W-:-:S03]  /*11c50*/  IADD3 R6, P2, R2, R158, RZ ;  /* 0x0000009e02067210 */ /* 0x010fc60007f5e0ff */
[----:B------:R-:W4:Y:S01]  /*11c60*/  LDL R158, [R1+0x45c] ;  /* 0x00045c00019e7983 */ /* 0x000f220000100800 */
[C---:B-1----:R-:W-:Y:S02]  /*11c70*/  IADD3 R156, P0, R2.reuse, R5, RZ ;  /* 0x00000005029c7210 */ /* 0x042fe40007f1e0ff */
[----:B------:R-:W-:Y:S02]  /*11c80*/  SEL R5, RZ, 0x4, !P6 ;  /* 0x00000004ff057807 */ /* 0x000fe40007000000 */
[----:B---3--:R-:W-:Y:S02]  /*11c90*/  IADD3 R84, P6, R2, R167, RZ ;  /* 0x000000a702547210 */ /* 0x008fe40007fde0ff */
[----:B------:R-:W3:Y:S03]  /*11ca0*/  LDL R167, [R1+0x458] ;  /* 0x0004580001a77983 */ /* 0x000ee60000100800 */
[----:B-----5:R-:W-:-:S02]  /*11cb0*/  IMAD.X R85, R3, 0x1, R161, P6 ;  /* 0x0000000103557824 */ /* 0x020fc400030e06a1 */
[----:B------:R-:W5:Y:S01]  /*11cc0*/  LDL R161, [R1+0x4c4] ;  /* 0x0004c40001a17983 */ /* 0x000f620000100800 */
[----:B--2---:R-:W-:-:S03]  /*11cd0*/  IADD3 R86, P6, R2, R162, RZ ;  /* 0x000000a202567210 */ /* 0x004fc60007fde0ff */
[----:B------:R-:W2:Y:S01]  /*11ce0*/  LDL R162, [R1+0x4c0] ;  /* 0x0004c00001a27983 */ /* 0x000ea20000100800 */
[----:B------:R-:W-:Y:S01]  /*11cf0*/  SEL R7, R7, RZ, !P1 ;  /* 0x000000ff07077207 */ /* 0x000fe20004800000 */
[----:B------:R-:W-:Y:S02]  /*11d00*/  IMAD.X R157, R3, 0x1, R166, P0 ;  /* 0x00000001039d7824 */ /* 0x000fe400000e06a6 */
[----:B------:R-:W2:Y:S01]  /*11d10*/  LDL R166, [R1+0x4cc] ;  /* 0x0004cc0001a67983 */ /* 0x000ea20000100800 */
[----:B------:R-:W-:Y:S01]  /*11d20*/  ISETP.NE.U32.AND P0, PT, R7, RZ, PT ;  /* 0x000000ff0700720c */ /* 0x000fe20003f05070 */
[C---:B------:R-:W-:Y:S02]  /*11d30*/  IMAD.X R7, R3.reuse, 0x1, R165, P2 ;  /* 0x0000000103077824 */ /* 0x040fe400010e06a5 */
[----:B------:R4:W-:Y:S01]  /*11d40*/  LDGSTS.E [R4+0x3800], [R156.64], P4 ;  /* 0x038000009c047fae */ /* 0x0009e2000a121848 */
[----:B------:R-:W-:-:S03]  /*11d50*/  IMAD.X R87, R3, 0x1, R164, P6 ;  /* 0x0000000103577824 */ /* 0x000fc600030e06a4 */
[----:B------:R1:W-:Y:S04]  /*11d60*/  LDGSTS.E [R4+0x3a00], [R6.64], P4 ;  /* 0x03a0000006047fae */ /* 0x0003e8000a121848 */
[----:B------:R1:W-:Y:S04]  /*11d70*/  LDGSTS.E [R4+0x3c00], [R84.64], P4 ;  /* 0x03c0000054047fae */ /* 0x0003e8000a121848 */
[----:B------:R1:W-:Y:S02]  /*11d80*/  LDGSTS.E [R4+0x3e00], [R86.64], P4 ;  /* 0x03e0000056047fae */ /* 0x0003e4000a121848 */
[----:B-1----:R-:W-:-:S02]  /*11d90*/  IADD3 R6, P6, R2, R163, RZ ;  /* 0x000000a302067210 */ /* 0x002fc40007fde0ff */
[----:B------:R-:W2:Y:S01]  /*11da0*/  LDL R165, [R1+0x4d4] ;  /* 0x0004d40001a57983 */ /* 0x000ea20000100800 */
[C---:B------:R-:W-:Y:S02]  /*11db0*/  IADD3 R84, P4, R2.reuse, R160, RZ ;  /* 0x000000a002547210 */ /* 0x040fe40007f9e0ff */
[C---:B------:R-:W-:Y:S01]  /*11dc0*/  IMAD.X R7, R3.reuse, 0x1, R168, P6 ;  /* 0x0000000103077824 */ /* 0x040fe200030e06a8 */
[----:B------:R-:W2:Y:S01]  /*11dd0*/  LDL R164, [R1+0x4c8] ;  /* 0x0004c80001a47983 */ /* 0x000ea20000100800 */
[----:B------:R-:W-:Y:S01]  /*11de0*/  IADD3 R86, P6, R2, R178, RZ ;  /* 0x000000b202567210 */ /* 0x000fe20007fde0ff */
[C---:B------:R-:W-:Y:S02]  /*11df0*/  IMAD.X R85, R3.reuse, 0x1, R177, P4 ;  /* 0x0000000103557824 */ /* 0x040fe400020e06b1 */
[----:B------:R-:W2:Y:S04]  /*11e00*/  LDL R163, [R1+0x4dc] ;  /* 0x0004dc0001a37983 */ /* 0x000ea80000100800 */
[----:B------:R-:W2:Y:S01]  /*11e10*/  LDL R160, [R1+0x4d0] ;  /* 0x0004d00001a07983 */ /* 0x000ea20000100800 */
[----:B------:R-:W-:-:S03]  /*11e20*/  IMAD.X R87, R3, 0x1, R176, P6 ;  /* 0x0000000103577824 */ /* 0x000fc600030e06b0 */
[----:B------:R5:W-:Y:S04]  /*11e30*/  LDGSTS.E [R4+0x5800], [R6.64], P5 ;  /* 0x0580000006047fae */ /* 0x000be8000a921848 */
[----:B------:R1:W-:Y:S04]  /*11e40*/  LDGSTS.E [R4+0x5a00], [R84.64], P5 ;  /* 0x05a0000054047fae */ /* 0x0003e8000a921848 */
[----:B------:R1:W-:Y:S01]  /*11e50*/  LDGSTS.E [R4+0x5c00], [R86.64], P5 ;  /* 0x05c0000056047fae */ /* 0x0003e2000a921848 */
[----:B----4-:R-:W-:Y:S02]  /*11e60*/  IADD3 R156, P4, R2, R158, RZ ;  /* 0x0000009e029c7210 */ /* 0x010fe40007f9e0ff */
[----:B------:R-:W-:Y:S01]  /*11e70*/  SEL R5, R5, RZ, !P1 ;  /* 0x000000ff05057207 */ /* 0x000fe20004800000 */
[----:B------:R-:W4:Y:S01]  /*11e80*/  LDL R158, [R1+0x4d8] ;  /* 0x0004d800019e7983 */ /* 0x000f220000100800 */
[----:B------:R-:W-:Y:S03]  /*11e90*/  HMMA.1688.F32.TF32 R168, R24, R170, R184 ;  /* 0x000000aa18a8723c */ /* 0x000fe600000810b8 */
[----:B------:R-:W4:Y:S04]  /*11ea0*/  LDL R178, [R1+0x548] ;  /* 0x0005480001b27983 */ /* 0x000f280000100800 */
[----:B------:R-:W4:Y:S04]  /*11eb0*/  LDL R177, [R1+0x55c] ;  /* 0x00055c0001b17983 */ /* 0x000f280000100800 */
[----:B------:R-:W4:Y:S01]  /*11ec0*/  LDL R176, [R1+0x550] ;  /* 0x0005500001b07983 */ /* 0x000f220000100800 */
[----:B---3--:R-:W-:Y:S01]  /*11ed0*/  IMAD.X R157, R3, 0x1, R167, P4 ;  /* 0x00000001039d7824 */ /* 0x008fe200020e06a7 */
[----:B------:R-:W-:-:S02]  /*11ee0*/  ISETP.GT.AND P6, PT, R0, 0x1b, PT ;  /* 0x0000001b0000780c */ /* 0x000fc40003fc4270 */
[----:B------:R-:W3:Y:S04]  /*11ef0*/  LDL R184, [R1+0x54c] ;  /* 0x00054c0001b87983 */ /* 0x000ee80000100800 */
[----:B------:R1:W-:Y:S01]  /*11f00*/  LDGSTS.E [R4+0x5e00], [R156.64], P5 ;  /* 0x05e000009c047fae */ /* 0x0003e2000a921848 */
[----:B------:R-:W-:-:S03]  /*11f10*/  ISETP.NE.U32.AND P2, PT, R5, RZ, PT ;  /* 0x000000ff0500720c */ /* 0x000fc60003f45070 */
[----:B------:R-:W3:Y:S01]  /*11f20*/  LDL R167, [R1+0x5c4] ;  /* 0x0005c40001a77983 */ /* 0x000ee20000100800 */
[----:B-----5:R-:W-:-:S03]  /*11f30*/  IADD3 R6, P5, R2, R161, RZ ;  /* 0x000000a102067210 */ /* 0x020fc60007fbe0ff */
[----:B------:R-:W5:Y:S02]  /*11f40*/  LDL R161, [R1+0x544] ;  /* 0x0005440001a17983 */ /* 0x000f640000100800 */
[----:B--2---:R-:W-:Y:S02]  /*11f50*/  IMAD.X R7, R3, 0x1, R162, P5 ;  /* 0x0000000103077824 */ /* 0x004fe400028e06a2 */
[----:B------:R-:W2:Y:S01]  /*11f60*/  LDL R162, [R1+0x540] ;  /* 0x0005400001a27983 */ /* 0x000ea20000100800 */
[----:B------:R-:W-:Y:S02]  /*11f70*/  SEL R5, RZ, 0x4, !P6 ;  /* 0x00000004ff057807 */ /* 0x000fe40007000000 */
[----:B------:R-:W-:Y:S01]  /*11f80*/  ISETP.GT.AND P4, PT, R0, 0x1f, PT ;  /* 0x0000001f0000780c */ /* 0x000fe20003f84270 */
[----:B------:R5:W-:Y:S01]  /*11f90*/  LDGSTS.E [R4+0x7800], [R6.64], P3 ;  /* 0x0780000006047fae */ /* 0x000be20009921848 */
[----:B------:R-:W-:Y:S02]  /*11fa0*/  SEL R5, R5, RZ, !P1 ;  /* 0x000000ff05057207 */ /* 0x000fe40004800000 */
[----:B-1----:R-:W-:-:S02]  /*11fb0*/  IADD3 R84, P6, R2, R166, RZ ;  /* 0x000000a602547210 */ /* 0x002fc40007fde0ff */
[----:B------:R-:W-:Y:S01]  /*11fc0*/  SEL R85, RZ, 0x4, !P4 ;  /* 0x00000004ff557807 */ /* 0x000fe20006000000 */
[----:B------:R-:W3:Y:S01]  /*11fd0*/  LDL R166, [R1+0x558] ;  /* 0x0005580001a67983 */ /* 0x000ee20000100800 */
[----:B------:R-:W-:Y:S02]  /*11fe0*/  ISETP.NE.U32.AND P5, PT, R5, RZ, PT ;  /* 0x000000ff0500720c */ /* 0x000fe40003fa5070 */
[----:B------:R-:W-:Y:S02]  /*11ff0*/  SEL R5, R85, RZ, !P1 ;  /* 0x000000ff55057207 */ /* 0x000fe40004800000 */
[----:B------:R-:W-:Y:S02]  /*12000*/  IADD3 R86, P4, R2, R165, RZ ;  /* 0x000000a502567210 */ /* 0x000fe40007f9e0ff */
[----:B------:R-:W3:Y:S01]  /*12010*/  LDL R165, [R1+0x5cc] ;  /* 0x0005cc0001a57983 */ /* 0x000ee20000100800 */
[----:B------:R-:W-:-:S03]  /*12020*/  IMAD.X R85, R3, 0x1, R164, P6 ;  /* 0x0000000103557824 */ /* 0x000fc600030e06a4 */
[----:B------:R-:W3:Y:S01]  /*12030*/  LDL R164, [R1+0x5d4] ;  /* 0x0005d40001a47983 */ /* 0x000ee20000100800 */
[----:B------:R-:W-:-:S03]  /*12040*/  IADD3 R156, P6, R2, R163, RZ ;  /* 0x000000a3029c7210 */ /* 0x000fc60007fde0ff */
[----:B------:R3:W-:Y:S01]  /*12050*/  LDGSTS.E [R4+0x7a00], [R84.64], P3 ;  /* 0x07a0000054047fae */ /* 0x0007e20009921848 */
[----:B------:R-:W-:Y:S01]  /*12060*/  IMAD.X R87, R3, 0x1, R160, P4 ;  /* 0x0000000103577824 */ /* 0x000fe200020e06a0 */
[----:B------:R-:W-:Y:S02]  /*12070*/  LOP3.LUT R160, R201, 0x1f, RZ, 0xc0, !PT ;  /* 0x0000001fc9a07812 */ /* 0x000fe400078ec0ff */
[----:B------:R-:W3:Y:S01]  /*12080*/  LDL R163, [R1+0x5dc] ;  /* 0x0005dc0001a37983 */ /* 0x000ee20000100800 */
[----:B------:R-:W-:-:S03]  /*12090*/  ISETP.NE.U32.AND P4, PT, R5, RZ, PT ;  /* 0x000000ff0500720c */ /* 0x000fc60003f85070 */
[----:B------:R1:W-:Y:S01]  /*120a0*/  LDGSTS.E [R4+0x7c00], [R86.64], P3 ;  /* 0x07c0000056047fae */ /* 0x0003e20009921848 */
[----:B----4-:R-:W-:Y:S01]  /*120b0*/  IMAD.X R157, R3, 0x1, R158, P6 ;  /* 0x00000001039d7824 */ /* 0x010fe200030e069e */
[----:B------:R-:W-:Y:S02]  /*120c0*/  ISETP.GE.AND P6, PT, R160, R0, PT ;  /* 0x00000000a000720c */ /* 0x000fe40003fc6270 */
[----:B------:R-:W4:Y:S02]  /*120d0*/  LDL R158, [R1+0x5c0] ;  /* 0x0005c000019e7983 */ /* 0x000f240000100800 */
[----:B------:R-:W-:Y:S02]  /*120e0*/  SEL R5, RZ, 0x4, P6 ;  /* 0x00000004ff057807 */ /* 0x000fe40003000000 */
[----:B------:R1:W-:Y:S02]  /*120f0*/  LDGSTS.E [R4+0x7e00], [R156.64], P3 ;  /* 0x07e000009c047fae */ /* 0x0003e40009921848 */
[----:B------:R-:W-:-:S02]  /*12100*/  SEL R5, R5, RZ, !P1 ;  /* 0x000000ff05057207 */ /* 0x000fc40004800000 */
[----:B-1----:R-:W4:Y:S01]  /*12110*/  LDL R87, [R1+0x5d8] ;  /* 0x0005d80001577983 */ /* 0x002f220000100800 */
[----:B------:R-:W-:Y:S03]  /*12120*/  HMMA.1688.F32.TF32 R204, R24, R206, R220 ;  /* 0x000000ce18cc723c */ /* 0x000fe600000810dc */
[----:B------:R-:W4:Y:S04]  /*12130*/  LDL R86, [R1+0x654] ;  /* 0x0006540001567983 */ /* 0x000f280000100800 */
[----:B------:R-:W4:Y:S01]  /*12140*/  LDL R157, [R1+0x5d0] ;  /* 0x0005d000019d7983 */ /* 0x000f220000100800 */
[----:B------:R-:W-:-:S03]  /*12150*/  ISETP.NE.U32.AND P3, PT, R5, RZ, PT ;  /* 0x000000ff0500720c */ /* 0x000fc60003f65070 */
[----:B------:R-:W4:Y:S01]  /*12160*/  LDL R5, [R1+0x640] ;  /* 0x0006400001057983 */ /* 0x000f220000100800 */
[----:B-----5:R-:W-:Y:S01]  /*12170*/  IADD3 R6, P6, R2, R161, RZ ;  /* 0x000000a102067210 */ /* 0x020fe20007fde0ff */
[----:B------:R-:W-:Y:S02]  /*12180*/  HMMA.1688.F32.TF32 R212, R24, R214, R196 ;  /* 0x000000d618d4723c */ /* 0x000fe400000810c4 */
[----:B------:R-:W5:Y:S04]  /*12190*/  LDL R161, [R1+0x5c8] ;  /* 0x0005c80001a17983 */ /* 0x000f680000100800 */
[----:B------:R-:W5:Y:S01]  /*121a0*/  LDL R156, [R1+0x64c] ;  /* 0x00064c00019c7983 */ /* 0x000f620000100800 */
[----:B--2---:R-:W-:-:S03]  /*121b0*/  IMAD.X R7, R3, 0x1, R162, P6 ;  /* 0x0000000103077824 */ /* 0x004fc600030e06a2 */
[----:B------:R-:W2:Y:S01]  /*121c0*/  LDL R162, [R1+0x644] ;  /* 0x0006440001a27983 */ /* 0x000ea20000100800 */
[C---:B------:R-:W-:Y:S01]  /*121d0*/  HMMA.1688.F32.TF32 R200, R24.reuse, R202, R180 ;  /* 0x000000ca18c8723c */ /* 0x040fe200000810b4 */
[----:B---3--:R-:W-:Y:S02]  /*121e0*/  IADD3 R84, P1, R2, R184, RZ ;  /* 0x000000b802547210 */ /* 0x008fe40007f3e0ff */
[----:B------:R1:W-:Y:S05]  /*121f0*/  LDGSTS.E [R4+0x9800], [R6.64], P0 ;  /* 0x0980000006047fae */ /* 0x0003ea0008121848 */
[----:B------:R-:W-:Y:S01]  /*12200*/  HMMA.1688.F32.TF32 R224, R24, R226, R192 ;  /* 0x000000e218e0723c */ /* 0x000fe200000810c0 */
[----:B------:R-:W-:-:S05]  /*12210*/  IMAD.X R85, R3, 0x1, R178, P1 ;  /* 0x0000000103557824 */ /* 0x000fca00008e06b2 */
[----:B------:R3:W-:Y:S01]  /*12220*/  LDGSTS.E [R4+0x9a00], [R84.64], P0 ;  /* 0x09a0000054047fae */ /* 0x0007e20008121848 */
[C---:B------:R-:W-:Y:S02]  /*12230*/  IADD3 R24, P6, R2.reuse, R179, RZ ;  /* 0x000000b302187210 */ /* 0x040fe40007fde0ff */
[----:B-1----:R-:W-:-:S03]  /*12240*/  IADD3 R6, P1, R2, R177, RZ ;  /* 0x000000b102067210 */ /* 0x002fc60007f3e0ff */
[C---:B------:R-:W-:Y:S01]  /*12250*/  IMAD.X R25, R3.reuse, 0x1, R176, P6 ;  /* 0x0000000103197824 */ /* 0x040fe200030e06b0 */
[C---:B------:R-:W-:Y:S01]  /*12260*/  IADD3 R26, P6, R2.reuse, R167, RZ ;  /* 0x000000a7021a7210 */ /* 0x040fe20007fde0ff */
[----:B------:R-:W-:Y:S01]  /*12270*/  IMAD.X R7, R3, 0x1, R166, P1 ;  /* 0x0000000103077824 */ /* 0x000fe200008e06a6 */
[----:B------:R-:W2:Y:S04]  /*12280*/  LDL R176, [R1+0x648] ;  /* 0x0006480001b07983 */ /* 0x000ea80000100800 */
[----:B------:R1:W-:Y:S04]  /*12290*/  LDGSTS.E [R4+0x9c00], [R24.64], P0 ;  /* 0x09c0000018047fae */ /* 0x0003e80008121848 */
[----:B------:R-:W2:Y:S04]  /*122a0*/  LDL R167, [R1+0x650] ;  /* 0x0006500001a77983 */ /* 0x000ea80000100800 */
[----:B------:R4:W-:Y:S01]  /*122b0*/  LDGSTS.E [R4+0x9e00], [R6.64], P0 ;  /* 0x09e0000006047fae */ /* 0x0009e20008121848 */
[----:B-1----:R-:W-:-:S03]  /*122c0*/  IADD3 R24, P1, R2, R165, RZ ;  /* 0x000000a502187210 */ /* 0x002fc60007f3e0ff */
[----:B---3--:R-:W3:Y:S04]  /*122d0*/  LDL R85, [R1+0x6c8] ;  /* 0x0006c80001557983 */ /* 0x008ee80000100800 */
[----:B------:R-:W3:Y:S04]  /*122e0*/  LDL R165, [R1+0x6c4] ;  /* 0x0006c40001a57983 */ /* 0x000ee80000100800 */
[----:B------:R-:W3:Y:S01]  /*122f0*/  LDL R84, [R1+0x6dc] ;  /* 0x0006dc0001547983 */ /* 0x000ee20000100800 */
[----:B----4-:R-:W-:-:S03]  /*12300*/  IMAD.X R27, R3, 0x1, R158, P6 ;  /* 0x00000001031b7824 */ /* 0x010fc600030e069e */
[----:B------:R-:W4:Y:S01]  /*12310*/  LDL R158, [R1+0x65c] ;  /* 0x00065c00019e7983 */ /* 0x000f220000100800 */
[----:B------:R-:W-:-:S03]  /*12320*/  IADD3 R6, P0, R2, R164, RZ ;  /* 0x000000a402067210 */ /* 0x000fc60007f1e0ff */
[----:B------:R1:W-:Y:S04]  /*12330*/  LDGSTS.E [R4+0xb800], [R26.64], P2 ;  /* 0x0b8000001a047fae */ /* 0x0003e80009121848 */
[----:B------:R-:W4:Y:S01]  /*12340*/  LDL R164, [R1+0x6cc] ;  /* 0x0006cc0001a47983 */ /* 0x000f220000100800 */
[----:B------:R-:W-:-:S03]  /*12350*/  IMAD.X R7, R3, 0x1, R157, P0 ;  /* 0x0000000103077824 */ /* 0x000fc600000e069d */
[----:B------:R-:W4:Y:S01]  /*12360*/  LDL R157, [R1+0x6d4] ;  /* 0x0006d400019d7983 */ /* 0x000f220000100800 */
[----:B-----5:R-:W-:-:S03]  /*12370*/  IMAD.X R25, R3, 0x1, R161, P1 ;  /* 0x0000000103197824 */ /* 0x020fc600008e06a1 */
[----:B------:R-:W5:Y:S01]  /*12380*/  LDL R161, [R1+0x658] ;  /* 0x0006580001a17983 */ /* 0x000f620000100800 */
[----:B-1----:R-:W-:-:S03]  /*12390*/  IADD3 R26, P1, R2, R163, RZ ;  /* 0x000000a3021a7210 */ /* 0x002fc60007f3e0ff */
[----:B------:R-:W5:Y:S02]  /*123a0*/  LDL R163, [R1+0x6c0] ;  /* 0x0006c00001a37983 */ /* 0x000f640000100800 */
[----:B------:R-:W-:Y:S02]  /*123b0*/  IMAD.X R27, R3, 0x1, R87, P1 ;  /* 0x00000001031b7824 */ /* 0x000fe400008e0657 */
[----:B------:R2:W-:Y:S04]  /*123c0*/  LDGSTS.E [R4+0xba00], [R24.64], P2 ;  /* 0x0ba0000018047fae */ /* 0x0005e80009121848 */
[----:B------:R-:W5:Y:S04]  /*123d0*/  LDL R87, [R1+0x6d0] ;  /* 0x0006d00001577983 */ /* 0x000f680000100800 */
[----:B------:R1:W-:Y:S04]  /*123e0*/  LDGSTS.E [R4+0xbc00], [R6.64], P2 ;  /* 0x0bc0000006047fae */ /* 0x0003e80009121848 */
[----:B------:R1:W-:Y:S01]  /*123f0*/  LDGSTS.E [R4+0xbe00], [R26.64], P2 ;  /* 0x0be000001a047fae */ /* 0x0003e20009121848 */
[----:B--2---:R-:W-:-:S05]  /*12400*/  IADD3 R24, P0, R2, R162, RZ ;  /* 0x000000a202187210 */ /* 0x004fca0007f1e0ff */
[----:B------:R-:W-:Y:S02]  /*12410*/  IMAD.X R25, R3, 0x1, R5, P0 ;  /* 0x0000000103197824 */ /* 0x000fe400000e0605 */
[----:B------:R-:W2:Y:S01]  /*12420*/  LDL R5, [R1+0x6d8] ;  /* 0x0006d80001057983 */ /* 0x000ea20000100800 */
[----:B-1----:R-:W-:-:S03]  /*12430*/  IADD3 R6, P1, R2, R156, RZ ;  /* 0x0000009c02067210 */ /* 0x002fc60007f3e0ff */
[----:B------:R-:W2:Y:S01]  /*12440*/  LDL.LU R166, [R1+0x2c4] ;  /* 0x0002c40001a67983 */ /* 0x000ea20000300800 */
[----:B------:R-:W-:-:S03]  /*12450*/  IADD3 R26, P0, R2, R86, RZ ;  /* 0x00000056021a7210 */ /* 0x000fc60007f1e0ff */
[----:B------:R-:W2:Y:S04]  /*12460*/  LDL.LU R162, [R1+0x2d4] ;  /* 0x0002d40001a27983 */ /* 0x000ea80000300800 */
[----:B------:R-:W2:Y:S04]  /*12470*/  LDL.LU R156, [R1+0x2c0] ;  /* 0x0002c000019c7983 */ /* 0x000ea80000300800 */
[----:B------:R4:W-:Y:S01]  /*12480*/  LDGSTS.E [R4+0xd800], [R24.64], P5 ;  /* 0x0d80000018047fae */ /* 0x0009e2000a921848 */
[----:B------:R-:W-:-:S03]  /*12490*/  IMAD.X R7, R3, 0x1, R176, P1 ;  /* 0x0000000103077824 */ /* 0x000fc600008e06b0 */
[----:B------:R-:W2:Y:S04]  /*124a0*/  LDL.LU R86, [R1+0x2d0] ;  /* 0x0002d00001567983 */ /* 0x000ea80000300800 */
[----:B------:R3:W-:Y:S01]  /*124b0*/  LDGSTS.E [R4+0xda00], [R6.64], P5 ;  /* 0x0da0000006047fae */ /* 0x0007e2000a921848 */
[----:B------:R-:W-:-:S05]  /*124c0*/  IMAD.X R27, R3, 0x1, R167, P0 ;  /* 0x00000001031b7824 */ /* 0x000fca00000e06a7 */
[----:B------:R1:W-:Y:S01]  /*124d0*/  LDGSTS.E [R4+0xdc00], [R26.64], P5 ;  /* 0x0dc000001a047fae */ /* 0x0003e2000a921848 */
[C---:B---3--:R-:W-:Y:S02]  /*124e0*/  IADD3 R6, P0, R2.reuse, R165, RZ ;  /* 0x000000a502067210 */ /* 0x048fe40007f1e0ff */
[----:B----4-:R-:W-:Y:S02]  /*124f0*/  IADD3 R24, P1, R2, R158, RZ ;  /* 0x0000009e02187210 */ /* 0x010fe40007f3e0ff */
[----:B------:R-:W3:Y:S04]  /*12500*/  LDL.LU R158, [R1+0x2b0] ;  /* 0x0002b000019e7983 */ /* 0x000ee80000300800 */
[----:B------:R-:W4:Y:S01]  /*12510*/  LDL.LU R178, [R1+0x2b4] ;  /* 0x0002b40001b27983 */ /* 0x000f220000300800 */
[----:B------:R-:W-:Y:S01]  /*12520*/  USHF.R.U32.HI UR11, URZ, 0x1, UR7 ;  /* 0x000000013f0b7899 */ /* 0x000fe20008011607 */
[----:B------:R-:W-:-:S02]  /*12530*/  IMAD.SHL.U32 R209, R209, 0x4, RZ ;  /* 0x00000004d1d17824 */ /* 0x000fc400078e00ff */
[----:B------:R-:W-:-:S03]  /*12540*/  IMAD R223, R160, c[0x0][0x18c], RZ ;  /* 0x00006300a0df7a24 */ /* 0x000fc600078e02ff */
[----:B------:R-:W-:Y:S01]  /*12550*/  LOP3.LUT R160, R209, UR11, RZ, 0x3c, !PT ;  /* 0x0000000bd1a07c12 */ /* 0x000fe2000f8e3cff */
[C---:B-----5:R-:W-:Y:S02]  /*12560*/  IMAD.X R25, R3.reuse, 0x1, R161, P1 ;  /* 0x0000000103197824 */ /* 0x060fe400008e06a1 */
[----:B------:R-:W5:Y:S04]  /*12570*/  LDL.LU R161, [R1+0x2a0] ;  /* 0x0002a00001a17983 */ /* 0x000f680000300800 */
[----:B------:R-:W5:Y:S04]  /*12580*/  LDL.LU R182, [R1+0x2a4] ;  /* 0x0002a40001b67983 */ /* 0x000f680000300800 */
[----:B------:R-:W5:Y:S04]  /*12590*/  LDL.LU R165, [R1+0x290] ;  /* 0x0002900001a57983 */ /* 0x000f680000300800 */
[----:B------:R-:W5:Y:S04]  /*125a0*/  LDL.LU R186, [R1+0x294] ;  /* 0x0002940001ba7983 */ /* 0x000f680000300800 */
[----:B------:R-:W5:Y:S04]  /*125b0*/  LDL.LU R177, [R1+0x280] ;  /* 0x0002800001b17983 */ /* 0x000f680000300800 */
[----:B------:R-:W5:Y:S01]  /*125c0*/  LDL.LU R193, [R1+0x264] ;  /* 0x0002640001c17983 */ /* 0x000f620000300800 */
[----:B------:R-:W-:-:S03]  /*125d0*/  IMAD.X R7, R3, 0x1, R163, P0 ;  /* 0x0000000103077824 */ /* 0x000fc600000e06a3 */
[----:B------:R-:W5:Y:S04]  /*125e0*/  LDL.LU R191, [R1+0x274] ;  /* 0x0002740001bf7983 */ /* 0x000f680000300800 */
[----:B------:R-:W5:Y:S01]  /*125f0*/  LDL.LU R189, [R1+0x284] ;  /* 0x0002840001bd7983 */ /* 0x000f620000300800 */
[----:B-1----:R-:W-:-:S03]  /*12600*/  IADD3 R26, P1, R2, R164, RZ ;  /* 0x000000a4021a7210 */ /* 0x002fc60007f3e0ff */
[----:B------:R1:W-:Y:S04]  /*12610*/  LDGSTS.E [R4+0xde00], [R24.64], P5 ;  /* 0x0de0000018047fae */ /* 0x0003e8000a921848 */
[----:B------:R-:W5:Y:S04]  /*12620*/  LDL.LU R185, [R1+0x260] ;  /* 0x0002600001b97983 */ /* 0x000f680000300800 */
[----:B------:R-:W5:Y:S01]  /*12630*/  LDL.LU R181, [R1+0x270] ;  /* 0x0002700001b57983 */ /* 0x000f620000300800 */
[----:B-1----:R-:W-:-:S03]  /*12640*/  IADD3 R24, P0, R2, R157, RZ ;  /* 0x0000009d02187210 */ /* 0x002fc60007f1e0ff */
[----:B------:R-:W5:Y:S01]  /*12650*/  LDL.LU R176, [R1+0x2bc] ;  /* 0x0002bc0001b07983 */ /* 0x000f620000300800 */
[----:B------:R-:W-:-:S03]  /*12660*/  IMAD.X R27, R3, 0x1, R85, P1 ;  /* 0x00000001031b7824 */ /* 0x000fc600008e0655 */
[----:B------:R-:W5:Y:S01]  /*12670*/  LDL.LU R164, [R1+0x2cc] ;  /* 0x0002cc0001a47983 */ /* 0x000f620000300800 */
[C---:B------:R-:W-:Y:S01]  /*12680*/  IMAD.X R25, R3.reuse, 0x1, R87, P0 ;  /* 0x0000000103197824 */ /* 0x040fe200000e0657 */
[----:B------:R-:W-:Y:S02]  /*12690*/  IADD3 R84, P1, R2, R84, RZ ;  /* 0x0000005402547210 */ /* 0x000fe40007f3e0ff */
        /* <DEDUP_REMOVED lines=9> */
[----:B------:R1:W-:Y:S04]  /*12730*/  LDGSTS.E [R4+0xf800], [R6.64], P4 ;  /* 0x0f80000006047fae */ /* 0x0003e8000a121848 */
[----:B------:R-:W5:Y:S04]  /*12740*/  LDL.LU R180, [R1+0x2ac] ;  /* 0x0002ac0001b47983 */ /* 0x000f680000300800 */
[----:B------:R1:W-:Y:S04]  /*12750*/  LDGSTS.E [R4+0xfa00], [R26.64], P4 ;  /* 0x0fa000001a047fae */ /* 0x0003e8000a121848 */
[----:B------:R1:W-:Y:S04]  /*12760*/  LDGSTS.E [R4+0xfc00], [R24.64], P4 ;  /* 0x0fc0000018047fae */ /* 0x0003e8000a121848 */
[----:B------:R-:W5:Y:S04]  /*12770*/  LDL.LU R179, [R1+0x278] ;  /* 0x0002780001b37983 */ /* 0x000f680000300800 */
[----:B------:R-:W5:Y:S04]  /*12780*/  LDL.LU R167, [R1+0x288] ;  /* 0x0002880001a77983 */ /* 0x000f680000300800 */
[----:B------:R-:W5:Y:S01]  /*12790*/  LDL.LU R163, [R1+0x298] ;  /* 0x0002980001a37983 */ /* 0x000f620000300800 */
[----:B--2---:R-:W-:-:S02]  /*127a0*/  IMAD.X R85, R3, 0x1, R5, P1 ;  /* 0x0000000103557824 */ /* 0x004fc400008e0605 */
[----:B------:R-:W-:-:S03]  /*127b0*/  IMAD.U32 R5, RZ, RZ, UR5 ;  /* 0x00000005ff057e24 */ /* 0x000fc6000f8e00ff */
[----:B------:R2:W-:Y:S01]  /*127c0*/  LDGSTS.E [R4+0xfe00], [R84.64], P4 ;  /* 0x0fe0000054047fae */ /* 0x0005e2000a121848 */
[----:B------:R-:W-:Y:S02]  /*127d0*/  SHF.R.S32.HI R195, RZ, 0x1f, R223 ;  /* 0x0000001fffc37819 */ /* 0x000fe400000114df */
[----:B-1----:R-:W-:Y:S01]  /*127e0*/  IADD3 R6, P0, R252, R162, RZ ;  /* 0x000000a2fc067210 */ /* 0x002fe20007f1e0ff */
[----:B------:R-:W0:Y:S01]  /*127f0*/  LDGDEPBAR ;  /* 0x00000000000079af */ /* 0x000e220000000000 */
[----:B--2---:R-:W-:-:S03]  /*12800*/  IMAD R4, R5, 0x2000, R160 ;  /* 0x0000200005047824 */ /* 0x004fc600078e02a0 */
[----:B------:R-:W2:Y:S01]  /*12810*/  LDL.LU R160, [R1+0x2a8] ;  /* 0x0002a80001a07983 */ /* 0x000ea20000300800 */
[----:B------:R-:W-:Y:S02]  /*12820*/  SHF.L.U64.HI R195, R223, 0x2, R195 ;  /* 0x00000002dfc37819 */ /* 0x000fe400000102c3 */
[----:B------:R-:W-:-:S03]  /*12830*/  IADD3 R24, P1, R252, R166, RZ ;  /* 0x000000a6fc187210 */ /* 0x000fc60007f3e0ff */
[--C-:B------:R-:W-:Y:S02]  /*12840*/  IMAD.X R7, R86, 0x1, R195.reuse, P0 ;  /* 0x0000000156077824 */ /* 0x100fe400000e06c3 */
[----:B------:R-:W-:-:S03]  /*12850*/  IMAD.X R25, R156, 0x1, R195, P1 ;  /* 0x000000019c197824 */ /* 0x000fc600008e06c3 */
[----:B------:R5:W-:Y:S04]  /*12860*/  LDGSTS.E [R4+0x20000], [R6.64], P3 ;  /* 0x2000000006047fae */ /* 0x000be80009921848 */
[----:B------:R1:W-:Y:S01]  /*12870*/  LDGSTS.E [R4+0x20400], [R24.64], P3 ;  /* 0x2040000018047fae */ /* 0x0003e20009921848 */
[----:B------:R-:W-:Y:S02]  /*12880*/  LOP3.LUT R196, R208, UR11, RZ, 0x3c, !PT ;  /* 0x0000000bd0c47c12 */ /* 0x000fe4000f8e3cff */
[----:B----4-:R-:W-:-:S05]  /*12890*/  IADD3 R26, P0, R252, R178, RZ ;  /* 0x000000b2fc1a7210 */ /* 0x010fca0007f1e0ff */
[----:B---3--:R-:W-:-:S05]  /*128a0*/  IMAD.X R27, R158, 0x1, R195, P0 ;  /* 0x000000019e1b7824 */ /* 0x008fca00000e06c3 */
[----:B------:R3:W-:Y:S01]  /*128b0*/  LDGSTS.E [R4+0x20800], [R26.64], P3 ;  /* 0x208000001a047fae */ /* 0x0007e20009921848 */
[----:B------:R-:W-:-:S05]  /*128c0*/  LOP3.LUT R196, R196, 0x40, RZ, 0x3c, !PT ;  /* 0x00000040c4c47812 */ /* 0x000fca00078e3cff */
[----:B------:R-:W-:Y:S01]  /*128d0*/  IMAD R5, R5, 0x2000, R196 ;  /* 0x0000200005057824 */ /* 0x000fe200078e02c4 */
[----:B------:R-:W-:-:S05]  /*128e0*/  IADD3 R159, R159, 0x1, RZ ;  /* 0x000000019f9f7810 */ /* 0x000fca0007ffe0ff */
[----:B------:R4:W-:Y:S01]  /*128f0*/  STL [R1+0x24c], R159 ;  /* 0x00024c9f01007387 */ /* 0x0009e20000100800 */
[----:B-----5:R-:W-:-:S05]  /*12900*/  IADD3 R6, P1, R252, R182, RZ ;  /* 0x000000b6fc067210 */ /* 0x020fca0007f3e0ff */
[----:B------:R-:W-:Y:S01]  /*12910*/  IMAD.X R7, R161, 0x1, R195, P1 ;  /* 0x00000001a1077824 */ /* 0x000fe200008e06c3 */
[----:B-1----:R-:W-:-:S04]  /*12920*/  IADD3 R24, P0, R252, R186, RZ ;  /* 0x000000bafc187210 */ /* 0x002fc80007f1e0ff */
[----:B------:R1:W-:Y:S01]  /*12930*/  LDGSTS.E [R4+0x20c00], [R6.64], P3 ;  /* 0x20c0000006047fae */ /* 0x0003e20009921848 */
[----:B------:R-:W-:-:S05]  /*12940*/  IADD3.X R25, R165, R195, RZ, P0, !PT ;  /* 0x000000c3a5197210 */ /* 0x000fca00007fe4ff */
[----:B------:R5:W-:Y:S01]  /*12950*/  LDGSTS.E [R4+0x21000], [R24.64], P3 ;  /* 0x2100000018047fae */ /* 0x000be20009921848 */
[C---:B------:R-:W-:Y:S02]  /*12960*/  IADD3 R84, P0, R252.reuse, R191, RZ ;  /* 0x000000bffc547210 */ /* 0x040fe40007f1e0ff */
[----:B---3--:R-:W-:-:S05]  /*12970*/  IADD3 R26, P1, R252, R189, RZ ;  /* 0x000000bdfc1a7210 */ /* 0x008fca0007f3e0ff */
[----:B------:R-:W-:Y:S01]  /*12980*/  IMAD.X R27, R177, 0x1, R195, P1 ;  /* 0x00000001b11b7824 */ /* 0x000fe200008e06c3 */
[----:B-1----:R-:W-:-:S04]  /*12990*/  IADD3 R6, P1, R252, R193, RZ ;  /* 0x000000c1fc067210 */ /* 0x002fc80007f3e0ff */
[----:B------:R1:W-:Y:S01]  /*129a0*/  LDGSTS.E [R4+0x21400], [R26.64], P3 ;  /* 0x214000001a047fae */ /* 0x0003e20009921848 */
[--C-:B------:R-:W-:Y:S02]  /*129b0*/  IMAD.X R85, R181, 0x1, R195.reuse, P0 ;  /* 0x00000001b5557824 */ /* 0x100fe400000e06c3 */
[----:B------:R-:W-:-:S03]  /*129c0*/  IMAD.X R7, R185, 0x1, R195, P1 ;  /* 0x00000001b9077824 */ /* 0x000fc600008e06c3 */
[----:B------:R3:W-:Y:S01]  /*129d0*/  LDGSTS.E [R4+0x21800], [R84.64], P3 ;  /* 0x2180000054047fae */ /* 0x0007e20009921848 */
[----:B-----5:R-:W-:-:S03]  /*129e0*/  IADD3 R24, P0, R252, R164, RZ ;  /* 0x000000a4fc187210 */ /* 0x020fc60007f1e0ff */
[----:B------:R5:W-:Y:S01]  /*129f0*/  LDGSTS.E [R4+0x21c00], [R6.64], P3 ;  /* 0x21c0000006047fae */ /* 0x000be20009921848 */
[----:B-1----:R-:W-:Y:S01]  /*12a00*/  IADD3 R26, P1, R252, R176, RZ ;  /* 0x000000b0fc1a7210 */ /* 0x002fe20007f3e0ff */
[----:B------:R-:W-:-:S04]  /*12a10*/  IMAD.X R25, R87, 0x1, R195, P0 ;  /* 0x0000000157197824 */ /* 0x000fc800000e06c3 */
[--C-:B------:R-:W-:Y:S01]  /*12a20*/  IMAD.X R27, R157, 0x1, R195.reuse, P1 ;  /* 0x000000019d1b7824 */ /* 0x100fe200008e06c3 */
[----:B------:R1:W-:Y:S04]  /*12a30*/  LDGSTS.E [R5+0x20200], [R24.64], P3 ;  /* 0x2020000018057fae */ /* 0x0003e80009921848 */
[----:B------:R1:W-:Y:S01]  /*12a40*/  LDGSTS.E [R5+0x20600], [R26.64], P3 ;  /* 0x206000001a057fae */ /* 0x0003e20009921848 */
[C---:B---3--:R-:W-:Y:S02]  /*12a50*/  IADD3 R84, P2, R252.reuse, R192, RZ ;  /* 0x000000c0fc547210 */ /* 0x048fe40007f5e0ff */
[C---:B-1----:R-:W-:Y:S02]  /*12a60*/  IADD3 R24, P1, R252.reuse, R184, RZ ;  /* 0x000000b8fc187210 */ /* 0x042fe40007f3e0ff */
[----:B-----5:R-:W-:Y:S01]  /*12a70*/  IADD3 R6, P0, R252, R180, RZ ;  /* 0x000000b4fc067210 */ /* 0x020fe20007f1e0ff */
[--C-:B------:R-:W-:Y:S01]  /*12a80*/  IMAD.X R85, R183, 0x1, R195.reuse, P2 ;  /* 0x00000001b7557824 */ /* 0x100fe200010e06c3 */
[----:B------:R-:W-:Y:S01]  /*12a90*/  IADD3 R193, P2, R193, UR10, RZ ;  /* 0x0000000ac1c17c10 */ /* 0x000fe2000ff5e0ff */
[----:B------:R-:W-:Y:S01]  /*12aa0*/  IMAD.X R25, R163, 0x1, R195, P1 ;  /* 0x00000001a3197824 */ /* 0x000fe200008e06c3 */
[----:B------:R-:W-:-:S02]  /*12ab0*/  IADD3 R191, P4, R191, UR10, RZ ;  /* 0x0000000abfbf7c10 */ /* 0x000fc4000ff9e0ff */
[----:B------:R-:W-:Y:S02]  /*12ac0*/  IADD3 R189, P6, R189, UR10, RZ ;  /* 0x0000000abdbd7c10 */ /* 0x000fe4000ffde0ff */
[----:B------:R-:W-:Y:S02]  /*12ad0*/  IADD3.X R185, R185, UR6, RZ, P2, !PT ;  /* 0x00000006b9b97c10 */ /* 0x000fe400097fe4ff */
[----:B------:R-:W-:Y:S02]  /*12ae0*/  IADD3 R184, P2, R184, UR10, RZ ;  /* 0x0000000ab8b87c10 */ /* 0x000fe4000ff5e0ff */
[----:B------:R-:W-:Y:S02]  /*12af0*/  IADD3.X R181, R181, UR6, RZ, P4, !PT ;  /* 0x00000006b5b57c10 */ /* 0x000fe4000a7fe4ff */
[----:B------:R-:W-:Y:S02]  /*12b00*/  IADD3 R180, P4, R180, UR10, RZ ;  /* 0x0000000ab4b47c10 */ /* 0x000fe4000ff9e0ff */
[----:B------:R-:W-:-:S02]  /*12b10*/  IADD3.X R177, R177, UR6, RZ, P6, !PT ;  /* 0x00000006b1b17c10 */ /* 0x000fc4000b7fe4ff */
[----:B------:R-:W-:Y:S01]  /*12b20*/  IADD3 R176, P6, R176, UR10, RZ ;  /* 0x0000000ab0b07c10 */ /* 0x000fe2000ffde0ff */
[----:B------:R-:W-:Y:S01]  /*12b30*/  IMAD.MOV.U32 R209, RZ, RZ, 0x1f ;  /* 0x0000001fffd17424 */ /* 0x000fe200078e00ff */
[----:B------:R-:W-:Y:S02]  /*12b40*/  IADD3.X R163, R163, UR6, RZ, P2, !PT ;  /* 0x00000006a3a37c10 */ /* 0x000fe400097fe4ff */
[----:B------:R-:W-:Y:S02]  /*12b50*/  IADD3 R162, P2, R162, UR10, RZ ;  /* 0x0000000aa2a27c10 */ /* 0x000fe4000ff5e0ff */
[----:B------:R-:W-:Y:S02]  /*12b60*/  IADD3 R209, R209, c[0x0][0x180], RZ ;  /* 0x00006000d1d17a10 */ /* 0x000fe40007ffe0ff */
[----:B------:R-:W-:Y:S01]  /*12b70*/  IADD3.X R157, R157, UR6, RZ, P6, !PT ;  /* 0x000000069d9d7c10 */ /* 0x000fe2000b7fe4ff */
[----:B--2---:R-:W-:Y:S01]  /*12b80*/  IMAD.X R7, R160, 0x1, R195, P0 ;  /* 0x00000001a0077824 */ /* 0x004fe200000e06c3 */
[----:B------:R-:W-:-:S04]  /*12b90*/  IADD3 R26, P0, R252, R188, RZ ;  /* 0x000000bcfc1a7210 */ /* 0x000fc80007f1e0ff */
[----:B------:R1:W-:Y:S01]  /*12ba0*/  LDGSTS.E [R5+0x20a00], [R6.64], P3 ;  /* 0x20a0000006057fae */ /* 0x0003e20009921848 */
[----:B------:R-:W-:-:S03]  /*12bb0*/  IMAD.X R27, R167, 0x1, R195, P0 ;  /* 0x00000001a71b7824 */ /* 0x000fc600000e06c3 */
[----:B------:R2:W-:Y:S04]  /*12bc0*/  LDGSTS.E [R5+0x20e00], [R24.64], P3 ;  /* 0x20e0000018057fae */ /* 0x0005e80009921848 */
[----:B------:R3:W-:Y:S01]  /*12bd0*/  LDGSTS.E [R5+0x21200], [R26.64], P3 ;  /* 0x212000001a057fae */ /* 0x0007e20009921848 */
[C---:B-1----:R-:W-:Y:S02]  /*12be0*/  IADD3 R6, P1, R252.reuse, R190, RZ ;  /* 0x000000befc067210 */ /* 0x042fe40007f3e0ff */
[----:B--2---:R-:W-:-:S03]  /*12bf0*/  IADD3 R24, P0, R252, R194, RZ ;  /* 0x000000c2fc187210 */ /* 0x004fc60007f1e0ff */
[--C-:B------:R-:W-:Y:S02]  /*12c00*/  IMAD.X R7, R179, 0x1, R195.reuse, P1 ;  /* 0x00000001b3077824 */ /* 0x100fe400008e06c3 */
[----:B------:R-:W-:-:S03]  /*12c10*/  IMAD.X R25, R187, 0x1, R195, P0 ;  /* 0x00000001bb197824 */ /* 0x000fc600000e06c3 */
[----:B------:R4:W-:Y:S01]  /*12c20*/  LDGSTS.E [R5+0x21600], [R6.64], P3 ;  /* 0x2160000006057fae */ /* 0x0009e20009921848 */
[----:B------:R-:W-:-:S03]  /*12c30*/  IADD3 R194, P1, R194, UR10, RZ ;  /* 0x0000000ac2c27c10 */ /* 0x000fc6000ff3e0ff */
[----:B------:R4:W-:Y:S01]  /*12c40*/  LDGSTS.E [R5+0x21a00], [R84.64], P3 ;  /* 0x21a0000054057fae */ /* 0x0009e20009921848 */
[----:B------:R-:W-:-:S03]  /*12c50*/  IADD3 R190, P5, R190, UR10, RZ ;  /* 0x0000000abebe7c10 */ /* 0x000fc6000ffbe0ff */
[----:B------:R4:W-:Y:S01]  /*12c60*/  LDGSTS.E [R5+0x21e00], [R24.64], P3 ;  /* 0x21e0000018057fae */ /* 0x0009e20009921848 */
[----:B------:R-:W-:Y:S02]  /*12c70*/  IADD3 R192, P3, R192, UR10, RZ ;  /* 0x0000000ac0c07c10 */ /* 0x000fe4000ff7e0ff */
[----:B------:R-:W-:Y:S01]  /*12c80*/  IADD3 R188, P0, R188, UR10, RZ ;  /* 0x0000000abcbc7c10 */ /* 0x000fe2000ff1e0ff */
[----:B------:R4:W-:Y:S01]  /*12c90*/  STL [R1+0x25c], R194 ;  /* 0x00025cc201007387 */ /* 0x0009e20000100800 */
[----:B------:R-:W-:-:S03]  /*12ca0*/  IADD3.X R187, R187, UR6, RZ, P1, !PT ;  /* 0x00000006bbbb7c10 */ /* 0x000fc60008ffe4ff */
[----:B------:R4:W-:Y:S01]  /*12cb0*/  STL [R1+0x264], R193 ;  /* 0x000264c101007387 */ /* 0x0009e20000100800 */
[----:B------:R-:W-:-:S03]  /*12cc0*/  IADD3 R186, P1, R186, UR10, RZ ;  /* 0x0000000ababa7c10 */ /* 0x000fc6000ff3e0ff */
[----:B------:R4:W-:Y:S01]  /*12cd0*/  STL [R1+0x26c], R192 ;  /* 0x00026cc001007387 */ /* 0x0009e20000100800 */
[----:B------:R-:W-:-:S03]  /*12ce0*/  IADD3.X R183, R183, UR6, RZ, P3, !PT ;  /* 0x00000006b7b77c10 */ /* 0x000fc60009ffe4ff */
[----:B------:R4:W-:Y:S01]  /*12cf0*/  STL [R1+0x274], R191 ;  /* 0x000274bf01007387 */ /* 0x0009e20000100800 */
[----:B------:R-:W-:-:S03]  /*12d00*/  IADD3 R182, P3, R182, UR10, RZ ;  /* 0x0000000ab6b67c10 */ /* 0x000fc6000ff7e0ff */
[----:B------:R4:W-:Y:S04]  /*12d10*/  STL [R1+0x27c], R190 ;  /* 0x00027cbe01007387 */ /* 0x0009e80000100800 */
[----:B------:R4:W-:Y:S04]  /*12d20*/  STL [R1+0x284], R189 ;  /* 0x000284bd01007387 */ /* 0x0009e80000100800 */
        /* <DEDUP_REMOVED lines=19> */
[----:B------:R-:W-:-:S03]  /*12e60*/  IADD3.X R160, R160, UR6, RZ, P4, !PT ;  /* 0x00000006a0a07c10 */ /* 0x000fc6000a7fe4ff */
[----:B------:R4:W-:Y:S01]  /*12e70*/  STL [R1+0x2bc], R176 ;  /* 0x0002bcb001007387 */ /* 0x0009e20000100800 */
[----:B------:R-:W-:-:S03]  /*12e80*/  IADD3.X R158, R158, UR6, RZ, P5, !PT ;  /* 0x000000069e9e7c10 */ /* 0x000fc6000affe4ff */
[----:B------:R4:W-:Y:S04]  /*12e90*/  STL [R1+0x288], R167 ;  /* 0x000288a701007387 */ /* 0x0009e80000100800 */
[----:B------:R4:W-:Y:S01]  /*12ea0*/  STL [R1+0x2c4], R166 ;  /* 0x0002c4a601007387 */ /* 0x0009e20000100800 */
[----:B------:R-:W-:-:S03]  /*12eb0*/  SHF.R.S32.HI R4, RZ, 0x1f, R209 ;  /* 0x0000001fff047819 */ /* 0x000fc600000114d1 */
[----:B------:R4:W-:Y:S01]  /*12ec0*/  STL [R1+0x290], R165 ;  /* 0x000290a501007387 */ /* 0x0009e20000100800 */
[----:B------:R-:W-:-:S03]  /*12ed0*/  IADD3.X R156, R156, UR6, RZ, P0, !PT ;  /* 0x000000069c9c7c10 */ /* 0x000fc600087fe4ff */
[----:B------:R4:W-:Y:S01]  /*12ee0*/  STL [R1+0x2cc], R164 ;  /* 0x0002cca401007387 */ /* 0x0009e20000100800 */
[----:B------:R-:W-:-:S03]  /*12ef0*/  IADD3.X R86, R86, UR6, RZ, P2, !PT ;  /* 0x0000000656567c10 */ /* 0x000fc600097fe4ff */
[----:B------:R4:W-:Y:S01]  /*12f00*/  STL [R1+0x298], R163 ;  /* 0x000298a301007387 */ /* 0x0009e20000100800 */
[----:B------:R-:W-:-:S03]  /*12f10*/  IADD3.X R87, R87, UR6, RZ, P1, !PT ;  /* 0x0000000657577c10 */ /* 0x000fc60008ffe4ff */
[----:B------:R4:W-:Y:S01]  /*12f20*/  STL [R1+0x2d4], R162 ;  /* 0x0002d4a201007387 */ /* 0x0009e20000100800 */
[----:B------:R-:W-:-:S03]  /*12f30*/  LEA.HI R4, R4, R209, RZ, 0x5 ;  /* 0x000000d104047211 */ /* 0x000fc600078f28ff */
[----:B------:R4:W-:Y:S04]  /*12f40*/  STL [R1+0x2a0], R161 ;  /* 0x0002a0a101007387 */ /* 0x0009e80000100800 */
[----:B------:R4:W-:Y:S04]  /*12f50*/  STL [R1+0x2a8], R160 ;  /* 0x0002a8a001007387 */ /* 0x0009e80000100800 */
[----:B------:R4:W-:Y:S04]  /*12f60*/  STL [R1+0x2b0], R158 ;  /* 0x0002b09e01007387 */ /* 0x0009e80000100800 */
[----:B------:R4:W-:Y:S01]  /*12f70*/  STL [R1+0x2b8], R157 ;  /* 0x0002b89d01007387 */ /* 0x0009e20000100800 */
[----:B------:R-:W-:-:S03]  /*12f80*/  SHF.R.S32.HI R4, RZ, 0x5, R4 ;  /* 0x00000005ff047819 */ /* 0x000fc60000011404 */
[----:B------:R4:W-:Y:S01]  /*12f90*/  STL [R1+0x2c0], R156 ;  /* 0x0002c09c01007387 */ /* 0x0009e20000100800 */
[----:B------:R-:W-:-:S03]  /*12fa0*/  IMAD.MOV.U32 R208, RZ, RZ, c[0x0][0x188] ;  /* 0x00006200ffd07624 */ /* 0x000fc600078e00ff */
[----:B------:R4:W-:Y:S04]  /*12fb0*/  STL [R1+0x2d0], R86 ;  /* 0x0002d05601007387 */ /* 0x0009e80000100800 */
[----:B------:R4:W-:Y:S01]  /*12fc0*/  STL [R1+0x2c8], R87 ;  /* 0x0002c85701007387 */ /* 0x0009e20000100800 */
[----:B------:R-:W-:Y:S01]  /*12fd0*/  ISETP.NE.U32.AND P4, PT, R4, R159, PT ;  /* 0x0000009f0400720c */ /* 0x000fe20003f85070 */
[----:B---3--:R-:W-:Y:S02]  /*12fe0*/  IMAD.SHL.U32 R26, R208, 0x20, RZ ;  /* 0x00000020d01a7824 */ /* 0x008fe400078e00ff */
[----:B------:R-:W0:Y:S03]  /*12ff0*/  LDGDEPBAR ;  /* 0x00000000000079af */ /* 0x000e260000000000 */
[----:B------:R-:W-:-:S02]  /*13000*/  SHF.R.S32.HI R4, RZ, 0x1f, R26 ;  /* 0x0000001fff047819 */ /* 0x000fc4000001141a */
[C---:B------:R-:W-:Y:S02]  /*13010*/  LEA R2, P3, R26.reuse, R2, 0x2 ;  /* 0x000000021a027211 */ /* 0x040fe400078610ff */
[----:B------:R-:W-:Y:S02]  /*13020*/  SHF.L.U64.HI R4, R26, 0x2, R4 ;  /* 0x000000021a047819 */ /* 0x000fe40000010204 */
[----:B------:R-:W-:-:S03]  /*13030*/  IADD3 R0, R0, -0x20, RZ ;  /* 0xffffffe000007810 */ /* 0x000fc60007ffe0ff */
[----:B------:R-:W-:Y:S01]  /*13040*/  IMAD.X R3, R3, 0x1, R4, P3 ;  /* 0x0000000103037824 */ /* 0x000fe200018e0604 */
[----:B----4-:R-:W-:Y:S01]  /*13050*/  @!P4 CALL.REL.NOINC `(.L_x_0) ;  /* 0x000000100000c944 */ /* 0x010fe20003c00000 */
[----:B------:R-:W-:Y:S05]  /*13060*/  BRA `(.L_x_1) ;  /* 0xffff74c000007947 */ /* 0x000fea000383ffff */
.L_x_0:
[----:B------:R-:W1:Y:S01]  /*13070*/  S2R R4, SR_TID.X ;  /* 0x0000000000047919 */ /* 0x000e620000002100 */
[----:B------:R-:W-:-:S04]  /*13080*/  DEPBAR.LE SB0, 0x0 ;  /* 0x000080000000791a */ /* 0x000fc80000000000 */
[----:B------:R-:W2:Y:S01]  /*13090*/  LDL R5, [R1+0x244] ;  /* 0x0002440001057983 */ /* 0x000ea20000100800 */
[----:B------:R-:W-:Y:S02]  /*130a0*/  IMAD.MOV.U32 R156, RZ, RZ, R172 ;  /* 0x000000ffff9c7224 */ /* 0x000fe400078e00ac */
[----:B------:R-:W-:Y:S01]  /*130b0*/  IMAD.MOV.U32 R157, RZ, RZ, R173 ;  /* 0x000000ffff9d7224 */ /* 0x000fe200078e00ad */
[----:B------:R-:W3:Y:S04]  /*130c0*/  LDL.LU R158, [R1+0xd0] ;  /* 0x0000d000019e7983 */ /* 0x000ee80000300800 */
[----:B------:R-:W3:Y:S04]  /*130d0*/  LDL.LU R159, [R1+0xd4] ;  /* 0x0000d400019f7983 */ /* 0x000ee80000300800 */
[----:B------:R-:W4:Y:S04]  /*130e0*/  LDL.LU R86, [R1+0xd8] ;  /* 0x0000d80001567983 */ /* 0x000f280000300800 */
[----:B------:R-:W4:Y:S01]  /*130f0*/  LDL.LU R87, [R1+0xdc] ;  /* 0x0000dc0001577983 */ /* 0x000f220000300800 */
[C---:B-1----:R-:W-:Y:S01]  /*13100*/  IMAD.SHL.U32 R3, R4.reuse, 0x100, RZ ;  /* 0x0000010004037824 */ /* 0x042fe200078e00ff */
[C---:B------:R-:W-:Y:S01]  /*13110*/  LOP3.LUT R7, R4.reuse, 0x7f, RZ, 0xc0, !PT ;  /* 0x0000007f04077812 */ /* 0x040fe200078ec0ff */
[C---:B------:R-:W-:Y:S01]  /*13120*/  IMAD.SHL.U32 R0, R4.reuse, 0x20, RZ ;  /* 0x0000002004007824 */ /* 0x040fe200078e00ff */
[----:B------:R-:W5:Y:S01]  /*13130*/  LDL.LU R26, [R1+0x170] ;  /* 0x00017000011a7983 */ /* 0x000f620000300800 */
[C---:B------:R-:W-:Y:S01]  /*13140*/  IMAD.SHL.U32 R2, R4.reuse, 0x4, RZ ;  /* 0x0000000404027824 */ /* 0x040fe200078e00ff */
[----:B------:R-:W-:Y:S01]  /*13150*/  LOP3.LUT R3, R3, 0x1800, RZ, 0xc0, !PT ;  /* 0x0000180003037812 */ /* 0x000fe200078ec0ff */
[----:B------:R-:W-:Y:S01]  /*13160*/  IMAD.SHL.U32 R6, R4, 0x400, RZ ;  /* 0x0000040004067824 */ /* 0x000fe200078e00ff */
[----:B------:R-:W5:Y:S02]  /*13170*/  LDL.LU R27, [R1+0x174] ;  /* 0x00017400011b7983 */ /* 0x000f640000300800 */
[----:B------:R-:W-:Y:S01]  /*13180*/  LOP3.LUT R3, R3, 0x60, R0, 0xf8, !PT ;  /* 0x0000006003037812 */ /* 0x000fe200078ef800 */
[----:B------:R-:W-:Y:S01]  /*13190*/  IMAD.U32 R0, RZ, RZ, UR7 ;  /* 0x00000007ff007e24 */ /* 0x000fe2000f8e00ff */
[----:B------:R-:W-:-:S02]  /*131a0*/  LOP3.LUT R2, R2, 0x70, RZ, 0xc0, !PT ;  /* 0x0000007002027812 */ /* 0x000fc400078ec0ff */
[----:B------:R-:W-:-:S03]  /*131b0*/  LOP3.LUT R6, R6, 0x1800, RZ, 0xc0, !PT ;  /* 0x0000180006067812 */ /* 0x000fc600078ec0ff */
[----:B------:R-:W-:Y:S02]  /*131c0*/  IMAD R0, R0, 0x8, R2 ;  /* 0x0000000800007824 */ /* 0x000fe400078e0202 */
[----:B------:R-:W-:Y:S01]  /*131d0*/  IMAD R2, R7, 0x10, R6 ;  /* 0x0000001007027824 */ /* 0x000fe200078e0206 */
[----:B------:R-:W-:Y:S01]  /*131e0*/  BAR.SYNC.DEFER_BLOCKING 0x0 ;  /* 0x0000000000007b1d */ /* 0x000fe20000010000 */
[----:B------:R-:W-:Y:S01]  /*131f0*/  IMAD.MOV.U32 R84, RZ, RZ, R174 ;  /* 0x000000ffff547224 */ /* 0x000fe200078e00ae */
[----:B------:R-:W-:-:S04]  /*13200*/  LOP3.LUT R0, R3, R0, RZ, 0x3c, !PT ;  /* 0x0000000003007212 */ /* 0x000fc800078e3cff */
[----:B------:R-:W3:Y:S04]  /*13210*/  LDL.LU R6, [R1+0x178] ;  /* 0x0001780001067983 */ /* 0x000ee80000300800 */
[----:B------:R-:W3:Y:S01]  /*13220*/  LDL.LU R7, [R1+0x17c] ;  /* 0x00017c0001077983 */ /* 0x000ee20000300800 */
[----:B------:R-:W-:Y:S02]  /*13230*/  IMAD.MOV.U32 R85, RZ, RZ, R175 ;  /* 0x000000ffff557224 */ /* 0x000fe400078e00af */
[----:B------:R-:W-:Y:S02]  /*13240*/  IMAD.MOV.U32 R24, RZ, RZ, R100 ;  /* 0x000000ffff187224 */ /* 0x000fe400078e0064 */
[----:B------:R-:W-:Y:S01]  /*13250*/  IMAD.MOV.U32 R25, RZ, RZ, R101 ;  /* 0x000000ffff197224 */ /* 0x000fe200078e0065 */
[----:B--2---:R-:W-:-:S02]  /*13260*/  IADD3 R4, R5, 0x1, RZ ;  /* 0x0000000105047810 */ /* 0x004fc40007ffe0ff */
[----:B------:R-:W-:Y:S02]  /*13270*/  IADD3 R5, R5, 0x2, RZ ;  /* 0x0000000205057810 */ /* 0x000fe40007ffe0ff */
[----:B------:R-:W-:Y:S01]  /*13280*/  ISETP.GE.AND P2, PT, R4, c[0x0][0x17c], PT ;  /* 0x00005f0004007a0c */ /* 0x000fe20003f46270 */
[----:B------:R-:W-:Y:S01]  /*13290*/  IMAD.MOV.U32 R4, RZ, RZ, R102 ;  /* 0x000000ffff047224 */ /* 0x000fe200078e0066 */
[----:B------:R-:W-:Y:S01]  /*132a0*/  ISETP.GE.AND P1, PT, R5, c[0x0][0x17c], PT ;  /* 0x00005f0005007a0c */ /* 0x000fe20003f26270 */
[----:B------:R-:W-:Y:S01]  /*132b0*/  IMAD.MOV.U32 R5, RZ, RZ, R103 ;  /* 0x000000ffff057224 */ /* 0x000fe200078e0067 */
[----:B----4-:R1:W-:Y:S04]  /*132c0*/  STS.128 [R0+0x80], R84 ;  /* 0x0000805400007388 */ /* 0x0103e80000000c00 */
[----:B-1----:R-:W2:Y:S04]  /*132d0*/  LDL.LU R86, [R1+0x100] ;  /* 0x0001000001567983 */ /* 0x002ea80000300800 */
[----:B------:R-:W2:Y:S04]  /*132e0*/  LDL.LU R87, [R1+0x104] ;  /* 0x0001040001577983 */ /* 0x000ea80000300800 */
[----:B---3--:R1:W-:Y:S04]  /*132f0*/  STS.128 [R0+0x480], R4 ;  /* 0x0004800400007388 */ /* 0x0083e80000000c00 */
[----:B-1----:R-:W3:Y:S04]  /*13300*/  LDL.LU R6, [R1+0x108] ;  /* 0x0001080001067983 */ /* 0x002ee80000300800 */
[----:B------:R-:W3:Y:S04]  /*13310*/  LDL.LU R7, [R1+0x10c] ;  /* 0x00010c0001077983 */ /* 0x000ee80000300800 */
[----:B------:R-:W-:Y:S04]  /*13320*/  STS.128 [R0], R156 ;  /* 0x0000009c00007388 */ /* 0x000fe80000000c00 */
[----:B-----5:R1:W-:Y:S02]  /*13330*/  STS.128 [R0+0x400], R24 ;  /* 0x0004001800007388 */ /* 0x0203e40000000c00 */
[----:B-1----:R-:W-:-:S02]  /*13340*/  IMAD.MOV.U32 R26, RZ, RZ, R108 ;  /* 0x000000ffff1a7224 */ /* 0x002fc400078e006c */
[----:B------:R-:W-:Y:S02]  /*13350*/  IMAD.MOV.U32 R27, RZ, RZ, R109 ;  /* 0x000000ffff1b7224 */ /* 0x000fe400078e006d */
[----:B------:R-:W-:Y:S02]  /*13360*/  IMAD.MOV.U32 R24, RZ, RZ, R12 ;  /* 0x000000ffff187224 */ /* 0x000fe400078e000c */
[----:B------:R-:W-:Y:S01]  /*13370*/  IMAD.MOV.U32 R25, RZ, RZ, R13 ;  /* 0x000000ffff197224 */ /* 0x000fe200078e000d */
[----:B------:R-:W-:Y:S01]  /*13380*/  BAR.SYNC.DEFER_BLOCKING 0x0 ;  /* 0x0000000000007b1d */ /* 0x000fe20000010000 */
[----:B------:R-:W-:Y:S02]  /*13390*/  IMAD.MOV.U32 R108, RZ, RZ, R14 ;  /* 0x000000ffff6c7224 */ /* 0x000fe400078e000e */
[----:B------:R-:W-:-:S03]  /*133a0*/  IMAD.MOV.U32 R109, RZ, RZ, R15 ;  /* 0x000000ffff6d7224 */ /* 0x000fc600078e000f */
[----:B------:R-:W1:Y:S01]  /*133b0*/  LDS.128 R12, [R2] ;  /* 0x00000000020c7984 */ /* 0x000e620000000c00 */
[C---:B------:R-:W-:Y:S02]  /*133c0*/  LOP3.LUT R184, R2.reuse, 0x20, RZ, 0x3c, !PT ;  /* 0x0000002002b87812 */ /* 0x040fe400078e3cff */
[C---:B------:R-:W-:Y:S02]  /*133d0*/  LOP3.LUT R3, R2.reuse, 0x40, RZ, 0x3c, !PT ;  /* 0x0000004002037812 */ /* 0x040fe400078e3cff */
[----:B------:R-:W-:Y:S01]  /*133e0*/  LOP3.LUT R252, R2, 0x60, RZ, 0x3c, !PT ;  /* 0x0000006002fc7812 */ /* 0x000fe200078e3cff */
[----:B------:R-:W-:Y:S01]  /*133f0*/  IMAD.MOV.U32 R84, RZ, RZ, R72 ;  /* 0x000000ffff547224 */ /* 0x000fe200078e0048 */
[----:B------:R-:W4:Y:S01]  /*13400*/  LDS.128 R100, [R184] ;  /* 0x00000000b8647984 */ /* 0x000f220000000c00 */
[----:B------:R-:W-:Y:S02]  /*13410*/  IMAD.MOV.U32 R85, RZ, RZ, R73 ;  /* 0x000000ffff557224 */ /* 0x000fe400078e0049 */
[----:B------:R-:W-:-:S02]  /*13420*/  IMAD.MOV.U32 R4, RZ, RZ, R74 ;  /* 0x000000ffff047224 */ /* 0x000fc400078e004a */
[----:B------:R-:W-:Y:S02]  /*13430*/  IMAD.MOV.U32 R5, RZ, RZ, R75 ;  /* 0x000000ffff057224 */ /* 0x000fe400078e004b */
[----:B------:R-:W5:Y:S04]  /*13440*/  LDS.128 R72, [R3] ;  /* 0x0000000003487984 */ /* 0x000f680000000c00 */
[----:B-1----:R-:W-:Y:S04]  /*13450*/  STL.64 [R1+0x60], R12 ;  /* 0x0000600c01007387 */ /* 0x002fe80000100a00 */
[----:B------:R-:W-:Y:S04]  /*13460*/  STL.64 [R1+0x68], R14 ;  /* 0x0000680e01007387 */ /* 0x000fe80000100a00 */
[----:B------:R-:W1:Y:S04]  /*13470*/  LDS.128 R12, [R252] ;  /* 0x00000000fc0c7984 */ /* 0x000e680000000c00 */
[----:B------:R-:W-:Y:S06]  /*13480*/  BAR.SYNC.DEFER_BLOCKING 0x0 ;  /* 0x0000000000007b1d */ /* 0x000fec0000010000 */
[----:B------:R-:W-:Y:S04]  /*13490*/  STS.128 [R0+0x400], R24 ;  /* 0x0004001800007388 */ /* 0x000fe80000000c00 */
[----:B------:R-:W-:Y:S04]  /*134a0*/  STS.128 [R0+0x480], R108 ;  /* 0x0004806c00007388 */ /* 0x000fe80000000c00 */
[----:B----4-:R-:W-:Y:S04]  /*134b0*/  STL.64 [R1+0x50], R100 ;  /* 0x0000506401007387 */ /* 0x010fe80000100a00 */
[----:B------:R-:W-:Y:S04]  /*134c0*/  STL.64 [R1+0x58], R102 ;  /* 0x0000586601007387 */ /* 0x000fe80000100a00 */
[----:B-----5:R-:W-:Y:S04]  /*134d0*/  STL.64 [R1+0x40], R72 ;  /* 0x0000404801007387 */ /* 0x020fe80000100a00 */
[----:B------:R-:W-:Y:S04]  /*134e0*/  STL.64 [R1+0x48], R74 ;  /* 0x0000484a01007387 */ /* 0x000fe80000100a00 */
[----:B-1----:R1:W-:Y:S04]  /*134f0*/  STL.64 [R1+0x30], R12 ;  /* 0x0000300c01007387 */ /* 0x0023e80000100a00 */
[----:B------:R4:W-:Y:S01]  /*13500*/  STL.64 [R1+0x38], R14 ;  /* 0x0000380e01007387 */ /* 0x0009e20000100a00 */
[----:B-1----:R-:W-:-:S02]  /*13510*/  IMAD.MOV.U32 R12, RZ, RZ, R76 ;  /* 0x000000ffff0c7224 */ /* 0x002fc400078e004c */
[----:B------:R-:W-:Y:S02]  /*13520*/  IMAD.MOV.U32 R13, RZ, RZ, R77 ;  /* 0x000000ffff0d7224 */ /* 0x000fe400078e004d */
[----:B----4-:R-:W-:Y:S02]  /*13530*/  IMAD.MOV.U32 R14, RZ, RZ, R32 ;  /* 0x000000ffff0e7224 */ /* 0x010fe400078e0020 */
[----:B------:R-:W-:Y:S02]  /*13540*/  IMAD.MOV.U32 R15, RZ, RZ, R33 ;  /* 0x000000ffff0f7224 */ /* 0x000fe400078e0021 */
[----:B------:R-:W-:Y:S02]  /*13550*/  IMAD.MOV.U32 R32, RZ, RZ, R78 ;  /* 0x000000ffff207224 */ /* 0x000fe400078e004e */
[----:B------:R-:W-:Y:S01]  /*13560*/  IMAD.MOV.U32 R33, RZ, RZ, R79 ;  /* 0x000000ffff217224 */ /* 0x000fe200078e004f */
[----:B--2---:R-:W-:Y:S04]  /*13570*/  STS.128 [R0], R84 ;  /* 0x0000005400007388 */ /* 0x004fe80000000c00 */
[----:B---3--:R1:W-:Y:S04]  /*13580*/  STS.128 [R0+0x80], R4 ;  /* 0x0000800400007388 */ /* 0x0083e80000000c00 */
[----:B------:R-:W-:Y:S01]  /*13590*/  BAR.SYNC.DEFER_BLOCKING 0x0 ;  /* 0x0000000000007b1d */ /* 0x000fe20000010000 */
[----:B-1----:R-:W-:-:S02]  /*135a0*/  IMAD.MOV.U32 R6, RZ, RZ, R136 ;  /* 0x000000ffff067224 */ /* 0x002fc400078e0088 */
[----:B------:R-:W-:Y:S02]  /*135b0*/  IMAD.MOV.U32 R7, RZ, RZ, R137 ;  /* 0x000000ffff077224 */ /* 0x000fe400078e0089 */
[----:B------:R-:W-:Y:S02]  /*135c0*/  IMAD.MOV.U32 R4, RZ, RZ, R16 ;  /* 0x000000ffff047224 */ /* 0x000fe400078e0010 */
[----:B------:R-:W-:Y:S02]  /*135d0*/  IMAD.MOV.U32 R5, RZ, RZ, R17 ;  /* 0x000000ffff057224 */ /* 0x000fe400078e0011 */
[----:B------:R-:W-:Y:S02]  /*135e0*/  IMAD.MOV.U32 R136, RZ, RZ, R18 ;  /* 0x000000ffff887224 */ /* 0x000fe400078e0012 */
[----:B------:R-:W-:Y:S01]  /*135f0*/  IMAD.MOV.U32 R137, RZ, RZ, R19 ;  /* 0x000000ffff897224 */ /* 0x000fe200078e0013 */
[----:B------:R-:W1:Y:S04]  /*13600*/  LDS.128 R72, [R2] ;  /* 0x0000000002487984 */ /* 0x000e680000000c00 */
[----:B------:R-:W2:Y:S04]  /*13610*/  LDS.128 R24, [R184] ;  /* 0x00000000b8187984 */ /* 0x000ea80000000c00 */
[----:B------:R-:W3:Y:S04]  /*13620*/  LDS.128 R16, [R3] ;  /* 0x0000000003107984 */ /* 0x000ee80000000c00 */
[----:B------:R-:W-:Y:S04]  /*13630*/  LDS.128 R228, [R252] ;  /* 0x00000000fce47984 */ /* 0x000fe80000000c00 */
[----:B------:R-:W-:Y:S06]  /*13640*/  BAR.SYNC.DEFER_BLOCKING 0x0 ;  /* 0x0000000000007b1d */ /* 0x000fec0000010000 */
[----:B------:R-:W-:Y:S04]  /*13650*/  STS.128 [R0], R4 ;  /* 0x0000000400007388 */ /* 0x000fe80000000c00 */
[----:B------:R-:W-:Y:S04]  /*13660*/  STS.128 [R0+0x80], R136 ;  /* 0x0000808800007388 */ /* 0x000fe80000000c00 */
[----:B------:R4:W-:Y:S04]  /*13670*/  STS.128 [R0+0x400], R12 ;  /* 0x0004000c00007388 */ /* 0x0009e80000000c00 */
[----:B------:R-:W-:Y:S04]  /*13680*/  STS.128 [R0+0x480], R32 ;  /* 0x0004802000007388 */ /* 0x000fe80000000c00 */
[----:B------:R-:W-:Y:S06]  /*13690*/  BAR.SYNC.DEFER_BLOCKING 0x0 ;  /* 0x0000000000007b1d */ /* 0x000fec0000010000 */
[----:B-1----:R-:W-:Y:S04]  /*136a0*/  STL.64 [R1+0x20], R72 ;  /* 0x0000204801007387 */ /* 0x002fe80000100a00 */
[----:B------:R-:W-:Y:S01]  /*136b0*/  STL.64 [R1+0x28], R74 ;  /* 0x0000284a01007387 */ /* 0x000fe20000100a00 */
[----:B----4-:R-:W-:-:S03]  /*136c0*/  IMAD.MOV.U32 R14, RZ, RZ, R232 ;  /* 0x000000ffff0e7224 */ /* 0x010fc600078e00e8 */
[----:B--2---:R-:W-:Y:S01]  /*136d0*/  STL.64 [R1+0x10], R24 ;  /* 0x0000101801007387 */ /* 0x004fe20000100a00 */
[----:B------:R-:W-:-:S03]  /*136e0*/  IMAD.MOV.U32 R15, RZ, RZ, R233 ;  /* 0x000000ffff0f7224 */ /* 0x000fc600078e00e9 */
[----:B------:R-:W-:Y:S01]  /*136f0*/  STL.64 [R1+0x18], R26 ;  /* 0x0000181a01007387 */ /* 0x000fe20000100a00 */
[----:B------:R-:W-:Y:S02]  /*13700*/  IMAD.MOV.U32 R12, RZ, RZ, R8 ;  /* 0x000000ffff0c7224 */ /* 0x000fe400078e0008 */
[----:B------:R-:W-:Y:S01]  /*13710*/  IMAD.MOV.U32 R13, RZ, RZ, R9 ;  /* 0x000000ffff0d7224 */ /* 0x000fe200078e0009 */
[----:B---3--:R-:W-:Y:S01]  /*13720*/  STL.64 [R1], R16 ;  /* 0x0000001001007387 */ /* 0x008fe20000100a00 */
[----:B------:R-:W-:Y:S02]  /*13730*/  IMAD.MOV.U32 R232, RZ, RZ, R10 ;  /* 0x000000ffffe87224 */ /* 0x000fe400078e000a */
[----:B------:R-:W-:Y:S01]  /*13740*/  IMAD.MOV.U32 R233, RZ, RZ, R11 ;  /* 0x000000ffffe97224 */ /* 0x000fe200078e000b */
[----:B------:R-:W-:Y:S04]  /*13750*/  STL.64 [R1+0x8], R18 ;  /* 0x0000081201007387 */ /* 0x000fe80000100a00 */
[----:B------:R-:W1:Y:S04]  /*13760*/  LDS.128 R220, [R2] ;  /* 0x0000000002dc7984 */ /* 0x000e680000000c00 */
[----:B------:R-:W-:Y:S04]  /*13770*/  LDS.128 R24, [R184] ;  /* 0x00000000b8187984 */ /* 0x000fe80000000c00 */
[----:B------:R-:W-:Y:S04]  /*13780*/  LDS.128 R16, [R3] ;  /* 0x0000000003107984 */ /* 0x000fe80000000c00 */
[----:B------:R-:W-:Y:S04]  /*13790*/  LDS.128 R8, [R252] ;  /* 0x00000000fc087984 */ /* 0x000fe80000000c00 */
[----:B------:R-:W-:Y:S01]  /*137a0*/  BAR.SYNC.DEFER_BLOCKING 0x0 ;  /* 0x0000000000007b1d */ /* 0x000fe20000010000 */
[----:B------:R-:W-:-:S02]  /*137b0*/  IMAD.MOV.U32 R4, RZ, RZ, R80 ;  /* 0x000000ffff047224 */ /* 0x000fc400078e0050 */
[----:B------:R-:W-:Y:S02]  /*137c0*/  IMAD.MOV.U32 R5, RZ, RZ, R81 ;  /* 0x000000ffff057224 */ /* 0x000fe400078e0051 */
[----:B------:R-:W-:Y:S02]  /*137d0*/  IMAD.MOV.U32 R6, RZ, RZ, R60 ;  /* 0x000000ffff067224 */ /* 0x000fe400078e003c */
[----:B------:R-:W-:-:S05]  /*137e0*/  IMAD.MOV.U32 R7, RZ, RZ, R61 ;  /* 0x000000ffff077224 */ /* 0x000fca00078e003d */
[----:B------:R2:W-:Y:S04]  /*137f0*/  STS.128 [R0], R4 ;  /* 0x0000000400007388 */ /* 0x0005e80000000c00 */
[----:B------:R3:W-:Y:S04]  /*13800*/  STS.128 [R0+0x400], R12 ;  /* 0x0004000c00007388 */ /* 0x0007e80000000c00 */
[----:B--2---:R-:W2:Y:S04]  /*13810*/  LDL.LU R4, [R1+0xc0] ;  /* 0x0000c00001047983 */ /* 0x004ea80000300800 */
[----:B------:R-:W2:Y:S04]  /*13820*/  LDL.LU R5, [R1+0xc4] ;  /* 0x0000c40001057983 */ /* 0x000ea80000300800 */
[----:B------:R-:W2:Y:S04]  /*13830*/  LDL.LU R6, [R1+0x1f0] ;  /* 0x0001f00001067983 */ /* 0x000ea80000300800 */
[----:B------:R-:W2:Y:S04]  /*13840*/  LDL.LU R7, [R1+0x1f4] ;  /* 0x0001f40001077983 */ /* 0x000ea80000300800 */
[----:B---3--:R-:W3:Y:S04]  /*13850*/  LDL.LU R12, [R1+0xc8] ;  /* 0x0000c800010c7983 */ /* 0x008ee80000300800 */
[----:B------:R-:W3:Y:S04]  /*13860*/  LDL.LU R13, [R1+0xcc] ;  /* 0x0000cc00010d7983 */ /* 0x000ee80000300800 */
[----:B------:R-:W3:Y:S04]  /*13870*/  LDL.LU R14, [R1+0x1f8] ;  /* 0x0001f800010e7983 */ /* 0x000ee80000300800 */
[----:B------:R-:W3:Y:S01]  /*13880*/  LDL.LU R15, [R1+0x1fc] ;  /* 0x0001fc00010f7983 */ /* 0x000ee20000300800 */
[----:B------:R-:W-:-:S02]  /*13890*/  IMAD.MOV.U32 R60, RZ, RZ, R82 ;  /* 0x000000ffff3c7224 */ /* 0x000fc400078e0052 */
[----:B------:R-:W-:Y:S01]  /*138a0*/  IMAD.MOV.U32 R61, RZ, RZ, R83 ;  /* 0x000000ffff3d7224 */ /* 0x000fe200078e0053 */
[----:B------:R-:W-:Y:S04]  /*138b0*/  STS.128 [R0+0x480], R232 ;  /* 0x000480e800007388 */ /* 0x000fe80000000c00 */
[----:B------:R-:W-:Y:S04]  /*138c0*/  STS.128 [R0+0x80], R60 ;  /* 0x0000803c00007388 */ /* 0x000fe80000000c00 */
[----:B------:R-:W4:Y:S04]  /*138d0*/  LDL.LU R32, [R1+0x160] ;  /* 0x0001600001207983 */ /* 0x000f280000300800 */
[----:B------:R-:W-:Y:S06]  /*138e0*/  BAR.SYNC.DEFER_BLOCKING 0x0 ;  /* 0x0000000000007b1d */ /* 0x000fec0000010000 */
[----:B------:R-:W4:Y:S04]  /*138f0*/  LDL.LU R33, [R1+0x164] ;  /* 0x0001640001217983 */ /* 0x000f280000300800 */
[----:B------:R-:W4:Y:S04]  /*13900*/  LDL.LU R34, [R1+0x150] ;  /* 0x0001500001227983 */ /* 0x000f280000300800 */
[----:B------:R-:W4:Y:S04]  /*13910*/  LDL.LU R35, [R1+0x154] ;  /* 0x0001540001237983 */ /* 0x000f280000300800 */
[----:B------:R-:W5:Y:S04]  /*13920*/  LDL.LU R84, [R1+0x168] ;  /* 0x0001680001547983 */ /* 0x000f680000300800 */
[----:B------:R-:W5:Y:S04]  /*13930*/  LDL.LU R85, [R1+0x16c] ;  /* 0x00016c0001557983 */ /* 0x000f680000300800 */
[----:B------:R-:W5:Y:S04]  /*13940*/  LDL.LU R86, [R1+0x158] ;  /* 0x0001580001567983 */ /* 0x000f680000300800 */
[----:B------:R-:W5:Y:S04]  /*13950*/  LDL.LU R87, [R1+0x15c] ;  /* 0x00015c0001577983 */ /* 0x000f680000300800 */
[----:B------:R-:W1:Y:S04]  /*13960*/  LDS.128 R60, [R2] ;  /* 0x00000000023c7984 */ /* 0x000e680000000c00 */
[----:B------:R-:W1:Y:S04]  /*13970*/  LDS.128 R80, [R184] ;  /* 0x00000000b8507984 */ /* 0x000e680000000c00 */
[----:B------:R-:W1:Y:S04]  /*13980*/  LDS.128 R76, [R3] ;  /* 0x00000000034c7984 */ /* 0x000e680000000c00 */
[----:B------:R-:W1:Y:S04]  /*13990*/  LDS.128 R72, [R252] ;  /* 0x00000000fc487984 */ /* 0x000e680000000c00 */
[----:B------:R-:W-:Y:S06]  /*139a0*/  BAR.SYNC.DEFER_BLOCKING 0x0 ;  /* 0x0000000000007b1d */ /* 0x000fec0000010000 */
[----:B--2---:R2:W-:Y:S04]  /*139b0*/  STS.128 [R0], R4 ;  /* 0x0000000400007388 */ /* 0x0045e80000000c00 */
[----:B--2---:R-:W2:Y:S04]  /*139c0*/  LDL.LU R4, [R1+0xf0] ;  /* 0x0000f00001047983 */ /* 0x004ea80000300800 */
[----:B------:R-:W2:Y:S04]  /*139d0*/  LDL.LU R5, [R1+0xf4] ;  /* 0x0000f40001057983 */ /* 0x000ea80000300800 */
[----:B------:R-:W2:Y:S04]  /*139e0*/  LDL.LU R6, [R1+0xe0] ;  /* 0x0000e00001067983 */ /* 0x000ea80000300800 */
[----:B---3--:R3:W-:Y:S04]  /*139f0*/  STS.128 [R0+0x80], R12 ;  /* 0x0000800c00007388 */ /* 0x0087e80000000c00 */
[----:B------:R-:W2:Y:S04]  /*13a00*/  LDL.LU R7, [R1+0xe4] ;  /* 0x0000e40001077983 */ /* 0x000ea80000300800 */
[----:B---3--:R-:W3:Y:S04]  /*13a10*/  LDL.LU R12, [R1+0xf8] ;  /* 0x0000f800010c7983 */ /* 0x008ee80000300800 */
[----:B------:R-:W3:Y:S04]  /*13a20*/  LDL.LU R13, [R1+0xfc] ;  /* 0x0000fc00010d7983 */ /* 0x000ee80000300800 */
[----:B------:R-:W3:Y:S04]  /*13a30*/  LDL.LU R14, [R1+0xe8] ;  /* 0x0000e800010e7983 */ /* 0x000ee80000300800 */
[----:B------:R-:W3:Y:S04]  /*13a40*/  LDL.LU R15, [R1+0xec] ;  /* 0x0000ec00010f7983 */ /* 0x000ee80000300800 */
[----:B----4-:R4:W-:Y:S04]  /*13a50*/  STS.128 [R0+0x400], R32 ;  /* 0x0004002000007388 */ /* 0x0109e80000000c00 */
[----:B-----5:R-:W-:Y:S04]  /*13a60*/  STS.128 [R0+0x480], R84 ;  /* 0x0004805400007388 */ /* 0x020fe80000000c00 */
[----:B------:R-:W-:Y:S01]  /*13a70*/  BAR.SYNC.DEFER_BLOCKING 0x0 ;  /* 0x0000000000007b1d */ /* 0x000fe20000010000 */
[----:B----4-:R-:W-:-:S02]  /*13a80*/  IMAD.MOV.U32 R34, RZ, RZ, R116 ;  /* 0x000000ffff227224 */ /* 0x010fc400078e0074 */
[----:B------:R-:W-:Y:S02]  /*13a90*/  IMAD.MOV.U32 R35, RZ, RZ, R117 ;  /* 0x000000ffff237224 */ /* 0x000fe400078e0075 */
[----:B------:R-:W-:Y:S02]  /*13aa0*/  IMAD.MOV.U32 R32, RZ, RZ, R112 ;  /* 0x000000ffff207224 */ /* 0x000fe400078e0070 */
[----:B------:R-:W-:Y:S02]  /*13ab0*/  IMAD.MOV.U32 R33, RZ, RZ, R113 ;  /* 0x000000ffff217224 */ /* 0x000fe400078e0071 */
[----:B------:R-:W-:Y:S02]  /*13ac0*/  IMAD.MOV.U32 R116, RZ, RZ, R114 ;  /* 0x000000ffff747224 */ /* 0x000fe400078e0072 */
[----:B------:R-:W-:Y:S02]  /*13ad0*/  IMAD.MOV.U32 R117, RZ, RZ, R115 ;  /* 0x000000ffff757224 */ /* 0x000fe400078e0073 */
[----:B------:R-:W4:Y:S04]  /*13ae0*/  LDS.128 R112, [R2] ;  /* 0x0000000002707984 */ /* 0x000f280000000c00 */
[----:B------:R-:W-:Y:S04]  /*13af0*/  LDS.128 R108, [R184] ;  /* 0x00000000b86c7984 */ /* 0x000fe80000000c00 */
[----:B------:R-:W-:Y:S04]  /*13b00*/  LDS.128 R100, [R3] ;  /* 0x0000000003647984 */ /* 0x000fe80000000c00 */
[----:B------:R-:W-:Y:S04]  /*13b10*/  LDS.128 R84, [R252] ;  /* 0x00000000fc547984 */ /* 0x000fe80000000c00 */
[----:B------:R-:W-:Y:S06]  /*13b20*/  BAR.SYNC.DEFER_BLOCKING 0x0 ;  /* 0x0000000000007b1d */ /* 0x000fec0000010000 */
[----:B------:R-:W-:Y:S04]  /*13b30*/  STS.128 [R0+0x400], R32 ;  /* 0x0004002000007388 */ /* 0x000fe80000000c00 */
[----:B------:R-:W-:Y:S01]  /*13b40*/  STS.128 [R0+0x480], R116 ;  /* 0x0004807400007388 */ /* 0x000fe20000000c00 */
[----:B------:R-:W-:-:S02]  /*13b50*/  IMAD.MOV.U32 R136, RZ, RZ, R30 ;  /* 0x000000ffff887224 */ /* 0x000fc400078e001e */
[----:B------:R-:W-:Y:S02]  /*13b60*/  IMAD.MOV.U32 R137, RZ, RZ, R31 ;  /* 0x000000ffff897224 */ /* 0x000fe400078e001f */
[----:B------:R-:W-:Y:S02]  /*13b70*/  IMAD.MOV.U32 R138, RZ, RZ, R38 ;  /* 0x000000ffff8a7224 */ /* 0x000fe400078e0026 */
[----:B------:R-:W-:Y:S01]  /*13b80*/  IMAD.MOV.U32 R139, RZ, RZ, R39 ;  /* 0x000000ffff8b7224 */ /* 0x000fe200078e0027 */
[----:B--2---:R-:W-:Y:S04]  /*13b90*/  STS.128 [R0], R4 ;  /* 0x0000000400007388 */ /* 0x004fe80000000c00 */
[----:B---3--:R2:W-:Y:S04]  /*13ba0*/  STS.128 [R0+0x80], R12 ;  /* 0x0000800c00007388 */ /* 0x0085e80000000c00 */
[----:B------:R-:W-:Y:S01]  /*13bb0*/  BAR.SYNC.DEFER_BLOCKING 0x0 ;  /* 0x0000000000007b1d */ /* 0x000fe20000010000 */
[----:B--2---:R-:W-:-:S02]  /*13bc0*/  IMAD.MOV.U32 R12, RZ, RZ, R28 ;  /* 0x000000ffff0c7224 */ /* 0x004fc400078e001c */
[----:B------:R-:W-:Y:S02]  /*13bd0*/  IMAD.MOV.U32 R13, RZ, RZ, R29 ;  /* 0x000000ffff0d7224 */ /* 0x000fe400078e001d */
[----:B------:R-:W-:Y:S02]  /*13be0*/  IMAD.MOV.U32 R14, RZ, RZ, R36 ;  /* 0x000000ffff0e7224 */ /* 0x000fe400078e0024 */
[----:B------:R-:W-:Y:S01]  /*13bf0*/  IMAD.MOV.U32 R15, RZ, RZ, R37 ;  /* 0x000000ffff0f7224 */ /* 0x000fe200078e0025 */
[----:B------:R-:W2:Y:S04]  /*13c00*/  LDS.128 R116, [R2] ;  /* 0x0000000002747984 */ /* 0x000ea80000000c00 */
[----:B------:R-:W-:Y:S04]  /*13c10*/  LDS.128 R36, [R184] ;  /* 0x00000000b8247984 */ /* 0x000fe80000000c00 */
[----:B------:R-:W-:Y:S04]  /*13c20*/  LDS.128 R32, [R3] ;  /* 0x0000000003207984 */ /* 0x000fe80000000c00 */
[----:B------:R-:W-:Y:S04]  /*13c30*/  LDS.128 R28, [R252] ;  /* 0x00000000fc1c7984 */ /* 0x000fe80000000c00 */
[----:B------:R-:W-:Y:S01]  /*13c40*/  BAR.SYNC.DEFER_BLOCKING 0x0 ;  /* 0x0000000000007b1d */ /* 0x000fe20000010000 */
[----:B------:R-:W-:-:S02]  /*13c50*/  IMAD.MOV.U32 R6, RZ, RZ, R144 ;  /* 0x000000ffff067224 */ /* 0x000fc400078e0090 */
[----:B------:R-:W-:Y:S02]  /*13c60*/  IMAD.MOV.U32 R7, RZ, RZ, R145 ;  /* 0x000000ffff077224 */ /* 0x000fe400078e0091 */
[----:B------:R-:W-:Y:S02]  /*13c70*/  IMAD.MOV.U32 R4, RZ, RZ, R140 ;  /* 0x000000ffff047224 */ /* 0x000fe400078e008c */
[----:B------:R-:W-:Y:S02]  /*13c80*/  IMAD.MOV.U32 R5, RZ, RZ, R141 ;  /* 0x000000ffff057224 */ /* 0x000fe400078e008d */
[----:B------:R-:W-:Y:S02]  /*13c90*/  IMAD.MOV.U32 R144, RZ, RZ, R142 ;  /* 0x000000ffff907224 */ /* 0x000fe400078e008e */
[----:B------:R-:W-:Y:S01]  /*13ca0*/  IMAD.MOV.U32 R145, RZ, RZ, R143 ;  /* 0x000000ffff917224 */ /* 0x000fe200078e008f */
[----:B------:R3:W-:Y:S04]  /*13cb0*/  STS.128 [R0], R4 ;  /* 0x0000000400007388 */ /* 0x0007e80000000c00 */
[----:B------:R-:W-:Y:S04]  /*13cc0*/  STS.128 [R0+0x80], R144 ;  /* 0x0000809000007388 */ /* 0x000fe80000000c00 */
[----:B------:R5:W-:Y:S04]  /*13cd0*/  STS.128 [R0+0x400], R12 ;  /* 0x0004000c00007388 */ /* 0x000be80000000c00 */
[----:B------:R-:W-:Y:S04]  /*13ce0*/  STS.128 [R0+0x480], R136 ;  /* 0x0004808800007388 */ /* 0x000fe80000000c00 */
[----:B------:R-:W-:Y:S01]  /*13cf0*/  BAR.SYNC.DEFER_BLOCKING 0x0 ;  /* 0x0000000000007b1d */ /* 0x000fe20000010000 */
[----:B---3--:R-:W-:-:S02]  /*13d00*/  IMAD.MOV.U32 R6, RZ, RZ, R64 ;  /* 0x000000ffff067224 */ /* 0x008fc400078e0040 */
[----:B------:R-:W-:Y:S02]  /*13d10*/  IMAD.MOV.U32 R7, RZ, RZ, R65 ;  /* 0x000000ffff077224 */ /* 0x000fe400078e0041 */
[----:B------:R-:W-:Y:S02]  /*13d20*/  IMAD.MOV.U32 R4, RZ, RZ, R40 ;  /* 0x000000ffff047224 */ /* 0x000fe400078e0028 */
[----:B------:R-:W-:Y:S02]  /*13d30*/  IMAD.MOV.U32 R5, RZ, RZ, R41 ;  /* 0x000000ffff057224 */ /* 0x000fe400078e0029 */
[----:B------:R-:W-:Y:S02]  /*13d40*/  IMAD.MOV.U32 R64, RZ, RZ, R42 ;  /* 0x000000ffff407224 */ /* 0x000fe400078e002a */
[----:B------:R-:W-:Y:S01]  /*13d50*/  IMAD.MOV.U32 R65, RZ, RZ, R43 ;  /* 0x000000ffff417224 */ /* 0x000fe200078e002b */
[----:B------:R-:W3:Y:S04]  /*13d60*/  LDS.128 R144, [R2] ;  /* 0x0000000002907984 */ /* 0x000ee80000000c00 */
[----:B------:R-:W-:Y:S04]  /*13d70*/  LDS.128 R140, [R184] ;  /* 0x00000000b88c7984 */ /* 0x000fe80000000c00 */
[----:B------:R-:W-:Y:S04]  /*13d80*/  LDS.128 R136, [R3] ;  /* 0x0000000003887984 */ /* 0x000fe80000000c00 */
[----:B------:R-:W-:Y:S04]  /*13d90*/  LDS.128 R40, [R252] ;  /* 0x00000000fc287984 */ /* 0x000fe80000000c00 */
[----:B------:R-:W-:Y:S01]  /*13da0*/  BAR.SYNC.DEFER_BLOCKING 0x0 ;  /* 0x0000000000007b1d */ /* 0x000fe20000010000 */
[----:B-----5:R-:W-:-:S02]  /*13db0*/  IMAD.MOV.U32 R12, RZ, RZ, R204 ;  /* 0x000000ffff0c7224 */ /* 0x020fc400078e00cc */
[----:B------:R-:W-:Y:S02]  /*13dc0*/  IMAD.MOV.U32 R13, RZ, RZ, R205 ;  /* 0x000000ffff0d7224 */ /* 0x000fe400078e00cd */
[----:B------:R-:W-:Y:S02]  /*13dd0*/  IMAD.MOV.U32 R14, RZ, RZ, R216 ;  /* 0x000000ffff0e7224 */ /* 0x000fe400078e00d8 */
[----:B------:R-:W-:Y:S01]  /*13de0*/  IMAD.MOV.U32 R15, RZ, RZ, R217 ;  /* 0x000000ffff0f7224 */ /* 0x000fe200078e00d9 */
[----:B------:R5:W-:Y:S04]  /*13df0*/  STS.128 [R0], R4 ;  /* 0x0000000400007388 */ /* 0x000be80000000c00 */
[----:B------:R1:W-:Y:S04]  /*13e00*/  STS.128 [R0+0x400], R12 ;  /* 0x0004000c00007388 */ /* 0x0003e80000000c00 */
[----:B------:R1:W-:Y:S04]  /*13e10*/  STS.128 [R0+0x80], R64 ;  /* 0x0000804000007388 */ /* 0x0003e80000000c00 */
[----:B-----5:R-:W5:Y:S04]  /*13e20*/  LDL.LU R4, [R1+0x1e0] ;  /* 0x0001e00001047983 */ /* 0x020f680000300800 */
[----:B------:R-:W5:Y:S04]  /*13e30*/  LDL.LU R5, [R1+0x1e4] ;  /* 0x0001e40001057983 */ /* 0x000f680000300800 */
[----:B------:R-:W5:Y:S04]  /*13e40*/  LDL.LU R6, [R1+0x1d0] ;  /* 0x0001d00001067983 */ /* 0x000f680000300800 */
[----:B------:R-:W5:Y:S04]  /*13e50*/  LDL.LU R7, [R1+0x1d4] ;  /* 0x0001d40001077983 */ /* 0x000f680000300800 */
[----:B-1----:R-:W2:Y:S04]  /*13e60*/  LDL.LU R12, [R1+0x1e8] ;  /* 0x0001e800010c7983 */ /* 0x002ea80000300800 */
[----:B------:R-:W2:Y:S04]  /*13e70*/  LDL.LU R13, [R1+0x1ec] ;  /* 0x0001ec00010d7983 */ /* 0x000ea80000300800 */
[----:B------:R-:W2:Y:S04]  /*13e80*/  LDL.LU R14, [R1+0x1d8] ;  /* 0x0001d800010e7983 */ /* 0x000ea80000300800 */
[----:B------:R-:W2:Y:S04]  /*13e90*/  LDL.LU R15, [R1+0x1dc] ;  /* 0x0001dc00010f7983 */ /* 0x000ea80000300800 */
[----:B------:R-:W3:Y:S04]  /*13ea0*/  LDL.LU R64, [R1+0x140] ;  /* 0x0001400001407983 */ /* 0x000ee80000300800 */
[----:B------:R-:W3:Y:S04]  /*13eb0*/  LDL.LU R65, [R1+0x144] ;  /* 0x0001440001417983 */ /* 0x000ee80000300800 */
[----:B------:R-:W3:Y:S04]  /*13ec0*/  LDL.LU R66, [R1+0x130] ;  /* 0x0001300001427983 */ /* 0x000ee80000300800 */
[----:B------:R-:W3:Y:S04]  /*13ed0*/  LDL.LU R67, [R1+0x134] ;  /* 0x0001340001437983 */ /* 0x000ee80000300800 */
[----:B------:R-:W4:Y:S04]  /*13ee0*/  LDL.LU R176, [R1+0x148] ;  /* 0x0001480001b07983 */ /* 0x000f280000300800 */
[----:B------:R-:W4:Y:S04]  /*13ef0*/  LDL.LU R177, [R1+0x14c] ;  /* 0x00014c0001b17983 */ /* 0x000f280000300800 */
[----:B------:R-:W4:Y:S04]  /*13f00*/  LDL.LU R178, [R1+0x138] ;  /* 0x0001380001b27983 */ /* 0x000f280000300800 */
[----:B------:R-:W4:Y:S01]  /*13f10*/  LDL.LU R179, [R1+0x13c] ;  /* 0x00013c0001b37983 */ /* 0x000f220000300800 */
[----:B------:R-:W-:-:S02]  /*13f20*/  IMAD.MOV.U32 R216, RZ, RZ, R206 ;  /* 0x000000ffffd87224 */ /* 0x000fc400078e00ce */
[----:B------:R-:W-:-:S05]  /*13f30*/  IMAD.MOV.U32 R217, RZ, RZ, R207 ;  /* 0x000000ffffd97224 */ /* 0x000fca00078e00cf */
[----:B------:R-:W-:Y:S04]  /*13f40*/  STS.128 [R0+0x480], R216 ;  /* 0x000480d800007388 */ /* 0x000fe80000000c00 */
[----:B------:R-:W-:Y:S06]  /*13f50*/  BAR.SYNC.DEFER_BLOCKING 0x0 ;  /* 0x0000000000007b1d */ /* 0x000fec0000010000 */
[----:B------:R-:W1:Y:S04]  /*13f60*/  LDS.128 R172, [R2] ;  /* 0x0000000002ac7984 */ /* 0x000e680000000c00 */
[----:B------:R-:W1:Y:S04]  /*13f70*/  LDS.128 R164, [R184] ;  /* 0x00000000b8a47984 */ /* 0x000e680000000c00 */
[----:B------:R-:W1:Y:S04]  /*13f80*/  LDS.128 R160, [R3] ;  /* 0x0000000003a07984 */ /* 0x000e680000000c00 */
[----:B------:R-:W1:Y:S04]  /*13f90*/  LDS.128 R156, [R252] ;  /* 0x00000000fc9c7984 */ /* 0x000e680000000c00 */
[----:B------:R-:W-:Y:S01]  /*13fa0*/  BAR.SYNC.DEFER_BLOCKING 0x0 ;  /* 0x0000000000007b1d */ /* 0x000fe20000010000 */
[----:B------:R-:W-:-:S02]  /*13fb0*/  IMAD.MOV.U32 R182, RZ, RZ, R170 ;  /* 0x000000ffffb67224 */ /* 0x000fc400078e00aa */
[----:B------:R-:W-:Y:S02]  /*13fc0*/  IMAD.MOV.U32 R183, RZ, RZ, R171 ;  /* 0x000000ffffb77224 */ /* 0x000fe400078e00ab */
[----:B------:R-:W-:Y:S02]  /*13fd0*/  IMAD.MOV.U32 R180, RZ, RZ, R214 ;  /* 0x000000ffffb47224 */ /* 0x000fe400078e00d6 */
[----:B------:R-:W-:Y:S01]  /*13fe0*/  IMAD.MOV.U32 R181, RZ, RZ, R215 ;  /* 0x000000ffffb57224 */ /* 0x000fe200078e00d7 */
[----:B-----5:R5:W-:Y:S04]  /*13ff0*/  STS.128 [R0], R4 ;  /* 0x0000000400007388 */ /* 0x020be80000000c00 */
[----:B--2---:R2:W-:Y:S04]  /*14000*/  STS.128 [R0+0x80], R12 ;  /* 0x0000800c00007388 */ /* 0x0045e80000000c00 */
[----:B---3--:R-:W-:Y:S04]  /*14010*/  STS.128 [R0+0x400], R64 ;  /* 0x0004004000007388 */ /* 0x008fe80000000c00 */
[----:B----4-:R3:W-:Y:S04]  /*14020*/  STS.128 [R0+0x480], R176 ;  /* 0x000480b000007388 */ /* 0x0107e80000000c00 */
[----:B------:R-:W-:Y:S01]  /*14030*/  BAR.SYNC.DEFER_BLOCKING 0x0 ;  /* 0x0000000000007b1d */ /* 0x000fe20000010000 */
[----:B-----5:R-:W-:-:S02]  /*14040*/  IMAD.MOV.U32 R6, RZ, RZ, R92 ;  /* 0x000000ffff067224 */ /* 0x020fc400078e005c */
[----:B------:R-:W-:Y:S02]  /*14050*/  IMAD.MOV.U32 R7, RZ, RZ, R93 ;  /* 0x000000ffff077224 */ /* 0x000fe400078e005d */
[----:B------:R-:W-:Y:S02]  /*14060*/  IMAD.MOV.U32 R4, RZ, RZ, R88 ;  /* 0x000000ffff047224 */ /* 0x000fe400078e0058 */
[----:B------:R-:W-:Y:S02]  /*14070*/  IMAD.MOV.U32 R5, RZ, RZ, R89 ;  /* 0x000000ffff057224 */ /* 0x000fe400078e0059 */
[----:B------:R-:W-:Y:S02]  /*14080*/  IMAD.MOV.U32 R92, RZ, RZ, R90 ;  /* 0x000000ffff5c7224 */ /* 0x000fe400078e005a */
[----:B------:R-:W-:Y:S02]  /*14090*/  IMAD.MOV.U32 R93, RZ, RZ, R91 ;  /* 0x000000ffff5d7224 */ /* 0x000fe400078e005b */
[----:B--2---:R-:W-:-:S02]  /*140a0*/  IMAD.MOV.U32 R12, RZ, RZ, R120 ;  /* 0x000000ffff0c7224 */ /* 0x004fc400078e0078 */
[----:B------:R-:W-:Y:S02]  /*140b0*/  IMAD.MOV.U32 R13, RZ, RZ, R121 ;  /* 0x000000ffff0d7224 */ /* 0x000fe400078e0079 */
[----:B------:R-:W-:Y:S02]  /*140c0*/  IMAD.MOV.U32 R14, RZ, RZ, R124 ;  /* 0x000000ffff0e7224 */ /* 0x000fe400078e007c */
[----:B------:R-:W-:Y:S02]  /*140d0*/  IMAD.MOV.U32 R15, RZ, RZ, R125 ;  /* 0x000000ffff0f7224 */ /* 0x000fe400078e007d */
[----:B---3--:R-:W-:Y:S02]  /*140e0*/  IMAD.MOV.U32 R176, RZ, RZ, R122 ;  /* 0x000000ffffb07224 */ /* 0x008fe400078e007a */
[----:B------:R-:W-:Y:S01]  /*140f0*/  IMAD.MOV.U32 R177, RZ, RZ, R123 ;  /* 0x000000ffffb17224 */ /* 0x000fe200078e007b */
[----:B------:R-:W-:Y:S01]  /*14100*/  LDS.128 R88, [R3] ;  /* 0x0000000003587984 */ /* 0x000fe20000000c00 */
[----:B------:R-:W-:-:S02]  /*14110*/  IMAD.MOV.U32 R178, RZ, RZ, R126 ;  /* 0x000000ffffb27224 */ /* 0x000fc400078e007e */
[----:B------:R-:W-:Y:S01]  /*14120*/  IMAD.MOV.U32 R179, RZ, RZ, R127 ;  /* 0x000000ffffb37224 */ /* 0x000fe200078e007f */
[----:B------:R-:W-:Y:S04]  /*14130*/  LDS.128 R120, [R184] ;  /* 0x00000000b8787984 */ /* 0x000fe80000000c00 */
[----:B------:R-:W2:Y:S04]  /*14140*/  LDS.128 R124, [R2] ;  /* 0x00000000027c7984 */ /* 0x000ea80000000c00 */
[----:B------:R-:W-:Y:S04]  /*14150*/  LDS.128 R64, [R252] ;  /* 0x00000000fc407984 */ /* 0x000fe80000000c00 */
[----:B------:R-:W-:Y:S06]  /*14160*/  BAR.SYNC.DEFER_BLOCKING 0x0 ;  /* 0x0000000000007b1d */ /* 0x000fec0000010000 */
[----:B------:R3:W-:Y:S04]  /*14170*/  STS.128 [R0], R4 ;  /* 0x0000000400007388 */ /* 0x0007e80000000c00 */
[----:B------:R-:W-:Y:S04]  /*14180*/  STS.128 [R0+0x80], R92 ;  /* 0x0000805c00007388 */ /* 0x000fe80000000c00 */
[----:B------:R4:W-:Y:S04]  /*14190*/  STS.128 [R0+0x400], R12 ;  /* 0x0004000c00007388 */ /* 0x0009e80000000c00 */
[----:B------:R5:W-:Y:S04]  /*141a0*/  STS.128 [R0+0x480], R176 ;  /* 0x000480b000007388 */ /* 0x000be80000000c00 */
[----:B------:R-:W-:Y:S01]  /*141b0*/  BAR.SYNC.DEFER_BLOCKING 0x0 ;  /* 0x0000000000007b1d */ /* 0x000fe20000010000 */
[----:B---3--:R-:W-:-:S02]  /*141c0*/  IMAD.MOV.U32 R6, RZ, RZ, R152 ;  /* 0x000000ffff067224 */ /* 0x008fc400078e0098 */
[----:B------:R-:W-:Y:S02]  /*141d0*/  IMAD.MOV.U32 R7, RZ, RZ, R153 ;  /* 0x000000ffff077224 */ /* 0x000fe400078e0099 */
[----:B------:R-:W-:Y:S02]  /*141e0*/  IMAD.MOV.U32 R4, RZ, RZ, R148 ;  /* 0x000000ffff047224 */ /* 0x000fe400078e0094 */
[----:B------:R-:W-:Y:S02]  /*141f0*/  IMAD.MOV.U32 R5, RZ, RZ, R149 ;  /* 0x000000ffff057224 */ /* 0x000fe400078e0095 */
[----:B------:R-:W-:Y:S02]  /*14200*/  IMAD.MOV.U32 R152, RZ, RZ, R150 ;  /* 0x000000ffff987224 */ /* 0x000fe400078e0096 */
[----:B------:R-:W-:Y:S02]  /*14210*/  IMAD.MOV.U32 R153, RZ, RZ, R151 ;  /* 0x000000ffff997224 */ /* 0x000fe400078e0097 */
[----:B----4-:R-:W-:-:S02]  /*14220*/  IMAD.MOV.U32 R12, RZ, RZ, R44 ;  /* 0x000000ffff0c7224 */ /* 0x010fc400078e002c */
[----:B------:R-:W-:Y:S02]  /*14230*/  IMAD.MOV.U32 R13, RZ, RZ, R45 ;  /* 0x000000ffff0d7224 */ /* 0x000fe400078e002d */
[----:B------:R-:W-:Y:S02]  /*14240*/  IMAD.MOV.U32 R14, RZ, RZ, R48 ;  /* 0x000000ffff0e7224 */ /* 0x000fe400078e0030 */
[----:B------:R-:W-:Y:S02]  /*14250*/  IMAD.MOV.U32 R15, RZ, RZ, R49 ;  /* 0x000000ffff0f7224 */ /* 0x000fe400078e0031 */
[----:B-----5:R-:W-:Y:S02]  /*14260*/  IMAD.MOV.U32 R176, RZ, RZ, R46 ;  /* 0x000000ffffb07224 */ /* 0x020fe400078e002e */
[----:B------:R-:W-:Y:S01]  /*14270*/  IMAD.MOV.U32 R177, RZ, RZ, R47 ;  /* 0x000000ffffb17224 */ /* 0x000fe200078e002f */
[----:B------:R-:W3:Y:S01]  /*14280*/  LDS.128 R92, [R2] ;  /* 0x00000000025c7984 */ /* 0x000ee20000000c00 */
[----:B------:R-:W-:-:S02]  /*14290*/  IMAD.MOV.U32 R178, RZ, RZ, R50 ;  /* 0x000000ffffb27224 */ /* 0x000fc400078e0032 */
[----:B------:R-:W-:Y:S01]  /*142a0*/  IMAD.MOV.U32 R179, RZ, RZ, R51 ;  /* 0x000000ffffb37224 */ /* 0x000fe200078e0033 */
[----:B------:R-:W-:Y:S04]  /*142b0*/  LDS.128 R148, [R184] ;  /* 0x00000000b8947984 */ /* 0x000fe80000000c00 */
[----:B------:R-:W-:Y:S04]  /*142c0*/  LDS.128 R44, [R3] ;  /* 0x00000000032c7984 */ /* 0x000fe80000000c00 */
[----:B------:R-:W-:Y:S04]  /*142d0*/  LDS.128 R48, [R252] ;  /* 0x00000000fc307984 */ /* 0x000fe80000000c00 */
[----:B------:R-:W-:Y:S06]  /*142e0*/  BAR.SYNC.DEFER_BLOCKING 0x0 ;  /* 0x0000000000007b1d */ /* 0x000fec0000010000 */
[----:B------:R4:W-:Y:S04]  /*142f0*/  STS.128 [R0], R4 ;  /* 0x0000000400007388 */ /* 0x0009e80000000c00 */
[----:B------:R-:W-:Y:S04]  /*14300*/  STS.128 [R0+0x80], R152 ;  /* 0x0000809800007388 */ /* 0x000fe80000000c00 */
[----:B------:R5:W-:Y:S04]  /*14310*/  STS.128 [R0+0x400], R12 ;  /* 0x0004000c00007388 */ /* 0x000be80000000c00 */
[----:B------:R-:W-:Y:S04]  /*14320*/  STS.128 [R0+0x480], R176 ;  /* 0x000480b000007388 */ /* 0x000fe80000000c00 */
[----:B------:R-:W-:Y:S01]  /*14330*/  BAR.SYNC.DEFER_BLOCKING 0x0 ;  /* 0x0000000000007b1d */ /* 0x000fe20000010000 */
[----:B----4-:R-:W-:-:S02]  /*14340*/  IMAD.MOV.U32 R6, RZ, RZ, R240 ;  /* 0x000000ffff067224 */ /* 0x010fc400078e00f0 */
[----:B------:R-:W-:Y:S02]  /*14350*/  IMAD.MOV.U32 R7, RZ, RZ, R241 ;  /* 0x000000ffff077224 */ /* 0x000fe400078e00f1 */
[----:B------:R-:W-:Y:S02]  /*14360*/  IMAD.MOV.U32 R4, RZ, RZ, R68 ;  /* 0x000000ffff047224 */ /* 0x000fe400078e0044 */
[----:B------:R-:W-:Y:S02]  /*14370*/  IMAD.MOV.U32 R5, RZ, RZ, R69 ;  /* 0x000000ffff057224 */ /* 0x000fe400078e0045 */
[----:B------:R-:W-:Y:S02]  /*14380*/  IMAD.MOV.U32 R240, RZ, RZ, R70 ;  /* 0x000000fffff07224 */ /* 0x000fe400078e0046 */
[----:B------:R-:W-:Y:S02]  /*14390*/  IMAD.MOV.U32 R241, RZ, RZ, R71 ;  /* 0x000000fffff17224 */ /* 0x000fe400078e0047 */
[----:B-----5:R-:W-:-:S02]  /*143a0*/  IMAD.MOV.U32 R14, RZ, RZ, R168 ;  /* 0x000000ffff0e7224 */ /* 0x020fc400078e00a8 */
[----:B------:R-:W-:Y:S01]  /*143b0*/  IMAD.MOV.U32 R15, RZ, RZ, R169 ;  /* 0x000000ffff0f7224 */ /* 0x000fe200078e00a9 */
[----:B------:R-:W4:Y:S04]  /*143c0*/  LDS.128 R176, [R2] ;  /* 0x0000000002b07984 */ /* 0x000f280000000c00 */
[----:B------:R-:W-:Y:S04]  /*143d0*/  LDS.128 R168, [R184] ;  /* 0x00000000b8a87984 */ /* 0x000fe80000000c00 */
[----:B------:R-:W-:Y:S04]  /*143e0*/  LDS.128 R152, [R3] ;  /* 0x0000000003987984 */ /* 0x000fe80000000c00 */
[----:B------:R-:W-:Y:S04]  /*143f0*/  LDS.128 R68, [R252] ;  /* 0x00000000fc447984 */ /* 0x000fe80000000c00 */
[----:B------:R-:W-:Y:S01]  /*14400*/  BAR.SYNC.DEFER_BLOCKING 0x0 ;  /* 0x0000000000007b1d */ /* 0x000fe20000010000 */
[----:B------:R-:W-:-:S02]  /*14410*/  IMAD.MOV.U32 R12, RZ, RZ, R212 ;  /* 0x000000ffff0c7224 */ /* 0x000fc400078e00d4 */
[----:B------:R-:W-:-:S03]  /*14420*/  IMAD.MOV.U32 R13, RZ, RZ, R213 ;  /* 0x000000ffff0d7224 */ /* 0x000fc600078e00d5 */
        /* <DEDUP_REMOVED lines=19> */
[----:B------:R1:W-:Y:S04]  /*14560*/  STS.128 [R0+0x80], R240 ;  /* 0x000080f000007388 */ /* 0x0003e80000000c00 */
[----:B------:R-:W-:Y:S06]  /*14570*/  BAR.SYNC.DEFER_BLOCKING 0x0 ;  /* 0x0000000000007b1d */ /* 0x000fec0000010000 */
[----:B------:R-:W4:Y:S01]  /*14580*/  LDL.LU R232, [R1+0x60] ;  /* 0x0000600001e87983 */ /* 0x000f220000300800 */
[----:B-1----:R-:W-:-:S03]  /*14590*/  LOP3.LUT R241, R2, 0x20, RZ, 0x3c, !PT ;  /* 0x0000002002f17812 */ /* 0x002fc600078e3cff */
[----:B------:R-:W4:Y:S01]  /*145a0*/  LDL.LU R243, [R1+0x244] ;  /* 0x0002440001f37983 */ /* 0x000f220000300800 */
[----:B------:R-:W-:-:S03]  /*145b0*/  LOP3.LUT R242, R2, 0x40, RZ, 0x3c, !PT ;  /* 0x0000004002f27812 */ /* 0x000fc600078e3cff */
[----:B------:R-:W4:Y:S04]  /*145c0*/  LDL.LU R240, [R1+0x240] ;  /* 0x0002400001f07983 */ /* 0x000f280000300800 */
[----:B------:R-:W4:Y:S04]  /*145d0*/  LDL.LU R235, [R1+0x248] ;  /* 0x0002480001eb7983 */ /* 0x000f280000300800 */
[----:B------:R-:W1:Y:S04]  /*145e0*/  LDS.128 R196, [R2] ;  /* 0x0000000002c47984 */ /* 0x000e680000000c00 */
[----:B------:R-:W1:Y:S04]  /*145f0*/  LDS.128 R188, [R241] ;  /* 0x00000000f1bc7984 */ /* 0x000e680000000c00 */
[----:B------:R-:W1:Y:S04]  /*14600*/  LDS.128 R192, [R242] ;  /* 0x00000000f2c07984 */ /* 0x000e680000000c00 */
[----:B------:R-:W1:Y:S04]  /*14610*/  LDS.128 R184, [R252] ;  /* 0x00000000fcb87984 */ /* 0x000e680000000c00 */
[----:B------:R-:W-:Y:S06]  /*14620*/  BAR.SYNC.DEFER_BLOCKING 0x0 ;  /* 0x0000000000007b1d */ /* 0x000fec0000010000 */
[----:B------:R-:W4:Y:S04]  /*14630*/  LDL.LU R234, [R1+0x254] ;  /* 0x0002540001ea7983 */ /* 0x000f280000300800 */
[----:B------:R-:W4:Y:S04]  /*14640*/  LDL.LU R233, [R1+0x250] ;  /* 0x0002500001e97983 */ /* 0x000f280000300800 */
        /* <DEDUP_REMOVED lines=17> */
[----:B------:R-:W2:Y:S01]  /*14760*/  LDS.128 R180, [R2] ;  /* 0x0000000002b47984 */ /* 0x000ea20000000c00 */
        /* <DEDUP_REMOVED lines=30> */
[----:B------:R4:W-:Y:S04]  /*14950*/  STS.128 [R0+0x80], R236 ;  /* 0x000080ec00007388 */ /* 0x0009e80000000c00 */
[----:B----4-:R-:W4:Y:S04]  /*14960*/  LDL.LU R236, [R1+0x20] ;  /* 0x0000200001ec7983 */ /* 0x010f280000300800 */
[----:B------:R-:W5:Y:S04]  /*14970*/  LDL.LU R238, [R1+0x64] ;  /* 0x0000640001ee7983 */ /* 0x000f680000300800 */
[----:B------:R-:W2:Y:S04]  /*14980*/  LDL.LU R239, [R1+0x24] ;  /* 0x0000240001ef7983 */ /* 0x000ea80000300800 */
[----:B------:R1:W-:Y:S04]  /*14990*/  STS.128 [R0], R4 ;  /* 0x0000000400007388 */ /* 0x0003e80000000c00 */
[----:B------:R-:W-:Y:S04]  /*149a0*/  STS.128 [R0+0x400], R12 ;  /* 0x0004000c00007388 */ /* 0x000fe80000000c00 */
[----:B------:R-:W-:Y:S04]  /*149b0*/  STS.128 [R0+0x480], R204 ;  /* 0x000480cc00007388 */ /* 0x000fe80000000c00 */
[----:B------:R-:W-:Y:S01]  /*149c0*/  BAR.SYNC.DEFER_BLOCKING 0x0 ;  /* 0x0000000000007b1d */ /* 0x000fe20000010000 */
[----:B-1----:R-:W-:-:S02]  /*149d0*/  IMAD.MOV.U32 R4, RZ, RZ, R248 ;  /* 0x000000ffff047224 */ /* 0x002fc400078e00f8 */
[C---:B------:R-:W-:Y:S01]  /*149e0*/  IMAD R3, R240.reuse, c[0x0][0x194], RZ ;  /* 0x00006500f0037a24 */ /* 0x040fe200078e02ff */
[----:B------:R-:W-:Y:S01]  /*149f0*/  ISETP.GE.AND P0, PT, R240, c[0x0][0x178], PT ;  /* 0x00005e00f0007a0c */ /* 0x000fe20003f06270 */
[----:B------:R-:W-:Y:S01]  /*14a00*/  IMAD R218, R243, c[0x0][0x198], RZ ;  /* 0x00006600f3da7a24 */ /* 0x000fe200078e02ff */
[----:B------:R-:W3:Y:S04]  /*14a10*/  LDL.LU R237, [R1+0x10] ;  /* 0x0000100001ed7983 */ /* 0x000ee80000300800 */
[----:B------:R-:W1:Y:S04]  /*14a20*/  LDS.128 R12, [R2] ;  /* 0x00000000020c7984 */ /* 0x000e680000000c00 */
[----:B------:R-:W-:Y:S04]  /*14a30*/  LDS.128 R204, [R241] ;  /* 0x00000000f1cc7984 */ /* 0x000fe80000000c00 */
[----:B------:R-:W-:Y:S04]  /*14a40*/  LDS.128 R208, [R242] ;  /* 0x00000000f2d07984 */ /* 0x000fe80000000c00 */
[----:B------:R-:W-:Y:S01]  /*14a50*/  LDS.128 R212, [R252] ;  /* 0x00000000fcd47984 */ /* 0x000fe20000000c00 */
[----:B------:R-:W-:-:S02]  /*14a60*/  IMAD.MOV.U32 R5, RZ, RZ, R249 ;  /* 0x000000ffff057224 */ /* 0x000fc400078e00f9 */
[----:B------:R-:W-:Y:S02]  /*14a70*/  IMAD.MOV.U32 R6, RZ, RZ, R244 ;  /* 0x000000ffff067224 */ /* 0x000fe400078e00f4 */
[----:B------:R-:W-:Y:S01]  /*14a80*/  IMAD.MOV.U32 R7, RZ, RZ, R245 ;  /* 0x000000ffff077224 */ /* 0x000fe200078e00f5 */
[----:B------:R-:W-:Y:S01]  /*14a90*/  BAR.SYNC.DEFER_BLOCKING 0x0 ;  /* 0x0000000000007b1d */ /* 0x000fe20000010000 */
[----:B------:R-:W-:Y:S02]  /*14aa0*/  IMAD.MOV.U32 R244, RZ, RZ, R250 ;  /* 0x000000fffff47224 */ /* 0x000fe400078e00fa */
[----:B------:R-:W-:Y:S01]  /*14ab0*/  IMAD.MOV.U32 R245, RZ, RZ, R251 ;  /* 0x000000fffff57224 */ /* 0x000fe200078e00fb */
[----:B------:R-:W-:Y:S02]  /*14ac0*/  LEA R216, P3, R3, c[0x0][0x170], 0x2 ;  /* 0x00005c0003d87a11 */ /* 0x000fe400078610ff */
[----:B------:R-:W-:Y:S01]  /*14ad0*/  ISETP.LT.AND P0, PT, R243, c[0x0][0x17c], !P0 ;  /* 0x00005f00f3007a0c */ /* 0x000fe20004701270 */
[----:B------:R-:W3:Y:S04]  /*14ae0*/  LDL.LU R249, [R1+0x50] ;  /* 0x0000500001f97983 */ /* 0x000ee80000300800 */
[----:B------:R1:W-:Y:S04]  /*14af0*/  STS.128 [R0], R4 ;  /* 0x0000000400007388 */ /* 0x0003e80000000c00 */
[----:B------:R-:W-:Y:S01]  /*14b00*/  STS.128 [R0+0x80], R244 ;  /* 0x000080f400007388 */ /* 0x000fe20000000c00 */
[----:B-1----:R-:W-:-:S02]  /*14b10*/  IMAD.MOV.U32 R6, RZ, RZ, R224 ;  /* 0x000000ffff067224 */ /* 0x002fc400078e00e0 */
[----:B------:R-:W-:Y:S02]  /*14b20*/  IMAD.MOV.U32 R7, RZ, RZ, R225 ;  /* 0x000000ffff077224 */ /* 0x000fe400078e00e1 */
[----:B------:R-:W-:Y:S02]  /*14b30*/  IMAD.MOV.U32 R4, RZ, RZ, R200 ;  /* 0x000000ffff047224 */ /* 0x000fe400078e00c8 */
[----:B------:R-:W-:Y:S02]  /*14b40*/  IMAD.MOV.U32 R5, RZ, RZ, R201 ;  /* 0x000000ffff057224 */ /* 0x000fe400078e00c9 */
[----:B------:R-:W-:Y:S02]  /*14b50*/  IMAD.MOV.U32 R224, RZ, RZ, R202 ;  /* 0x000000ffffe07224 */ /* 0x000fe400078e00ca */
[----:B------:R-:W-:Y:S01]  /*14b60*/  IMAD.MOV.U32 R225, RZ, RZ, R203 ;  /* 0x000000ffffe17224 */ /* 0x000fe200078e00cb */
[----:B------:R1:W-:Y:S04]  /*14b70*/  STS.128 [R0+0x400], R4 ;  /* 0x0004000400007388 */ /* 0x0003e80000000c00 */
[----:B------:R1:W-:Y:S01]  /*14b80*/  STS.128 [R0+0x480], R224 ;  /* 0x000480e000007388 */ /* 0x0003e20000000c00 */
[----:B------:R-:W-:Y:S01]  /*14b90*/  IMAD.MOV.U32 R202, RZ, RZ, c[0x0][0x194] ;  /* 0x00006500ffca7624 */ /* 0x000fe200078e00ff */
[----:B------:R-:W-:-:S03]  /*14ba0*/  LEA.HI.X.SX32 R217, R3, c[0x0][0x174], 0x2, P3 ;  /* 0x00005d0003d97a11 */ /* 0x000fc600018f16ff */
[----:B------:R-:W-:Y:S02]  /*14bb0*/  IMAD R3, R202, 0x80, R3 ;  /* 0x00000080ca037824 */ /* 0x000fe400078e0203 */
[----:B------:R-:W-:Y:S01]  /*14bc0*/  IMAD.WIDE R200, R218, 0x4, R216 ;  /* 0x00000004dac87825 */ /* 0x000fe200078e02d8 */
[----:B------:R-:W-:Y:S02]  /*14bd0*/  BAR.SYNC.DEFER_BLOCKING 0x0 ;  /* 0x0000000000007b1d */ /* 0x000fe40000010000 */
[----:B-1----:R-:W-:Y:S01]  /*14be0*/  LEA R4, P4, R3, c[0x0][0x170], 0x2 ;  /* 0x00005c0003047a11 */ /* 0x002fe200078810ff */
[----:B------:R-:W-:-:S03]  /*14bf0*/  IMAD R0, R202, 0x80, R3 ;  /* 0x00000080ca007824 */ /* 0x000fc600078e0203 */
[----:B------:R-:W-:Y:S02]  /*14c00*/  LEA.HI.X.SX32 R5, R3, c[0x0][0x174], 0x2, P4 ;  /* 0x00005d0003057a11 */ /* 0x000fe400020f16ff */
[----:B------:R-:W-:-:S04]  /*14c10*/  LEA R6, P6, R0, c[0x0][0x170], 0x2 ;  /* 0x00005c0000067a11 */ /* 0x000fc800078c10ff */
[----:B------:R-:W-:Y:S01]  /*14c20*/  LEA.HI.X.SX32 R7, R0, c[0x0][0x174], 0x2, P6 ;  /* 0x00005d0000077a11 */ /* 0x000fe200030f16ff */
[----:B------:R1:W-:Y:S01]  /*14c30*/  @P0 STG.E [R200.64], R232 ;  /* 0x000000e8c8000986 */ /* 0x0003e2000c101908 */
[----:B------:R-:W-:-:S04]  /*14c40*/  ISETP.GE.AND P0, PT, R243, c[0x0][0x17c], PT ;  /* 0x00005f00f3007a0c */ /* 0x000fc80003f06270 */
[----:B------:R-:W-:Y:S01]  /*14c50*/  ISETP.LT.AND P3, PT, R235, c[0x0][0x178], !P0 ;  /* 0x00005e00eb007a0c */ /* 0x000fe20004761270 */
[----:B-1----:R-:W-:Y:S01]  /*14c60*/  IMAD R201, R202, 0x80, R0 ;  /* 0x00000080cac97824 */ /* 0x002fe200078e0200 */
[----:B------:R-:W-:-:S04]  /*14c70*/  ISETP.LT.AND P6, PT, R234, c[0x0][0x178], !P0 ;  /* 0x00005e00ea007a0c */ /* 0x000fc800047c1270 */
[----:B------:R-:W-:Y:S02]  /*14c80*/  LEA R200, P4, R201, c[0x0][0x170], 0x2 ;  /* 0x00005c00c9c87a11 */ /* 0x000fe400078810ff */
[----:B------:R-:W-:Y:S02]  /*14c90*/  ISETP.LT.AND P0, PT, R233, c[0x0][0x178], !P0 ;  /* 0x00005e00e9007a0c */ /* 0x000fe40004701270 */
[----:B------:R-:W-:Y:S02]  /*14ca0*/  ISETP.LT.AND P5, PT, R240, c[0x0][0x178], !P2 ;  /* 0x00005e00f0007a0c */ /* 0x000fe400057a1270 */
[----:B------:R-:W-:Y:S02]  /*14cb0*/  LEA.HI.X.SX32 R201, R201, c[0x0][0x174], 0x2, P4 ;  /* 0x00005d00c9c97a11 */ /* 0x000fe400020f16ff */
[----:B------:R-:W-:Y:S01]  /*14cc0*/  ISETP.LT.AND P4, PT, R235, c[0x0][0x178], !P2 ;  /* 0x00005e00eb007a0c */ /* 0x000fe20005781270 */
[C---:B------:R-:W-:Y:S01]  /*14cd0*/  IMAD.WIDE R202, R218.reuse, 0x4, R4 ;  /* 0x00000004daca7825 */ /* 0x040fe200078e0204 */
[----:B------:R-:W-:-:S03]  /*14ce0*/  IADD3 R232, R218, c[0x0][0x198], RZ ;  /* 0x00006600dae87a10 */ /* 0x000fc60007ffe0ff */
[----:B------:R-:W-:-:S04]  /*14cf0*/  IMAD.WIDE R226, R218, 0x4, R6 ;  /* 0x00000004dae27825 */ /* 0x000fc800078e0206 */
[----:B------:R-:W-:-:S04]  /*14d00*/  IMAD.WIDE R224, R218, 0x4, R200 ;  /* 0x00000004dae07825 */ /* 0x000fc800078e02c8 */
[C---:B------:R-:W-:Y:S01]  /*14d10*/  IMAD.WIDE R218, R232.reuse, 0x4, R216 ;  /* 0x00000004e8da7825 */ /* 0x040fe200078e02d8 */
[----:B----4-:R1:W-:Y:S04]  /*14d20*/  @P3 STG.E [R202.64], R236 ;  /* 0x000000ecca003986 */ /* 0x0103e8000c101908 */
[----:B------:R-:W-:Y:S04]  /*14d30*/  @P6 STG.E [R226.64], R220 ;  /* 0x000000dce2006986 */ /* 0x000fe8000c101908 */
[----:B------:R-:W-:Y:S01]  /*14d40*/  @P0 STG.E [R224.64], R60 ;  /* 0x0000003ce0000986 */ /* 0x000fe2000c101908 */
[----:B-1----:R-:W-:-:S03]  /*14d50*/  IMAD.WIDE R202, R232, 0x4, R4 ;  /* 0x00000004e8ca7825 */ /* 0x002fc600078e0204 */
[----:B-----5:R1:W-:Y:S04]  /*14d60*/  @P5 STG.E [R218.64], R238 ;  /* 0x000000eeda005986 */ /* 0x0203e8000c101908 */
[----:B--2---:R2:W-:Y:S04]  /*14d70*/  @P4 STG.E [R202.64], R239 ;  /* 0x000000efca004986 */ /* 0x0045e8000c101908 */
[----:B-1----:R-:W4:Y:S04]  /*14d80*/  LDL.LU R238, [R1+0x54] ;  /* 0x0000540001ee7983 */ /* 0x002f280000300800 */
[----:B--2---:R-:W2:Y:S01]  /*14d90*/  LDL.LU R239, [R1+0x14] ;  /* 0x0000140001ef7983 */ /* 0x004ea20000300800 */
[----:B------:R-:W-:-:S02]  /*14da0*/  ISETP.LT.AND P3, PT, R234, c[0x0][0x178], !P2 ;  /* 0x00005e00ea007a0c */ /* 0x000fc40005761270 */
[----:B------:R-:W-:Y:S02]  /*14db0*/  ISETP.LT.AND P2, PT, R233, c[0x0][0x178], !P2 ;  /* 0x00005e00e9007a0c */ /* 0x000fe40005741270 */
[C---:B------:R-:W-:Y:S01]  /*14dc0*/  IADD3 R3, R232.reuse, c[0x0][0x198], RZ ;  /* 0x00006600e8037a10 */ /* 0x040fe20007ffe0ff */
[----:B------:R-:W-:Y:S01]  /*14dd0*/  IMAD.WIDE R224, R232, 0x4, R6 ;  /* 0x00000004e8e07825 */ /* 0x000fe200078e0206 */
[----:B------:R-:W-:Y:S01]  /*14de0*/  ISETP.LT.AND P5, PT, R240, c[0x0][0x178], !P1 ;  /* 0x00005e00f0007a0c */ /* 0x000fe20004fa1270 */
[----:B------:R-:W5:Y:S01]  /*14df0*/  LDL.LU R248, [R1+0x40] ;  /* 0x0000400001f87983 */ /* 0x000f620000300800 */
[----:B------:R-:W-:Y:S01]  /*14e00*/  IADD3 R0, R243, 0x3, RZ ;  /* 0x00000003f3007810 */ /* 0x000fe20007ffe0ff */
[----:B------:R-:W-:Y:S01]  /*14e10*/  IMAD.WIDE R218, R232, 0x4, R200 ;  /* 0x00000004e8da7825 */ /* 0x000fe200078e02c8 */
[----:B------:R-:W-:Y:S01]  /*14e20*/  ISETP.LT.AND P0, PT, R235, c[0x0][0x178], !P1 ;  /* 0x00005e00eb007a0c */ /* 0x000fe20004f01270 */
[----:B------:R-:W5:Y:S01]  /*14e30*/  LDL.LU R236, [R1] ;  /* 0x0000000001ec7983 */ /* 0x000f620000300800 */
[----:B------:R-:W-:Y:S01]  /*14e40*/  ISETP.LT.AND P4, PT, R234, c[0x0][0x178], !P1 ;  /* 0x00005e00ea007a0c */ /* 0x000fe20004f81270 */
[----:B------:R-:W-:Y:S01]  /*14e50*/  IMAD.WIDE R202, R3, 0x4, R216 ;  /* 0x0000000403ca7825 */ /* 0x000fe200078e02d8 */
[----:B------:R-:W-:Y:S01]  /*14e60*/  ISETP.GE.AND P6, PT, R0, c[0x0][0x17c], PT ;  /* 0x00005f0000007a0c */ /* 0x000fe20003fc6270 */
[----:B------:R-:W-:Y:S01]  /*14e70*/  @P3 STG.E [R224.64], R221 ;  /* 0x000000dde0003986 */ /* 0x000fe2000c101908 */
[----:B------:R-:W-:-:S02]  /*14e80*/  IADD3 R60, R243, 0x4, RZ ;  /* 0x00000004f33c7810 */ /* 0x000fc40007ffe0ff */
[----:B------:R-:W-:Y:S01]  /*14e90*/  ISETP.LT.AND P1, PT, R233, c[0x0][0x178], !P1 ;  /* 0x00005e00e9007a0c */ /* 0x000fe20004f21270 */
[----:B------:R1:W-:Y:S01]  /*14ea0*/  @P2 STG.E [R218.64], R61 ;  /* 0x0000003dda002986 */ /* 0x0003e2000c101908 */
[----:B------:R-:W-:Y:S02]  /*14eb0*/  ISETP.LT.AND P2, PT, R240, c[0x0][0x178], !P6 ;  /* 0x00005e00f0007a0c */ /* 0x000fe40007741270 */
[----:B------:R-:W-:Y:S02]  /*14ec0*/  ISETP.GE.AND P3, PT, R60, c[0x0][0x17c], PT ;  /* 0x00005f003c007a0c */ /* 0x000fe40003f66270 */
[C---:B------:R-:W-:Y:S01]  /*14ed0*/  IADD3 R0, R3.reuse, c[0x0][0x198], RZ ;  /* 0x0000660003007a10 */ /* 0x040fe20007ffe0ff */
[----:B-1----:R-:W-:-:S04]  /*14ee0*/  IMAD.WIDE R60, R3, 0x4, R6 ;  /* 0x00000004033c7825 */ /* 0x002fc800078e0206 */
[----:B------:R-:W-:Y:S01]  /*14ef0*/  IMAD.WIDE R218, R3, 0x4, R200 ;  /* 0x0000000403da7825 */ /* 0x000fe200078e02c8 */
[----:B---3--:R1:W-:Y:S01]  /*14f00*/  @P5 STG.E [R202.64], R249 ;  /* 0x000000f9ca005986 */ /* 0x0083e2000c101908 */
[----:B------:R-:W-:Y:S02]  /*14f10*/  ISETP.LT.AND P5, PT, R235, c[0x0][0x178], !P6 ;  /* 0x00005e00eb007a0c */ /* 0x000fe400077a1270 */
[----:B-1----:R-:W-:-:S05]  /*14f20*/  IMAD.WIDE R202, R3, 0x4, R4 ;  /* 0x0000000403ca7825 */ /* 0x002fca00078e0204 */
[----:B------:R1:W-:Y:S04]  /*14f30*/  @P0 STG.E [R202.64], R237 ;  /* 0x000000edca000986 */ /* 0x0003e8000c101908 */
[----:B------:R3:W-:Y:S04]  /*14f40*/  @P4 STG.E [R60.64], R24 ;  /* 0x000000183c004986 */ /* 0x0007e8000c101908 */
[----:B------:R-:W-:Y:S01]  /*14f50*/  @P1 STG.E [R218.64], R80 ;  /* 0x00000050da001986 */ /* 0x000fe2000c101908 */
[----:B-1----:R-:W-:-:S03]  /*14f60*/  IMAD.WIDE R202, R0, 0x4, R216 ;  /* 0x0000000400ca7825 */ /* 0x002fc600078e02d8 */
[----:B------:R-:W5:Y:S01]  /*14f70*/  LDL.LU R237, [R1+0x44] ;  /* 0x0000440001ed7983 */ /* 0x000f620000300800 */
[----:B---3--:R-:W-:-:S03]  /*14f80*/  IMAD.WIDE R60, R0, 0x4, R4 ;  /* 0x00000004003c7825 */ /* 0x008fc600078e0204 */
[----:B----4-:R-:W-:Y:S04]  /*14f90*/  @P2 STG.E [R202.64], R238 ;  /* 0x000000eeca002986 */ /* 0x010fe8000c101908 */
[----:B--2---:R1:W-:Y:S04]  /*14fa0*/  @P5 STG.E [R60.64], R239 ;  /* 0x000000ef3c005986 */ /* 0x0043e8000c101908 */
[----:B-1----:R-:W2:Y:S01]  /*14fb0*/  LDL.LU R239, [R1+0x4] ;  /* 0x0000040001ef7983 */ /* 0x002ea20000300800 */
[----:B------:R-:W-:Y:S02]  /*14fc0*/  ISETP.LT.AND P4, PT, R234, c[0x0][0x178], !P6 ;  /* 0x00005e00ea007a0c */ /* 0x000fe40007781270 */
[----:B------:R-:W-:Y:S01]  /*14fd0*/  IADD3 R24, R243, 0x5, RZ ;  /* 0x00000005f3187810 */ /* 0x000fe20007ffe0ff */
[----:B------:R-:W-:Y:S01]  /*14fe0*/  IMAD.WIDE R202, R0, 0x4, R6 ;  /* 0x0000000400ca7825 */ /* 0x000fe200078e0206 */
[----:B------:R-:W-:Y:S01]  /*14ff0*/  ISETP.LT.AND P6, PT, R233, c[0x0][0x178], !P6 ;  /* 0x00005e00e9007a0c */ /* 0x000fe200077c1270 */
[----:B------:R-:W3:Y:S01]  /*15000*/  LDL.LU R238, [R1+0x30] ;  /* 0x0000300001ee7983 */ /* 0x000ee20000300800 */
[----:B------:R-:W-:-:S02]  /*15010*/  ISETP.LT.AND P5, PT, R240, c[0x0][0x178], !P3 ;  /* 0x00005e00f0007a0c */ /* 0x000fc40005fa1270 */
[----:B------:R-:W-:Y:S02]  /*15020*/  ISETP.GE.AND P0, PT, R24, c[0x0][0x17c], PT ;  /* 0x00005f0018007a0c */ /* 0x000fe40003f06270 */
[----:B------:R-:W-:Y:S02]  /*15030*/  IADD3 R24, R243, 0x6, RZ ;  /* 0x00000006f3187810 */ /* 0x000fe40007ffe0ff */
[C---:B------:R-:W-:Y:S01]  /*15040*/  IADD3 R3, R0.reuse, c[0x0][0x198], RZ ;  /* 0x0000660000037a10 */ /* 0x040fe20007ffe0ff */
[----:B------:R1:W-:Y:S01]  /*15050*/  @P4 STG.E [R202.64], R25 ;  /* 0x00000019ca004986 */ /* 0x0003e2000c101908 */
[----:B------:R-:W-:Y:S01]  /*15060*/  IMAD.WIDE R60, R0, 0x4, R200 ;  /* 0x00000004003c7825 */ /* 0x000fe200078e02c8 */
[----:B------:R-:W-:Y:S02]  /*15070*/  ISETP.LT.AND P1, PT, R235, c[0x0][0x178], !P3 ;  /* 0x00005e00eb007a0c */ /* 0x000fe40005f21270 */
[----:B------:R-:W-:Y:S02]  /*15080*/  ISETP.GE.AND P4, PT, R24, c[0x0][0x17c], PT ;  /* 0x00005f0018007a0c */ /* 0x000fe40003f86270 */
[----:B------:R-:W-:Y:S01]  /*15090*/  ISETP.LT.AND P2, PT, R234, c[0x0][0x178], !P3 ;  /* 0x00005e00ea007a0c */ /* 0x000fe20005f41270 */
[----:B------:R4:W-:Y:S01]  /*150a0*/  @P6 STG.E [R60.64], R81 ;  /* 0x000000513c006986 */ /* 0x0009e2000c101908 */
[----:B------:R-:W-:Y:S01]  /*150b0*/  ISETP.LT.AND P3, PT, R233, c[0x0][0x178], !P3 ;  /* 0x00005e00e9007a0c */ /* 0x000fe20005f61270 */
[----:B-1----:R-:W-:Y:S01]  /*150c0*/  IMAD.WIDE R24, R3, 0x4, R216 ;  /* 0x0000000403187825 */ /* 0x002fe200078e02d8 */
[----:B------:R-:W-:-:S04]  /*150d0*/  ISETP.LT.AND P6, PT, R240, c[0x0][0x178], !P0 ;  /* 0x00005e00f0007a0c */ /* 0x000fc800047c1270 */
[----:B-----5:R1:W-:Y:S01]  /*150e0*/  @P5 STG.E [R24.64], R248 ;  /* 0x000000f818005986 */ /* 0x0203e2000c101908 */
[----:B------:R-:W-:Y:S01]  /*150f0*/  ISETP.LT.AND P5, PT, R235, c[0x0][0x178], !P0 ;  /* 0x00005e00eb007a0c */ /* 0x000fe200047a1270 */
[C---:B----4-:R-:W-:Y:S01]  /*15100*/  IMAD.WIDE R60, R3.reuse, 0x4, R4 ;  /* 0x00000004033c7825 */ /* 0x050fe200078e0204 */
[----:B------:R-:W-:-:S03]  /*15110*/  IADD3 R219, R3, c[0x0][0x198], RZ ;  /* 0x0000660003db7a10 */ /* 0x000fc60007ffe0ff */
[C---:B------:R-:W-:Y:S01]  /*15120*/  IMAD.WIDE R80, R3.reuse, 0x4, R6 ;  /* 0x0000000403507825 */ /* 0x040fe200078e0206 */
[----:B------:R4:W-:Y:S04]  /*15130*/  @P1 STG.E [R60.64], R236 ;  /* 0x000000ec3c001986 */ /* 0x0009e8000c101908 */
[----:B------:R5:W-:Y:S01]  /*15140*/  @P2 STG.E [R80.64], R16 ;  /* 0x0000001050002986 */ /* 0x000be2000c101908 */
[----:B-1----:R-:W-:-:S04]  /*15150*/  IMAD.WIDE R24, R3, 0x4, R200 ;  /* 0x0000000403187825 */ /* 0x002fc800078e02c8 */
[C---:B----4-:R-:W-:Y:S01]  /*15160*/  IMAD.WIDE R60, R219.reuse, 0x4, R216 ;  /* 0x00000004db3c7825 */ /* 0x050fe200078e02d8 */
[----:B------:R-:W-:Y:S03]  /*15170*/  @P3 STG.E [R24.64], R76 ;  /* 0x0000004c18003986 */ /* 0x000fe6000c101908 */
[----:B-----5:R-:W-:Y:S01]  /*15180*/  IMAD.WIDE R80, R219, 0x4, R4 ;  /* 0x00000004db507825 */ /* 0x020fe200078e0204 */
[----:B------:R-:W-:Y:S04]  /*15190*/  @P6 STG.E [R60.64], R237 ;  /* 0x000000ed3c006986 */ /* 0x000fe8000c101908 */
[----:B--2---:R1:W-:Y:S04]  /*151a0*/  @P5 STG.E [R80.64], R239 ;  /* 0x000000ef50005986 */ /* 0x0043e8000c101908 */
[----:B-1----:R-:W2:Y:S01]  /*151b0*/  LDL.LU R239, [R1+0x34] ;  /* 0x0000340001ef7983 */ /* 0x002ea20000300800 */
[----:B------:R-:W-:-:S02]  /*151c0*/  ISETP.LT.AND P1, PT, R234, c[0x0][0x178], !P0 ;  /* 0x00005e00ea007a0c */ /* 0x000fc40004721270 */
[----:B------:R-:W-:Y:S01]  /*151d0*/  ISETP.LT.AND P0, PT, R233, c[0x0][0x178], !P0 ;  /* 0x00005e00e9007a0c */ /* 0x000fe20004701270 */
[----:B------:R-:W-:Y:S01]  /*151e0*/  IMAD.WIDE R202, R219, 0x4, R6 ;  /* 0x00000004dbca7825 */ /* 0x000fe200078e0206 */
[----:B------:R-:W-:Y:S01]  /*151f0*/  IADD3 R0, R243, 0x7, RZ ;  /* 0x00000007f3007810 */ /* 0x000fe20007ffe0ff */
[----:B------:R-:W4:Y:S01]  /*15200*/  LDL.LU R250, [R1+0x68] ;  /* 0x0000680001fa7983 */ /* 0x000f220000300800 */
[C---:B------:R-:W-:Y:S01]  /*15210*/  IADD3 R3, R219.reuse, c[0x0][0x198], RZ ;  /* 0x00006600db037a10 */ /* 0x040fe20007ffe0ff */
[----:B------:R-:W-:Y:S01]  /*15220*/  IMAD.WIDE R218, R219, 0x4, R200 ;  /* 0x00000004dbda7825 */ /* 0x000fe200078e02c8 */
[----:B------:R-:W-:Y:S01]  /*15230*/  ISETP.GE.AND P2, PT, R0, c[0x0][0x17c], PT ;  /* 0x00005f0000007a0c */ /* 0x000fe20003f46270 */
[----:B------:R-:W5:Y:S01]  /*15240*/  LDL.LU R249, [R1+0x28] ;  /* 0x0000280001f97983 */ /* 0x000f620000300800 */
[----:B------:R-:W-:Y:S02]  /*15250*/  ISETP.LT.AND P6, PT, R240, c[0x0][0x178], !P4 ;  /* 0x00005e00f0007a0c */ /* 0x000fe400067c1270 */
[----:B------:R-:W-:Y:S01]  /*15260*/  ISETP.LT.AND P3, PT, R235, c[0x0][0x178], !P4 ;  /* 0x00005e00eb007a0c */ /* 0x000fe20006761270 */
[----:B------:R-:W-:Y:S01]  /*15270*/  @P1 STG.E [R202.64], R17 ;  /* 0x00000011ca001986 */ /* 0x000fe2000c101908 */
[----:B------:R-:W-:-:S02]  /*15280*/  ISETP.LT.AND P5, PT, R234, c[0x0][0x178], !P4 ;  /* 0x00005e00ea007a0c */ /* 0x000fc400067a1270 */
[----:B------:R-:W-:Y:S01]  /*15290*/  ISETP.LT.AND P4, PT, R233, c[0x0][0x178], !P4 ;  /* 0x00005e00e9007a0c */ /* 0x000fe20006781270 */
[----:B------:R1:W-:Y:S01]  /*152a0*/  @P0 STG.E [R218.64], R77 ;  /* 0x0000004dda000986 */ /* 0x0003e2000c101908 */
[----:B------:R-:W-:Y:S01]  /*152b0*/  ISETP.LT.AND P0, PT, R240, c[0x0][0x178], !P2 ;  /* 0x00005e00f0007a0c */ /* 0x000fe20005701270 */
[C---:B------:R-:W-:Y:S02]  /*152c0*/  IMAD.WIDE R24, R3.reuse, 0x4, R216 ;  /* 0x0000000403187825 */ /* 0x040fe400078e02d8 */
[----:B------:R-:W4:Y:S02]  /*152d0*/  LDL.LU R248, [R1+0x6c] ;  /* 0x00006c0001f87983 */ /* 0x000f240000300800 */
[----:B------:R-:W-:-:S04]  /*152e0*/  IMAD.WIDE R60, R3, 0x4, R4 ;  /* 0x00000004033c7825 */ /* 0x000fc800078e0204 */
[----:B------:R-:W-:-:S04]  /*152f0*/  IMAD.WIDE R80, R3, 0x4, R6 ;  /* 0x0000000403507825 */ /* 0x000fc800078e0206 */
[C---:B------:R-:W-:Y:S01]  /*15300*/  IMAD.WIDE R220, R3.reuse, 0x4, R200 ;  /* 0x0000000403dc7825 */ /* 0x040fe200078e02c8 */
[----:B------:R-:W-:Y:S01]  /*15310*/  IADD3 R3, R3, c[0x0][0x198], RZ ;  /* 0x0000660003037a10 */ /* 0x000fe20007ffe0ff */
[----:B---3--:R-:W-:Y:S04]  /*15320*/  @P6 STG.E [R24.64], R238 ;  /* 0x000000ee18006986 */ /* 0x008fe8000c101908 */
[----:B-1----:R-:W-:Y:S01]  /*15330*/  IMAD.WIDE R76, R3, 0x4, R216 ;  /* 0x00000004034c7825 */ /* 0x002fe200078e02d8 */
[----:B------:R-:W-:Y:S04]  /*15340*/  @P3 STG.E [R60.64], R228 ;  /* 0x000000e43c003986 */ /* 0x000fe8000c101908 */
[----:B------:R-:W-:Y:S04]  /*15350*/  @P5 STG.E [R80.64], R8 ;  /* 0x0000000850005986 */ /* 0x000fe8000c101908 */
[----:B------:R-:W-:Y:S04]  /*15360*/  @P4 STG.E [R220.64], R72 ;  /* 0x00000048dc004986 */ /* 0x000fe8000c101908 */
[----:B--2---:R1:W-:Y:S04]  /*15370*/  @P0 STG.E [R76.64], R239 ;  /* 0x000000ef4c000986 */ /* 0x0043e8000c101908 */
[----:B-1----:R-:W2:Y:S01]  /*15380*/  LDL.LU R239, [R1+0x2c] ;  /* 0x00002c0001ef7983 */ /* 0x002ea20000300800 */
[----:B------:R-:W-:-:S02]  /*15390*/  IADD3 R0, R243, 0x8, RZ ;  /* 0x00000008f3007810 */ /* 0x000fc40007ffe0ff */
[----:B------:R-:W-:Y:S02]  /*153a0*/  ISETP.LT.AND P3, PT, R235, c[0x0][0x178], !P2 ;  /* 0x00005e00eb007a0c */ /* 0x000fe40005761270 */
[----:B------:R-:W-:Y:S02]  /*153b0*/  ISETP.LT.AND P6, PT, R234, c[0x0][0x178], !P2 ;  /* 0x00005e00ea007a0c */ /* 0x000fe400057c1270 */
[C---:B------:R-:W-:Y:S01]  /*153c0*/  IADD3 R219, R3.reuse, c[0x0][0x198], RZ ;  /* 0x0000660003db7a10 */ /* 0x040fe20007ffe0ff */
[----:B------:R-:W-:Y:S01]  /*153d0*/  IMAD.WIDE R16, R3, 0x4, R4 ;  /* 0x0000000403107825 */ /* 0x000fe200078e0204 */
[----:B------:R-:W-:Y:S01]  /*153e0*/  ISETP.GE.AND P1, PT, R0, c[0x0][0x17c], PT ;  /* 0x00005f0000007a0c */ /* 0x000fe20003f26270 */
[----:B------:R-:W3:Y:S01]  /*153f0*/  LDL.LU R236, [R1+0x58] ;  /* 0x0000580001ec7983 */ /* 0x000ee20000300800 */
[----:B------:R-:W-:Y:S02]  /*15400*/  ISETP.LT.AND P2, PT, R233, c[0x0][0x178], !P2 ;  /* 0x00005e00e9007a0c */ /* 0x000fe40005741270 */
[----:B------:R-:W-:Y:S01]  /*15410*/  ISETP.LT.AND P4, PT, R240, c[0x0][0x178], !P1 ;  /* 0x00005e00f0007a0c */ /* 0x000fe20004f81270 */
[----:B------:R-:W-:Y:S01]  /*15420*/  IMAD.WIDE R24, R3, 0x4, R6 ;  /* 0x0000000403187825 */ /* 0x000fe200078e0206 */
[----:B------:R-:W-:Y:S01]  /*15430*/  ISETP.LT.AND P5, PT, R235, c[0x0][0x178], !P1 ;  /* 0x00005e00eb007a0c */ /* 0x000fe20004fa1270 */
[----:B------:R-:W3:Y:S01]  /*15440*/  LDL.LU R237, [R1+0x18] ;  /* 0x0000180001ed7983 */ /* 0x000ee20000300800 */
[----:B------:R-:W-:Y:S01]  /*15450*/  IADD3 R0, R243, 0x9, RZ ;  /* 0x00000009f3007810 */ /* 0x000fe20007ffe0ff */
[----:B------:R-:W-:-:S02]  /*15460*/  IMAD.WIDE R60, R3, 0x4, R200 ;  /* 0x00000004033c7825 */ /* 0x000fc400078e02c8 */
[----:B------:R1:W-:Y:S02]  /*15470*/  @P3 STG.E [R16.64], R229 ;  /* 0x000000e510003986 */ /* 0x0003e4000c101908 */
[C---:B------:R-:W-:Y:S01]  /*15480*/  IMAD.WIDE R80, R219.reuse, 0x4, R216 ;  /* 0x00000004db507825 */ /* 0x040fe200078e02d8 */
[----:B------:R-:W-:Y:S01]  /*15490*/  ISETP.GE.AND P0, PT, R0, c[0x0][0x17c], PT ;  /* 0x00005f0000007a0c */ /* 0x000fe20003f06270 */
[----:B------:R1:W-:Y:S02]  /*154a0*/  @P6 STG.E [R24.64], R9 ;  /* 0x0000000918006986 */ /* 0x0003e4000c101908 */
[----:B------:R-:W-:Y:S01]  /*154b0*/  IMAD.WIDE R202, R219, 0x4, R4 ;  /* 0x00000004dbca7825 */ /* 0x000fe200078e0204 */
[----:B------:R-:W-:Y:S01]  /*154c0*/  ISETP.LT.AND P3, PT, R234, c[0x0][0x178], !P1 ;  /* 0x00005e00ea007a0c */ /* 0x000fe20004f61270 */
[----:B------:R1:W-:Y:S01]  /*154d0*/  @P2 STG.E [R60.64], R73 ;  /* 0x000000493c002986 */ /* 0x0003e2000c101908 */
[----:B------:R-:W-:-:S03]  /*154e0*/  ISETP.LT.AND P2, PT, R233, c[0x0][0x178], !P1 ;  /* 0x00005e00e9007a0c */ /* 0x000fc60004f41270 */
[----:B----4-:R-:W-:Y:S01]  /*154f0*/  @P4 STG.E [R80.64], R250 ;  /* 0x000000fa50004986 */ /* 0x010fe2000c101908 */
[----:B------:R-:W-:-:S03]  /*15500*/  ISETP.LT.AND P4, PT, R240, c[0x0][0x178], !P0 ;  /* 0x00005e00f0007a0c */ /* 0x000fc60004781270 */
[----:B-----5:R-:W-:Y:S01]  /*15510*/  @P5 STG.E [R202.64], R249 ;  /* 0x000000f9ca005986 */ /* 0x020fe2000c101908 */
[----:B------:R-:W-:Y:S02]  /*15520*/  ISETP.LT.AND P5, PT, R235, c[0x0][0x178], !P0 ;  /* 0x00005e00eb007a0c */ /* 0x000fe400047a1270 */
[C---:B------:R-:W-:Y:S01]  /*15530*/  IADD3 R3, R219.reuse, c[0x0][0x198], RZ ;  /* 0x00006600db037a10 */ /* 0x040fe20007ffe0ff */
[C---:B-1----:R-:W-:Y:S01]  /*15540*/  IMAD.WIDE R16, R219.reuse, 0x4, R6 ;  /* 0x00000004db107825 */ /* 0x042fe200078e0206 */
[----:B------:R-:W4:Y:S03]  /*15550*/  LDL.LU R238, [R1+0x5c] ;  /* 0x00005c0001ee7983 */ /* 0x000f260000300800 */
[----:B------:R-:W-:Y:S01]  /*15560*/  IMAD.WIDE R8, R219, 0x4, R200 ;  /* 0x00000004db087825 */ /* 0x000fe200078e02c8 */
[----:B------:R-:W-:Y:S03]  /*15570*/  @P3 STG.E [R16.64], R222 ;  /* 0x000000de10003986 */ /* 0x000fe6000c101908 */
[C---:B------:R-:W-:Y:S01]  /*15580*/  IMAD.WIDE R24, R3.reuse, 0x4, R216 ;  /* 0x0000000403187825 */ /* 0x040fe200078e02d8 */
[----:B------:R-:W-:Y:S03]  /*15590*/  @P2 STG.E [R8.64], R62 ;  /* 0x0000003e08002986 */ /* 0x000fe6000c101908 */
[----:B------:R-:W-:Y:S01]  /*155a0*/  IMAD.WIDE R60, R3, 0x4, R4 ;  /* 0x00000004033c7825 */ /* 0x000fe200078e0204 */
[----:B------:R-:W-:Y:S04]  /*155b0*/  @P4 STG.E [R24.64], R248 ;  /* 0x000000f818004986 */ /* 0x000fe8000c101908 */
[----:B--2---:R1:W-:Y:S04]  /*155c0*/  @P5 STG.E [R60.64], R239 ;  /* 0x000000ef3c005986 */ /* 0x0043e8000c101908 */
[----:B-1----:R-:W2:Y:S01]  /*155d0*/  LDL.LU R239, [R1+0x1c] ;  /* 0x00001c0001ef7983 */ /* 0x002ea20000300800 */
[----:B------:R-:W-:-:S02]  /*155e0*/  ISETP.LT.AND P6, PT, R234, c[0x0][0x178], !P0 ;  /* 0x00005e00ea007a0c */ /* 0x000fc400047c1270 */
[----:B------:R-:W-:Y:S01]  /*155f0*/  IADD3 R0, R243, 0xa, RZ ;  /* 0x0000000af3007810 */ /* 0x000fe20007ffe0ff */
[----:B------:R-:W-:Y:S01]  /*15600*/  IMAD.WIDE R72, R3, 0x4, R6 ;  /* 0x0000000403487825 */ /* 0x000fe200078e0206 */
[----:B------:R-:W5:Y:S02]  /*15610*/  LDL.LU R249, [R1+0x48] ;  /* 0x0000480001f97983 */ /* 0x000f640000300800 */
[----:B------:R-:W-:Y:S02]  /*15620*/  ISETP.GE.AND P1, PT, R0, c[0x0][0x17c], PT ;  /* 0x00005f0000007a0c */ /* 0x000fe40003f26270 */
[----:B------:R-:W-:Y:S01]  /*15630*/  ISETP.LT.AND P0, PT, R233, c[0x0][0x178], !P0 ;  /* 0x00005e00e9007a0c */ /* 0x000fe20004701270 */
[----:B------:R-:W5:Y:S01]  /*15640*/  LDL.LU R248, [R1+0x8] ;  /* 0x0000080001f87983 */ /* 0x000f620000300800 */
[----:B------:R-:W-:-:S03]  /*15650*/  ISETP.LT.AND P4, PT, R240, c[0x0][0x178], !P1 ;  /* 0x00005e00f0007a0c */ /* 0x000fc60004f81270 */
[----:B------:R-:W-:Y:S01]  /*15660*/  @P6 STG.E [R72.64], R223 ;  /* 0x000000df48006986 */ /* 0x000fe2000c101908 */
[----:B------:R-:W-:Y:S02]  /*15670*/  ISETP.LT.AND P6, PT, R235, c[0x0][0x178], !P1 ;  /* 0x00005e00eb007a0c */ /* 0x000fe40004fc1270 */
[C---:B------:R-:W-:Y:S01]  /*15680*/  IADD3 R77, R3.reuse, c[0x0][0x198], RZ ;  /* 0x00006600034d7a10 */ /* 0x040fe20007ffe0ff */
[----:B------:R-:W-:Y:S01]  /*15690*/  IMAD.WIDE R16, R3, 0x4, R200 ;  /* 0x0000000403107825 */ /* 0x000fe200078e02c8 */
[----:B------:R-:W-:-:S03]  /*156a0*/  IADD3 R0, R243, 0xb, RZ ;  /* 0x0000000bf3007810 */ /* 0x000fc60007ffe0ff */
[----:B------:R-:W-:Y:S01]  /*156b0*/  IMAD.WIDE R8, R77, 0x4, R216 ;  /* 0x000000044d087825 */ /* 0x000fe200078e02d8 */
[----:B------:R-:W-:-:S03]  /*156c0*/  ISETP.GE.AND P3, PT, R0, c[0x0][0x17c], PT ;  /* 0x00005f0000007a0c */ /* 0x000fc60003f66270 */
[----:B------:R-:W-:Y:S01]  /*156d0*/  IMAD.WIDE R24, R77, 0x4, R4 ;  /* 0x000000044d187825 */ /* 0x000fe200078e0204 */
[----:B------:R-:W-:Y:S01]  /*156e0*/  @P0 STG.E [R16.64], R63 ;  /* 0x0000003f10000986 */ /* 0x000fe2000c101908 */
[----:B------:R-:W-:-:S03]  /*156f0*/  ISETP.LT.AND P2, PT, R234, c[0x0][0x178], !P1 ;  /* 0x00005e00ea007a0c */ /* 0x000fc60004f41270 */
[----:B---3--:R1:W-:Y:S01]  /*15700*/  @P4 STG.E [R8.64], R236 ;  /* 0x000000ec08004986 */ /* 0x0083e2000c101908 */
[----:B------:R-:W-:-:S03]  /*15710*/  ISETP.LT.AND P1, PT, R233, c[0x0][0x178], !P1 ;  /* 0x00005e00e9007a0c */ /* 0x000fc60004f21270 */
[----:B------:R3:W-:Y:S01]  /*15720*/  @P6 STG.E [R24.64], R237 ;  /* 0x000000ed18006986 */ /* 0x0007e2000c101908 */
[----:B------:R-:W-:Y:S02]  /*15730*/  ISETP.LT.AND P5, PT, R240, c[0x0][0x178], !P3 ;  /* 0x00005e00f0007a0c */ /* 0x000fe40005fa1270 */
[----:B------:R-:W-:Y:S01]  /*15740*/  IADD3 R3, R77, c[0x0][0x198], RZ ;  /* 0x000066004d037a10 */ /* 0x000fe20007ffe0ff */
[----:B-1----:R-:W5:Y:S04]  /*15750*/  LDL.LU R236, [R1+0x4c] ;  /* 0x00004c0001ec7983 */ /* 0x002f680000300800 */
[----:B---3--:R-:W3:Y:S01]  /*15760*/  LDL.LU R237, [R1+0xc] ;  /* 0x00000c0001ed7983 */ /* 0x008ee20000300800 */
[----:B------:R-:W-:Y:S01]  /*15770*/  ISETP.LT.AND P6, PT, R235, c[0x0][0x178], !P3 ;  /* 0x00005e00eb007a0c */ /* 0x000fe20005fc1270 */
[----:B------:R-:W-:-:S04]  /*15780*/  IMAD.WIDE R60, R77, 0x4, R6 ;  /* 0x000000044d3c7825 */ /* 0x000fc800078e0206 */
[----:B------:R-:W-:Y:S01]  /*15790*/  IMAD.WIDE R72, R77, 0x4, R200 ;  /* 0x000000044d487825 */ /* 0x000fe200078e02c8 */
[----:B------:R-:W-:Y:S03]  /*157a0*/  @P2 STG.E [R60.64], R26 ;  /* 0x0000001a3c002986 */ /* 0x000fe6000c101908 */
[C---:B------:R-:W-:Y:S01]  /*157b0*/  IMAD.WIDE R76, R3.reuse, 0x4, R216 ;  /* 0x00000004034c7825 */ /* 0x040fe200078e02d8 */
[----:B------:R-:W-:Y:S03]  /*157c0*/  @P1 STG.E [R72.64], R82 ;  /* 0x0000005248001986 */ /* 0x000fe6000c101908 */
[----:B------:R-:W-:Y:S01]  /*157d0*/  IMAD.WIDE R8, R3, 0x4, R4 ;  /* 0x0000000403087825 */ /* 0x000fe200078e0204 */
[----:B----4-:R1:W-:Y:S04]  /*157e0*/  @P5 STG.E [R76.64], R238 ;  /* 0x000000ee4c005986 */ /* 0x0103e8000c101908 */
[----:B-1----:R-:W4:Y:S04]  /*157f0*/  LDL.LU R238, [R1+0x38] ;  /* 0x0000380001ee7983 */ /* 0x002f280000300800 */
[----:B--2---:R1:W-:Y:S04]  /*15800*/  @P6 STG.E [R8.64], R239 ;  /* 0x000000ef08006986 */ /* 0x0043e8000c101908 */
[----:B-1----:R-:W2:Y:S01]  /*15810*/  LDL.LU R239, [R1+0x3c] ;  /* 0x00003c0001ef7983 */ /* 0x002ea20000300800 */
[----:B------:R-:W-:-:S02]  /*15820*/  IADD3 R0, R243, 0xc, RZ ;  /* 0x0000000cf3007810 */ /* 0x000fc40007ffe0ff */
[----:B------:R-:W-:Y:S02]  /*15830*/  ISETP.LT.AND P4, PT, R234, c[0x0][0x178], !P3 ;  /* 0x00005e00ea007a0c */ /* 0x000fe40005f81270 */
[----:B------:R-:W-:Y:S02]  /*15840*/  ISETP.GE.AND P0, PT, R0, c[0x0][0x17c], PT ;  /* 0x00005f0000007a0c */ /* 0x000fe40003f06270 */
[----:B------:R-:W-:Y:S02]  /*15850*/  ISETP.LT.AND P3, PT, R233, c[0x0][0x178], !P3 ;  /* 0x00005e00e9007a0c */ /* 0x000fe40005f61270 */
[----:B------:R-:W-:Y:S02]  /*15860*/  ISETP.LT.AND P2, PT, R240, c[0x0][0x178], !P0 ;  /* 0x00005e00f0007a0c */ /* 0x000fe40004741270 */
[----:B------:R-:W-:Y:S02]  /*15870*/  ISETP.LT.AND P5, PT, R235, c[0x0][0x178], !P0 ;  /* 0x00005e00eb007a0c */ /* 0x000fe400047a1270 */
[C---:B------:R-:W-:Y:S01]  /*15880*/  IADD3 R81, R3.reuse, c[0x0][0x198], RZ ;  /* 0x0000660003517a10 */ /* 0x040fe20007ffe0ff */
[----:B------:R-:W-:Y:S01]  /*15890*/  IMAD.WIDE R16, R3, 0x4, R6 ;  /* 0x0000000403107825 */ /* 0x000fe200078e0206 */
[----:B------:R-:W-:-:S03]  /*158a0*/  IADD3 R0, R243, 0xd, RZ ;  /* 0x0000000df3007810 */ /* 0x000fc60007ffe0ff */
[----:B------:R-:W-:Y:S01]  /*158b0*/  IMAD.WIDE R24, R3, 0x4, R200 ;  /* 0x0000000403187825 */ /* 0x000fe200078e02c8 */
[----:B------:R-:W-:-:S03]  /*158c0*/  ISETP.GE.AND P1, PT, R0, c[0x0][0x17c], PT ;  /* 0x00005f0000007a0c */ /* 0x000fc60003f26270 */
[C---:B------:R-:W-:Y:S01]  /*158d0*/  IMAD.WIDE R60, R81.reuse, 0x4, R216 ;  /* 0x00000004513c7825 */ /* 0x040fe200078e02d8 */
[----:B------:R1:W-:Y:S03]  /*158e0*/  @P4 STG.E [R16.64], R27 ;  /* 0x0000001b10004986 */ /* 0x0003e6000c101908 */
[----:B------:R-:W-:Y:S01]  /*158f0*/  IMAD.WIDE R62, R81, 0x4, R4 ;  /* 0x00000004513e7825 */ /* 0x000fe200078e0204 */
[----:B------:R1:W-:Y:S01]  /*15900*/  @P3 STG.E [R24.64], R83 ;  /* 0x0000005318003986 */ /* 0x0003e2000c101908 */
[----:B------:R-:W-:Y:S02]  /*15910*/  ISETP.LT.AND P6, PT, R234, c[0x0][0x178], !P0 ;  /* 0x00005e00ea007a0c */ /* 0x000fe400047c1270 */
[----:B------:R-:W-:Y:S01]  /*15920*/  ISETP.LT.AND P0, PT, R233, c[0x0][0x178], !P0 ;  /* 0x00005e00e9007a0c */ /* 0x000fe20004701270 */
[----:B-----5:R5:W-:Y:S01]  /*15930*/  @P2 STG.E [R60.64], R249 ;  /* 0x000000f93c002986 */ /* 0x020be2000c101908 */
[----:B------:R-:W-:-:S03]  /*15940*/  ISETP.LT.AND P3, PT, R235, c[0x0][0x178], !P1 ;  /* 0x00005e00eb007a0c */ /* 0x000fc60004f61270 */
[----:B------:R1:W-:Y:S01]  /*15950*/  @P5 STG.E [R62.64], R248 ;  /* 0x000000f83e005986 */ /* 0x0003e2000c101908 */
[----:B------:R-:W-:Y:S02]  /*15960*/  ISETP.LT.AND P5, PT, R240, c[0x0][0x178], !P1 ;  /* 0x00005e00f0007a0c */ /* 0x000fe40004fa1270 */
[----:B------:R-:W-:Y:S02]  /*15970*/  ISETP.LT.AND P2, PT, R234, c[0x0][0x178], !P1 ;  /* 0x00005e00ea007a0c */ /* 0x000fe40004f41270 */
[----:B------:R-:W-:Y:S02]  /*15980*/  IADD3 R3, R81, c[0x0][0x198], RZ ;  /* 0x0000660051037a10 */ /* 0x000fe40007ffe0ff */
[----:B------:R-:W-:Y:S01]  /*15990*/  ISETP.LT.AND P1, PT, R233, c[0x0][0x178], !P1 ;  /* 0x00005e00e9007a0c */ /* 0x000fe20004f21270 */
[----:B------:R-:W-:Y:S01]  /*159a0*/  IMAD.WIDE R8, R81, 0x4, R6 ;  /* 0x0000000451087825 */ /* 0x000fe200078e0206 */
[----:B------:R-:W-:-:S03]  /*159b0*/  IADD3 R0, R243, 0xe, RZ ;  /* 0x0000000ef3007810 */ /* 0x000fc60007ffe0ff */
[----:B-1----:R-:W-:Y:S01]  /*159c0*/  IMAD.WIDE R16, R81, 0x4, R200 ;  /* 0x0000000451107825 */ /* 0x002fe200078e02c8 */
[----:B------:R-:W-:-:S03]  /*159d0*/  ISETP.GE.AND P4, PT, R0, c[0x0][0x17c], PT ;  /* 0x00005f0000007a0c */ /* 0x000fc60003f86270 */
[C---:B------:R-:W-:Y:S01]  /*159e0*/  IMAD.WIDE R24, R3.reuse, 0x4, R216 ;  /* 0x0000000403187825 */ /* 0x040fe200078e02d8 */
[----:B------:R1:W-:Y:S03]  /*159f0*/  @P6 STG.E [R8.64], R18 ;  /* 0x0000001208006986 */ /* 0x0003e6000c101908 */
[----:B------:R-:W-:Y:S01]  /*15a00*/  IMAD.WIDE R26, R3, 0x4, R4 ;  /* 0x00000004031a7825 */ /* 0x000fe200078e0204 */
[----:B------:R-:W-:Y:S01]  /*15a10*/  IADD3 R0, R243, 0xf, RZ ;  /* 0x0000000ff3007810 */ /* 0x000fe20007ffe0ff */
[----:B------:R-:W-:Y:S02]  /*15a20*/  @P0 STG.E [R16.64], R78 ;  /* 0x0000004e10000986 */ /* 0x000fe4000c101908 */
[C---:B-----5:R-:W-:Y:S02]  /*15a30*/  IMAD.WIDE R60, R3.reuse, 0x4, R6 ;  /* 0x00000004033c7825 */ /* 0x060fe400078e0206 */
[----:B------:R-:W-:Y:S02]  /*15a40*/  @P5 STG.E [R24.64], R236 ;  /* 0x000000ec18005986 */ /* 0x000fe4000c101908 */
[----:B------:R-:W-:-:S02]  /*15a50*/  IMAD.WIDE R62, R3, 0x4, R200 ;  /* 0x00000004033e7825 */ /* 0x000fc400078e02c8 */
[----:B---3--:R-:W-:Y:S01]  /*15a60*/  @P3 STG.E [R26.64], R237 ;  /* 0x000000ed1a003986 */ /* 0x008fe2000c101908 */
[----:B------:R-:W-:-:S03]  /*15a70*/  ISETP.GE.AND P6, PT, R0, c[0x0][0x17c], PT ;  /* 0x00005f0000007a0c */ /* 0x000fc60003fc6270 */
[----:B------:R3:W-:Y:S01]  /*15a80*/  @P2 STG.E [R60.64], R19 ;  /* 0x000000133c002986 */ /* 0x0007e2000c101908 */
[----:B------:R-:W-:Y:S02]  /*15a90*/  ISETP.LT.AND P2, PT, R240, c[0x0][0x178], !P4 ;  /* 0x00005e00f0007a0c */ /* 0x000fe40006741270 */
[----:B------:R-:W-:Y:S01]  /*15aa0*/  ISETP.LT.AND P3, PT, R235, c[0x0][0x178], !P4 ;  /* 0x00005e00eb007a0c */ /* 0x000fe20006761270 */
[----:B------:R-:W-:Y:S01]  /*15ab0*/  @P1 STG.E [R62.64], R79 ;  /* 0x0000004f3e001986 */ /* 0x000fe2000c101908 */
[----:B------:R-:W-:Y:S02]  /*15ac0*/  ISETP.LT.AND P1, PT, R234, c[0x0][0x178], !P4 ;  /* 0x00005e00ea007a0c */ /* 0x000fe40006721270 */
[----:B------:R-:W-:Y:S02]  /*15ad0*/  IADD3 R3, R3, c[0x0][0x198], RZ ;  /* 0x0000660003037a10 */ /* 0x000fe40007ffe0ff */
[----:B------:R-:W-:Y:S02]  /*15ae0*/  ISETP.LT.AND P4, PT, R233, c[0x0][0x178], !P4 ;  /* 0x00005e00e9007a0c */ /* 0x000fe40006781270 */
[----:B------:R-:W-:Y:S01]  /*15af0*/  ISETP.LT.AND P5, PT, R240, c[0x0][0x178], !P6 ;  /* 0x00005e00f0007a0c */ /* 0x000fe200077a1270 */
[C---:B-1----:R-:W-:Y:S01]  /*15b00*/  IMAD.WIDE R8, R3.reuse, 0x4, R216 ;  /* 0x0000000403087825 */ /* 0x042fe200078e02d8 */
[----:B---3--:R-:W-:-:S03]  /*15b10*/  IADD3 R61, R3, c[0x0][0x198], RZ ;  /* 0x00006600033d7a10 */ /* 0x008fc60007ffe0ff */
[C---:B------:R-:W-:Y:S01]  /*15b20*/  IMAD.WIDE R16, R3.reuse, 0x4, R4 ;  /* 0x0000000403107825 */ /* 0x040fe200078e0204 */
[----:B----4-:R1:W-:Y:S03]  /*15b30*/  @P2 STG.E [R8.64], R238 ;  /* 0x000000ee08002986 */ /* 0x0103e6000c101908 */
[----:B------:R-:W-:Y:S01]  /*15b40*/  IMAD.WIDE R18, R3, 0x4, R6 ;  /* 0x0000000403127825 */ /* 0x000fe200078e0206 */
[----:B------:R-:W-:-:S03]  /*15b50*/  IADD3 R0, R243, 0x10, RZ ;  /* 0x00000010f3007810 */ /* 0x000fc60007ffe0ff */
[----:B------:R-:W-:Y:S01]  /*15b60*/  IMAD.WIDE R24, R3, 0x4, R200 ;  /* 0x0000000403187825 */ /* 0x000fe200078e02c8 */
[----:B------:R3:W-:Y:S03]  /*15b70*/  @P3 STG.E [R16.64], R230 ;  /* 0x000000e610003986 */ /* 0x0007e6000c101908 */
[----:B------:R-:W-:Y:S01]  /*15b80*/  IMAD.WIDE R26, R61, 0x4, R216 ;  /* 0x000000043d1a7825 */ /* 0x000fe200078e02d8 */
[----:B------:R4:W-:Y:S01]  /*15b90*/  @P1 STG.E [R18.64], R10 ;  /* 0x0000000a12001986 */ /* 0x0009e2000c101908 */
[----:B------:R-:W-:Y:S02]  /*15ba0*/  ISETP.LT.AND P1, PT, R235, c[0x0][0x178], !P6 ;  /* 0x00005e00eb007a0c */ /* 0x000fe40007721270 */
[----:B------:R-:W-:Y:S01]  /*15bb0*/  ISETP.LT.AND P3, PT, R234, c[0x0][0x178], !P6 ;  /* 0x00005e00ea007a0c */ /* 0x000fe20007761270 */
[----:B------:R5:W-:Y:S01]  /*15bc0*/  @P4 STG.E [R24.64], R74 ;  /* 0x0000004a18004986 */ /* 0x000be2000c101908 */
[----:B------:R-:W-:Y:S01]  /*15bd0*/  ISETP.GE.AND P0, PT, R0, c[0x0][0x17c], PT ;  /* 0x00005f0000007a0c */ /* 0x000fe20003f06270 */
[C---:B-1----:R-:W-:Y:S01]  /*15be0*/  IMAD.WIDE R8, R61.reuse, 0x4, R4 ;  /* 0x000000043d087825 */ /* 0x042fe200078e0204 */
[----:B------:R-:W-:-:S02]  /*15bf0*/  IADD3 R63, R61, c[0x0][0x198], RZ ;  /* 0x000066003d3f7a10 */ /* 0x000fc40007ffe0ff */
[----:B------:R-:W-:Y:S01]  /*15c00*/  IADD3 R0, R243, 0x11, RZ ;  /* 0x00000011f3007810 */ /* 0x000fe20007ffe0ff */
[----:B---3--:R-:W-:-:S04]  /*15c10*/  IMAD.WIDE R16, R61, 0x4, R6 ;  /* 0x000000043d107825 */ /* 0x008fc800078e0206 */
[----:B----4-:R-:W-:Y:S01]  /*15c20*/  IMAD.WIDE R18, R61, 0x4, R200 ;  /* 0x000000043d127825 */ /* 0x010fe200078e02c8 */
[----:B------:R-:W-:Y:S02]  /*15c30*/  ISETP.LT.AND P4, PT, R235, c[0x0][0x178], !P0 ;  /* 0x00005e00eb007a0c */ /* 0x000fe40004781270 */
[----:B------:R-:W-:Y:S01]  /*15c40*/  ISETP.GE.AND P2, PT, R0, c[0x0][0x17c], PT ;  /* 0x00005f0000007a0c */ /* 0x000fe20003f46270 */
[----:B-----5:R-:W-:Y:S01]  /*15c50*/  IMAD.WIDE R24, R63, 0x4, R216 ;  /* 0x000000043f187825 */ /* 0x020fe200078e02d8 */
[C---:B------:R-:W-:Y:S02]  /*15c60*/  IADD3 R3, R243.reuse, 0x12, RZ ;  /* 0x00000012f3037810 */ /* 0x040fe40007ffe0ff */
[----:B------:R-:W-:Y:S01]  /*15c70*/  IADD3 R0, R243, 0x13, RZ ;  /* 0x00000013f3007810 */ /* 0x000fe20007ffe0ff */
[----:B--2---:R1:W-:Y:S01]  /*15c80*/  @P5 STG.E [R26.64], R239 ;  /* 0x000000ef1a005986 */ /* 0x0043e2000c101908 */
[----:B------:R-:W-:Y:S02]  /*15c90*/  ISETP.LT.AND P5, PT, R233, c[0x0][0x178], !P6 ;  /* 0x00005e00e9007a0c */ /* 0x000fe400077a1270 */
[C---:B------:R-:W-:Y:S01]  /*15ca0*/  ISETP.LT.AND P6, PT, R240.reuse, c[0x0][0x178], !P0 ;  /* 0x00005e00f0007a0c */ /* 0x040fe200047c1270 */
[----:B------:R2:W-:Y:S04]  /*15cb0*/  @P1 STG.E [R8.64], R231 ;  /* 0x000000e708001986 */ /* 0x0005e8000c101908 */
[----:B------:R3:W-:Y:S01]  /*15cc0*/  @P3 STG.E [R16.64], R11 ;  /* 0x0000000b10003986 */ /* 0x0007e2000c101908 */
[----:B------:R-:W-:-:S05]  /*15cd0*/  ISETP.LT.AND P1, PT, R240, c[0x0][0x178], !P2 ;  /* 0x00005e00f0007a0c */ /* 0x000fca0005721270 */
[----:B------:R4:W-:Y:S01]  /*15ce0*/  @P5 STG.E [R18.64], R75 ;  /* 0x0000004b12005986 */ /* 0x0009e2000c101908 */
[C---:B------:R-:W-:Y:S02]  /*15cf0*/  ISETP.LT.AND P5, PT, R234.reuse, c[0x0][0x178], !P0 ;  /* 0x00005e00ea007a0c */ /* 0x040fe400047a1270 */
[----:B------:R-:W-:Y:S01]  /*15d00*/  ISETP.LT.AND P0, PT, R233, c[0x0][0x178], !P0 ;  /* 0x00005e00e9007a0c */ /* 0x000fe20004701270 */
[----:B------:R5:W-:Y:S01]  /*15d10*/  @P6 STG.E [R24.64], R112 ;  /* 0x0000007018006986 */ /* 0x000be2000c101908 */
[----:B------:R-:W-:Y:S01]  /*15d20*/  ISETP.LT.AND P3, PT, R235, c[0x0][0x178], !P2 ;  /* 0x00005e00eb007a0c */ /* 0x000fe20005761270 */
[----:B-1----:R-:W-:Y:S01]  /*15d30*/  IMAD.WIDE R26, R63, 0x4, R4 ;  /* 0x000000043f1a7825 */ /* 0x002fe200078e0204 */
[----:B------:R-:W-:-:S03]  /*15d40*/  ISETP.LT.AND P6, PT, R234, c[0x0][0x178], !P2 ;  /* 0x00005e00ea007a0c */ /* 0x000fc600057c1270 */
[----:B--2---:R-:W-:-:S04]  /*15d50*/  IMAD.WIDE R8, R63, 0x4, R6 ;  /* 0x000000043f087825 */ /* 0x004fc800078e0206 */
[C---:B---3--:R-:W-:Y:S01]  /*15d60*/  IMAD.WIDE R10, R63.reuse, 0x4, R200 ;  /* 0x000000043f0a7825 */ /* 0x048fe200078e02c8 */
[----:B------:R-:W-:Y:S01]  /*15d70*/  IADD3 R63, R63, c[0x0][0x198], RZ ;  /* 0x000066003f3f7a10 */ /* 0x000fe20007ffe0ff */
[----:B------:R-:W-:Y:S01]  /*15d80*/  @P4 STG.E [R26.64], R116 ;  /* 0x000000741a004986 */ /* 0x000fe2000c101908 */
[----:B------:R-:W-:-:S03]  /*15d90*/  ISETP.GE.AND P4, PT, R3, c[0x0][0x17c], PT ;  /* 0x00005f0003007a0c */ /* 0x000fc60003f86270 */
[C---:B------:R-:W-:Y:S01]  /*15da0*/  IMAD.WIDE R16, R63.reuse, 0x4, R216 ;  /* 0x000000043f107825 */ /* 0x040fe200078e02d8 */
[----:B------:R1:W-:Y:S03]  /*15db0*/  @P5 STG.E [R8.64], R144 ;  /* 0x0000009008005986 */ /* 0x0003e6000c101908 */
[C---:B----4-:R-:W-:Y:S01]  /*15dc0*/  IMAD.WIDE R18, R63.reuse, 0x4, R4 ;  /* 0x000000043f127825 */ /* 0x050fe200078e0204 */
[----:B------:R2:W-:Y:S03]  /*15dd0*/  @P0 STG.E [R10.64], R172 ;  /* 0x000000ac0a000986 */ /* 0x0005e6000c101908 */
[----:B-----5:R-:W-:Y:S01]  /*15de0*/  IMAD.WIDE R24, R63, 0x4, R6 ;  /* 0x000000043f187825 */ /* 0x020fe200078e0206 */
[----:B------:R-:W-:Y:S01]  /*15df0*/  ISETP.LT.AND P2, PT, R233, c[0x0][0x178], !P2 ;  /* 0x00005e00e9007a0c */ /* 0x000fe20005741270 */
[----:B------:R3:W-:Y:S01]  /*15e00*/  @P1 STG.E [R16.64], R113 ;  /* 0x0000007110001986 */ /* 0x0007e2000c101908 */
[----:B------:R-:W-:-:S02]  /*15e10*/  ISETP.LT.AND P0, PT, R240, c[0x0][0x178], !P4 ;  /* 0x00005e00f0007a0c */ /* 0x000fc40006701270 */
[----:B------:R-:W-:Y:S01]  /*15e20*/  ISETP.LT.AND P1, PT, R235, c[0x0][0x178], !P4 ;  /* 0x00005e00eb007a0c */ /* 0x000fe20006721270 */
[----:B------:R4:W-:Y:S01]  /*15e30*/  @P3 STG.E [R18.64], R117 ;  /* 0x0000007512003986 */ /* 0x0009e2000c101908 */
[----:B------:R-:W-:-:S03]  /*15e40*/  IADD3 R3, R63, c[0x0][0x198], RZ ;  /* 0x000066003f037a10 */ /* 0x000fc60007ffe0ff */
[----:B------:R5:W-:Y:S01]  /*15e50*/  @P6 STG.E [R24.64], R145 ;  /* 0x0000009118006986 */ /* 0x000be2000c101908 */
[----:B------:R-:W-:Y:S01]  /*15e60*/  ISETP.LT.AND P6, PT, R234, c[0x0][0x178], !P4 ;  /* 0x00005e00ea007a0c */ /* 0x000fe200067c1270 */
[----:B-1----:R-:W-:Y:S01]  /*15e70*/  IMAD.WIDE R8, R63, 0x4, R200 ;  /* 0x000000043f087825 */ /* 0x002fe200078e02c8 */
[----:B------:R-:W-:-:S03]  /*15e80*/  ISETP.GE.AND P5, PT, R0, c[0x0][0x17c], PT ;  /* 0x00005f0000007a0c */ /* 0x000fc60003fa6270 */
[----:B--2---:R-:W-:Y:S01]  /*15e90*/  IMAD.WIDE R10, R3, 0x4, R216 ;  /* 0x00000004030a7825 */ /* 0x004fe200078e02d8 */
[----:B------:R-:W-:-:S03]  /*15ea0*/  ISETP.LT.AND P4, PT, R233, c[0x0][0x178], !P4 ;  /* 0x00005e00e9007a0c */ /* 0x000fc60006781270 */
[C---:B---3--:R-:W-:Y:S01]  /*15eb0*/  IMAD.WIDE R16, R3.reuse, 0x4, R4 ;  /* 0x0000000403107825 */ /* 0x048fe200078e0204 */
[----:B------:R1:W-:Y:S03]  /*15ec0*/  @P2 STG.E [R8.64], R173 ;  /* 0x000000ad08002986 */ /* 0x0003e6000c101908 */
[----:B----4-:R-:W-:Y:S01]  /*15ed0*/  IMAD.WIDE R18, R3, 0x4, R6 ;  /* 0x0000000403127825 */ /* 0x010fe200078e0206 */
[----:B------:R2:W-:Y:S01]  /*15ee0*/  @P0 STG.E [R10.64], R108 ;  /* 0x0000006c0a000986 */ /* 0x0005e2000c101908 */
[----:B------:R-:W-:-:S03]  /*15ef0*/  ISETP.LT.AND P0, PT, R240, c[0x0][0x178], !P5 ;  /* 0x00005e00f0007a0c */ /* 0x000fc60006f01270 */
[----:B------:R3:W-:Y:S01]  /*15f00*/  @P1 STG.E [R16.64], R36 ;  /* 0x0000002410001986 */ /* 0x0007e2000c101908 */
[----:B------:R-:W-:-:S03]  /*15f10*/  ISETP.LT.AND P1, PT, R235, c[0x0][0x178], !P5 ;  /* 0x00005e00eb007a0c */ /* 0x000fc60006f21270 */
[----:B------:R4:W-:Y:S01]  /*15f20*/  @P6 STG.E [R18.64], R140 ;  /* 0x0000008c12006986 */ /* 0x0009e2000c101908 */
[----:B------:R-:W-:Y:S02]  /*15f30*/  ISETP.LT.AND P6, PT, R234, c[0x0][0x178], !P5 ;  /* 0x00005e00ea007a0c */ /* 0x000fe40006fc1270 */
[----:B------:R-:W-:Y:S02]  /*15f40*/  IADD3 R0, R243, 0x14, RZ ;  /* 0x00000014f3007810 */ /* 0x000fe40007ffe0ff */
[----:B------:R-:W-:Y:S02]  /*15f50*/  IADD3 R27, R3, c[0x0][0x198], RZ ;  /* 0x00006600031b7a10 */ /* 0x000fe40007ffe0ff */
[----:B------:R-:W-:Y:S01]  /*15f60*/  ISETP.LT.AND P5, PT, R233, c[0x0][0x178], !P5 ;  /* 0x00005e00e9007a0c */ /* 0x000fe20006fa1270 */
[----:B-----5:R-:W-:Y:S01]  /*15f70*/  IMAD.WIDE R24, R3, 0x4, R200 ;  /* 0x0000000403187825 */ /* 0x020fe200078e02c8 */
[----:B------:R-:W-:-:S03]  /*15f80*/  ISETP.GE.AND P3, PT, R0, c[0x0][0x17c], PT ;  /* 0x00005f0000007a0c */ /* 0x000fc60003f66270 */
[C---:B-1----:R-:W-:Y:S01]  /*15f90*/  IMAD.WIDE R8, R27.reuse, 0x4, R216 ;  /* 0x000000041b087825 */ /* 0x042fe200078e02d8 */
[----:B------:R1:W-:Y:S01]  /*15fa0*/  @P4 STG.E [R24.64], R164 ;  /* 0x000000a418004986 */ /* 0x0003e2000c101908 */
[----:B------:R-:W-:Y:S02]  /*15fb0*/  ISETP.LT.AND P4, PT, R240, c[0x0][0x178], !P3 ;  /* 0x00005e00f0007a0c */ /* 0x000fe40005f81270 */
[----:B--2---:R-:W-:Y:S01]  /*15fc0*/  IMAD.WIDE R10, R27, 0x4, R4 ;  /* 0x000000041b0a7825 */ /* 0x004fe200078e0204 */
[----:B------:R-:W-:-:S03]  /*15fd0*/  IADD3 R0, R243, 0x15, RZ ;  /* 0x00000015f3007810 */ /* 0x000fc60007ffe0ff */
[C---:B---3--:R-:W-:Y:S01]  /*15fe0*/  IMAD.WIDE R16, R27.reuse, 0x4, R6 ;  /* 0x000000041b107825 */ /* 0x048fe200078e0206 */
[----:B------:R2:W-:Y:S03]  /*15ff0*/  @P0 STG.E [R8.64], R109 ;  /* 0x0000006d08000986 */ /* 0x0005e6000c101908 */
[C---:B----4-:R-:W-:Y:S01]  /*16000*/  IMAD.WIDE R18, R27.reuse, 0x4, R200 ;  /* 0x000000041b127825 */ /* 0x050fe200078e02c8 */
[----:B------:R-:W-:Y:S01]  /*16010*/  IADD3 R3, R27, c[0x0][0x198], RZ ;  /* 0x000066001b037a10 */ /* 0x000fe20007ffe0ff */
[----:B------:R3:W-:Y:S01]  /*16020*/  @P1 STG.E [R10.64], R37 ;  /* 0x000000250a001986 */ /* 0x0007e2000c101908 */
[----:B------:R-:W-:Y:S02]  /*16030*/  ISETP.GE.AND P2, PT, R0, c[0x0][0x17c], PT ;  /* 0x00005f0000007a0c */ /* 0x000fe40003f46270 */
[----:B------:R-:W-:Y:S01]  /*16040*/  ISETP.LT.AND P1, PT, R235, c[0x0][0x178], !P3 ;  /* 0x00005e00eb007a0c */ /* 0x000fe20005f21270 */
[----:B------:R4:W-:Y:S01]  /*16050*/  @P6 STG.E [R16.64], R141 ;  /* 0x0000008d10006986 */ /* 0x0009e2000c101908 */
[----:B-1----:R-:W-:-:S03]  /*16060*/  IMAD.WIDE R24, R3, 0x4, R216 ;  /* 0x0000000403187825 */ /* 0x002fc600078e02d8 */
[----:B------:R1:W-:Y:S01]  /*16070*/  @P5 STG.E [R18.64], R165 ;  /* 0x000000a512005986 */ /* 0x0003e2000c101908 */
[----:B------:R-:W-:Y:S02]  /*16080*/  ISETP.LT.AND P5, PT, R234, c[0x0][0x178], !P3 ;  /* 0x00005e00ea007a0c */ /* 0x000fe40005fa1270 */
[----:B------:R-:W-:Y:S02]  /*16090*/  ISETP.LT.AND P3, PT, R233, c[0x0][0x178], !P3 ;  /* 0x00005e00e9007a0c */ /* 0x000fe40005f61270 */
[----:B------:R-:W-:Y:S01]  /*160a0*/  ISETP.LT.AND P6, PT, R240, c[0x0][0x178], !P2 ;  /* 0x00005e00f0007a0c */ /* 0x000fe200057c1270 */
[----:B------:R5:W-:Y:S01]  /*160b0*/  @P4 STG.E [R24.64], R100 ;  /* 0x0000006418004986 */ /* 0x000be2000c101908 */
[C---:B------:R-:W-:Y:S01]  /*160c0*/  IADD3 R27, R3.reuse, c[0x0][0x198], RZ ;  /* 0x00006600031b7a10 */ /* 0x040fe20007ffe0ff */
[----:B--2---:R-:W-:Y:S01]  /*160d0*/  IMAD.WIDE R8, R3, 0x4, R4 ;  /* 0x0000000403087825 */ /* 0x004fe200078e0204 */
[----:B------:R-:W-:Y:S02]  /*160e0*/  ISETP.LT.AND P4, PT, R235, c[0x0][0x178], !P2 ;  /* 0x00005e00eb007a0c */ /* 0x000fe40005781270 */
[----:B------:R-:W-:Y:S01]  /*160f0*/  IADD3 R0, R243, 0x16, RZ ;  /* 0x00000016f3007810 */ /* 0x000fe20007ffe0ff */
[C---:B---3--:R-:W-:Y:S01]  /*16100*/  IMAD.WIDE R10, R3.reuse, 0x4, R6 ;  /* 0x00000004030a7825 */ /* 0x048fe200078e0206 */
[----:B------:R2:W-:Y:S03]  /*16110*/  @P1 STG.E [R8.64], R32 ;  /* 0x0000002008001986 */ /* 0x0005e6000c101908 */
[----:B----4-:R-:W-:Y:S01]  /*16120*/  IMAD.WIDE R16, R3, 0x4, R200 ;  /* 0x0000000403107825 */ /* 0x010fe200078e02c8 */
[----:B------:R-:W-:Y:S01]  /*16130*/  ISETP.GE.AND P0, PT, R0, c[0x0][0x17c], PT ;  /* 0x00005f0000007a0c */ /* 0x000fe20003f06270 */
[----:B------:R3:W-:Y:S02]  /*16140*/  @P5 STG.E [R10.64], R136 ;  /* 0x000000880a005986 */ /* 0x0007e4000c101908 */
[----:B-1----:R-:W-:-:S02]  /*16150*/  IMAD.WIDE R18, R27, 0x4, R216 ;  /* 0x000000041b127825 */ /* 0x002fc400078e02d8 */
[----:B------:R1:W-:Y:S01]  /*16160*/  @P3 STG.E [R16.64], R160 ;  /* 0x000000a010003986 */ /* 0x0003e2000c101908 */
[----:B------:R-:W-:Y:S01]  /*16170*/  ISETP.LT.AND P3, PT, R234, c[0x0][0x178], !P2 ;  /* 0x00005e00ea007a0c */ /* 0x000fe20005761270 */
[----:B-----5:R-:W-:Y:S01]  /*16180*/  IMAD.WIDE R24, R27, 0x4, R4 ;  /* 0x000000041b187825 */ /* 0x020fe200078e0204 */
[----:B------:R-:W-:Y:S01]  /*16190*/  ISETP.LT.AND P2, PT, R233, c[0x0][0x178], !P2 ;  /* 0x00005e00e9007a0c */ /* 0x000fe20005741270 */
[----:B------:R4:W-:Y:S01]  /*161a0*/  @P6 STG.E [R18.64], R101 ;  /* 0x0000006512006986 */ /* 0x0009e2000c101908 */
[----:B------:R-:W-:Y:S02]  /*161b0*/  ISETP.LT.AND P6, PT, R240, c[0x0][0x178], !P0 ;  /* 0x00005e00f0007a0c */ /* 0x000fe400047c1270 */
[----:B------:R-:W-:Y:S01]  /*161c0*/  ISETP.LT.AND P5, PT, R235, c[0x0][0x178], !P0 ;  /* 0x00005e00eb007a0c */ /* 0x000fe200047a1270 */
[----:B------:R5:W-:Y:S01]  /*161d0*/  @P4 STG.E [R24.64], R33 ;  /* 0x0000002118004986 */ /* 0x000be2000c101908 */
[C---:B------:R-:W-:Y:S01]  /*161e0*/  IADD3 R3, R27.reuse, c[0x0][0x198], RZ ;  /* 0x000066001b037a10 */ /* 0x040fe20007ffe0ff */
[----:B--2---:R-:W-:Y:S01]  /*161f0*/  IMAD.WIDE R8, R27, 0x4, R6 ;  /* 0x000000041b087825 */ /* 0x004fe200078e0206 */
[----:B------:R-:W-:-:S02]  /*16200*/  ISETP.LT.AND P4, PT, R234, c[0x0][0x178], !P0 ;  /* 0x00005e00ea007a0c */ /* 0x000fc40004781270 */
[----:B------:R-:W-:Y:S01]  /*16210*/  IADD3 R0, R243, 0x17, RZ ;  /* 0x00000017f3007810 */ /* 0x000fe20007ffe0ff */
[----:B---3--:R-:W-:Y:S01]  /*16220*/  IMAD.WIDE R10, R27, 0x4, R200 ;  /* 0x000000041b0a7825 */ /* 0x008fe200078e02c8 */
[----:B------:R2:W-:Y:S03]  /*16230*/  @P3 STG.E [R8.64], R137 ;  /* 0x0000008908003986 */ /* 0x0005e6000c101908 */
[----:B-1----:R-:W-:Y:S01]  /*16240*/  IMAD.WIDE R16, R3, 0x4, R216 ;  /* 0x0000000403107825 */ /* 0x002fe200078e02d8 */
[----:B------:R-:W-:-:S03]  /*16250*/  ISETP.GE.AND P1, PT, R0, c[0x0][0x17c], PT ;  /* 0x00005f0000007a0c */ /* 0x000fc60003f26270 */
[----:B----4-:R-:W-:Y:S01]  /*16260*/  IMAD.WIDE R18, R3, 0x4, R4 ;  /* 0x0000000403127825 */ /* 0x010fe200078e0204 */
[----:B------:R1:W-:Y:S01]  /*16270*/  @P2 STG.E [R10.64], R161 ;  /* 0x000000a10a002986 */ /* 0x0003e2000c101908 */
[----:B------:R-:W-:Y:S02]  /*16280*/  ISETP.LT.AND P0, PT, R233, c[0x0][0x178], !P0 ;  /* 0x00005e00e9007a0c */ /* 0x000fe40004701270 */
[----:B-----5:R-:W-:Y:S01]  /*16290*/  IMAD.WIDE R24, R3, 0x4, R6 ;  /* 0x0000000403187825 */ /* 0x020fe200078e0206 */
[----:B------:R3:W-:Y:S01]  /*162a0*/  @P6 STG.E [R16.64], R84 ;  /* 0x0000005410006986 */ /* 0x0007e2000c101908 */
[----:B------:R-:W-:-:S03]  /*162b0*/  ISETP.LT.AND P6, PT, R240, c[0x0][0x178], !P1 ;  /* 0x00005e00f0007a0c */ /* 0x000fc60004fc1270 */
[----:B------:R4:W-:Y:S01]  /*162c0*/  @P5 STG.E [R18.64], R28 ;  /* 0x0000001c12005986 */ /* 0x0009e2000c101908 */
[----:B------:R-:W-:Y:S02]  /*162d0*/  ISETP.LT.AND P5, PT, R235, c[0x0][0x178], !P1 ;  /* 0x00005e00eb007a0c */ /* 0x000fe40004fa1270 */
[----:B------:R-:W-:Y:S01]  /*162e0*/  IADD3 R27, R3, c[0x0][0x198], RZ ;  /* 0x00006600031b7a10 */ /* 0x000fe20007ffe0ff */
[----:B------:R5:W-:Y:S01]  /*162f0*/  @P4 STG.E [R24.64], R40 ;  /* 0x0000002818004986 */ /* 0x000be2000c101908 */
[----:B------:R-:W-:Y:S02]  /*16300*/  ISETP.LT.AND P2, PT, R234, c[0x0][0x178], !P1 ;  /* 0x00005e00ea007a0c */ /* 0x000fe40004f41270 */
[----:B------:R-:W-:Y:S01]  /*16310*/  ISETP.LT.AND P4, PT, R233, c[0x0][0x178], !P1 ;  /* 0x00005e00e9007a0c */ /* 0x000fe20004f81270 */
[----:B--2---:R-:W-:Y:S01]  /*16320*/  IMAD.WIDE R8, R3, 0x4, R200 ;  /* 0x0000000403087825 */ /* 0x004fe200078e02c8 */
[----:B------:R-:W-:-:S03]  /*16330*/  IADD3 R0, R243, 0x18, RZ ;  /* 0x00000018f3007810 */ /* 0x000fc60007ffe0ff */
[----:B-1----:R-:W-:Y:S01]  /*16340*/  IMAD.WIDE R10, R27, 0x4, R216 ;  /* 0x000000041b0a7825 */ /* 0x002fe200078e02d8 */
[----:B------:R-:W-:-:S03]  /*16350*/  ISETP.GE.AND P3, PT, R0, c[0x0][0x17c], PT ;  /* 0x00005f0000007a0c */ /* 0x000fc60003f66270 */
[----:B---3--:R-:W-:Y:S01]  /*16360*/  IMAD.WIDE R16, R27, 0x4, R4 ;  /* 0x000000041b107825 */ /* 0x008fe200078e0204 */
[----:B------:R-:W-:Y:S01]  /*16370*/  IADD3 R0, R243, 0x19, RZ ;  /* 0x00000019f3007810 */ /* 0x000fe20007ffe0ff */
[----:B------:R1:W-:Y:S02]  /*16380*/  @P0 STG.E [R8.64], R156 ;  /* 0x0000009c08000986 */ /* 0x0003e4000c101908 */
[C---:B----4-:R-:W-:Y:S02]  /*16390*/  IMAD.WIDE R18, R27.reuse, 0x4, R6 ;  /* 0x000000041b127825 */ /* 0x050fe400078e0206 */
[----:B------:R2:W-:Y:S02]  /*163a0*/  @P6 STG.E [R10.64], R85 ;  /* 0x000000550a006986 */ /* 0x0005e4000c101908 */
[----:B-----5:R-:W-:Y:S01]  /*163b0*/  IMAD.WIDE R24, R27, 0x4, R200 ;  /* 0x000000041b187825 */ /* 0x020fe200078e02c8 */
[----:B------:R-:W-:Y:S01]  /*163c0*/  ISETP.GE.AND P1, PT, R0, c[0x0][0x17c], PT ;  /* 0x00005f0000007a0c */ /* 0x000fe20003f26270 */
[----:B------:R3:W-:Y:S01]  /*163d0*/  @P5 STG.E [R16.64], R29 ;  /* 0x0000001d10005986 */ /* 0x0007e2000c101908 */
[----:B------:R-:W-:-:S02]  /*163e0*/  ISETP.LT.AND P5, PT, R240, c[0x0][0x178], !P3 ;  /* 0x00005e00f0007a0c */ /* 0x000fc40005fa1270 */
[----:B------:R-:W-:Y:S01]  /*163f0*/  ISETP.LT.AND P0, PT, R235, c[0x0][0x178], !P3 ;  /* 0x00005e00eb007a0c */ /* 0x000fe20005f01270 */
[----:B------:R4:W-:Y:S01]  /*16400*/  @P2 STG.E [R18.64], R41 ;  /* 0x0000002912002986 */ /* 0x0009e2000c101908 */
[----:B------:R-:W-:Y:S02]  /*16410*/  ISETP.LT.AND P6, PT, R234, c[0x0][0x178], !P3 ;  /* 0x00005e00ea007a0c */ /* 0x000fe40005fc1270 */
[----:B------:R-:W-:Y:S01]  /*16420*/  IADD3 R27, R27, c[0x0][0x198], RZ ;  /* 0x000066001b1b7a10 */ /* 0x000fe20007ffe0ff */
[----:B------:R-:W-:Y:S01]  /*16430*/  @P4 STG.E [R24.64], R157 ;  /* 0x0000009d18004986 */ /* 0x000fe2000c101908 */
[----:B------:R-:W-:Y:S02]  /*16440*/  ISETP.LT.AND P3, PT, R233, c[0x0][0x178], !P3 ;  /* 0x00005e00e9007a0c */ /* 0x000fe40005f61270 */
[----:B------:R-:W-:Y:S01]  /*16450*/  ISETP.LT.AND P4, PT, R240, c[0x0][0x178], !P1 ;  /* 0x00005e00f0007a0c */ /* 0x000fe20004f81270 */
[C---:B-1----:R-:W-:Y:S01]  /*16460*/  IMAD.WIDE R8, R27.reuse, 0x4, R216 ;  /* 0x000000041b087825 */ /* 0x042fe200078e02d8 */
[----:B------:R-:W-:-:S03]  /*16470*/  IADD3 R3, R27, c[0x0][0x198], RZ ;  /* 0x000066001b037a10 */ /* 0x000fc60007ffe0ff */
[----:B--2---:R-:W-:Y:S01]  /*16480*/  IMAD.WIDE R10, R27, 0x4, R4 ;  /* 0x000000041b0a7825 */ /* 0x004fe200078e0204 */
[----:B------:R-:W-:-:S03]  /*16490*/  IADD3 R0, R243, 0x1a, RZ ;  /* 0x0000001af3007810 */ /* 0x000fc60007ffe0ff */
[C---:B---3--:R-:W-:Y:S01]  /*164a0*/  IMAD.WIDE R16, R27.reuse, 0x4, R6 ;  /* 0x000000041b107825 */ /* 0x048fe200078e0206 */
[----:B------:R1:W-:Y:S03]  /*164b0*/  @P5 STG.E [R8.64], R114 ;  /* 0x0000007208005986 */ /* 0x0003e6000c101908 */
[----:B----4-:R-:W-:Y:S01]  /*164c0*/  IMAD.WIDE R18, R27, 0x4, R200 ;  /* 0x000000041b127825 */ /* 0x010fe200078e02c8 */
[----:B------:R2:W-:Y:S03]  /*164d0*/  @P0 STG.E [R10.64], R118 ;  /* 0x000000760a000986 */ /* 0x0005e6000c101908 */
[----:B------:R-:W-:Y:S01]  /*164e0*/  IMAD.WIDE R26, R3, 0x4, R216 ;  /* 0x00000004031a7825 */ /* 0x000fe200078e02d8 */
[----:B------:R3:W-:Y:S01]  /*164f0*/  @P6 STG.E [R16.64], R146 ;  /* 0x0000009210006986 */ /* 0x0007e2000c101908 */
[----:B------:R-:W-:-:S03]  /*16500*/  ISETP.GE.AND P2, PT, R0, c[0x0][0x17c], PT ;  /* 0x00005f0000007a0c */ /* 0x000fc60003f46270 */
[----:B------:R4:W-:Y:S01]  /*16510*/  @P3 STG.E [R18.64], R174 ;  /* 0x000000ae12003986 */ /* 0x0009e2000c101908 */
[----:B------:R-:W-:-:S03]  /*16520*/  ISETP.LT.AND P3, PT, R235, c[0x0][0x178], !P1 ;  /* 0x00005e00eb007a0c */ /* 0x000fc60004f61270 */
[----:B------:R5:W-:Y:S01]  /*16530*/  @P4 STG.E [R26.64], R115 ;  /* 0x000000731a004986 */ /* 0x000be2000c101908 */
[----:B------:R-:W-:Y:S02]  /*16540*/  ISETP.LT.AND P4, PT, R234, c[0x0][0x178], !P1 ;  /* 0x00005e00ea007a0c */ /* 0x000fe40004f81270 */
[----:B------:R-:W-:Y:S02]  /*16550*/  ISETP.LT.AND P0, PT, R233, c[0x0][0x178], !P1 ;  /* 0x00005e00e9007a0c */ /* 0x000fe40004f01270 */
[----:B------:R-:W-:Y:S02]  /*16560*/  ISETP.LT.AND P6, PT, R240, c[0x0][0x178], !P2 ;  /* 0x00005e00f0007a0c */ /* 0x000fe400057c1270 */
[----:B------:R-:W-:Y:S02]  /*16570*/  ISETP.LT.AND P5, PT, R235, c[0x0][0x178], !P2 ;  /* 0x00005e00eb007a0c */ /* 0x000fe400057a1270 */
[C---:B------:R-:W-:Y:S01]  /*16580*/  IADD3 R29, R3.reuse, c[0x0][0x198], RZ ;  /* 0x00006600031d7a10 */ /* 0x040fe20007ffe0ff */
[----:B-1----:R-:W-:Y:S01]  /*16590*/  IMAD.WIDE R8, R3, 0x4, R4 ;  /* 0x0000000403087825 */ /* 0x002fe200078e0204 */
[----:B------:R-:W-:-:S03]  /*165a0*/  IADD3 R0, R243, 0x1b, RZ ;  /* 0x0000001bf3007810 */ /* 0x000fc60007ffe0ff */
[C---:B--2---:R-:W-:Y:S01]  /*165b0*/  IMAD.WIDE R10, R3.reuse, 0x4, R6 ;  /* 0x00000004030a7825 */ /* 0x044fe200078e0206 */
[----:B------:R1:W-:Y:S03]  /*165c0*/  @P3 STG.E [R8.64], R119 ;  /* 0x0000007708003986 */ /* 0x0003e6000c101908 */
[----:B---3--:R-:W-:Y:S01]  /*165d0*/  IMAD.WIDE R16, R3, 0x4, R200 ;  /* 0x0000000403107825 */ /* 0x008fe200078e02c8 */
[----:B------:R-:W-:-:S03]  /*165e0*/  ISETP.GE.AND P1, PT, R0, c[0x0][0x17c], PT ;  /* 0x00005f0000007a0c */ /* 0x000fc60003f26270 */
[C---:B----4-:R-:W-:Y:S01]  /*165f0*/  IMAD.WIDE R18, R29.reuse, 0x4, R216 ;  /* 0x000000041d127825 */ /* 0x050fe200078e02d8 */
[----:B------:R2:W-:Y:S03]  /*16600*/  @P4 STG.E [R10.64], R147 ;  /* 0x000000930a004986 */ /* 0x0005e6000c101908 */
[----:B------:R-:W-:Y:S01]  /*16610*/  IMAD.WIDE R24, R29, 0x4, R4 ;  /* 0x000000041d187825 */ /* 0x000fe200078e0204 */
[----:B------:R3:W-:Y:S01]  /*16620*/  @P0 STG.E [R16.64], R175 ;  /* 0x000000af10000986 */ /* 0x0007e2000c101908 */
[----:B------:R-:W-:Y:S02]  /*16630*/  ISETP.LT.AND P3, PT, R234, c[0x0][0x178], !P2 ;  /* 0x00005e00ea007a0c */ /* 0x000fe40005761270 */
[----:B------:R-:W-:Y:S01]  /*16640*/  ISETP.LT.AND P2, PT, R233, c[0x0][0x178], !P2 ;  /* 0x00005e00e9007a0c */ /* 0x000fe20005741270 */
[----:B------:R4:W-:Y:S04]  /*16650*/  @P6 STG.E [R18.64], R110 ;  /* 0x0000006e12006986 */ /* 0x0009e8000c101908 */
[----:B------:R3:W-:Y:S01]  /*16660*/  @P5 STG.E [R24.64], R38 ;  /* 0x0000002618005986 */ /* 0x0007e2000c101908 */
[----:B------:R-:W-:-:S02]  /*16670*/  ISETP.LT.AND P5, PT, R240, c[0x0][0x178], !P1 ;  /* 0x00005e00f0007a0c */ /* 0x000fc40004fa1270 */
[C---:B-----5:R-:W-:Y:S01]  /*16680*/  IADD3 R27, R29.reuse, c[0x0][0x198], RZ ;  /* 0x000066001d1b7a10 */ /* 0x060fe20007ffe0ff */
[----:B-1----:R-:W-:Y:S01]  /*16690*/  IMAD.WIDE R8, R29, 0x4, R6 ;  /* 0x000000041d087825 */ /* 0x002fe200078e0206 */
[----:B------:R-:W-:-:S03]  /*166a0*/  IADD3 R3, R243, 0x1c, RZ ;  /* 0x0000001cf3037810 */ /* 0x000fc60007ffe0ff */
[----:B--2---:R-:W-:Y:S01]  /*166b0*/  IMAD.WIDE R10, R29, 0x4, R200 ;  /* 0x000000041d0a7825 */ /* 0x004fe200078e02c8 */
[----:B------:R-:W-:Y:S02]  /*166c0*/  ISETP.LT.AND P0, PT, R235, c[0x0][0x178], !P1 ;  /* 0x00005e00eb007a0c */ /* 0x000fe40004f01270 */
[----:B------:R-:W-:Y:S01]  /*166d0*/  ISETP.GE.AND P6, PT, R3, c[0x0][0x17c], PT ;  /* 0x00005f0003007a0c */ /* 0x000fe20003fc6270 */
[----:B---3--:R-:W-:Y:S01]  /*166e0*/  IMAD.WIDE R16, R27, 0x4, R216 ;  /* 0x000000041b107825 */ /* 0x008fe200078e02d8 */
[----:B------:R-:W-:Y:S01]  /*166f0*/  ISETP.LT.AND P4, PT, R234, c[0x0][0x178], !P1 ;  /* 0x00005e00ea007a0c */ /* 0x000fe20004f81270 */
[----:B------:R1:W-:Y:S01]  /*16700*/  @P3 STG.E [R8.64], R142 ;  /* 0x0000008e08003986 */ /* 0x0003e2000c101908 */
[----:B------:R-:W-:-:S03]  /*16710*/  ISETP.LT.AND P1, PT, R233, c[0x0][0x178], !P1 ;  /* 0x00005e00e9007a0c */ /* 0x000fc60004f21270 */
[----:B------:R2:W-:Y:S01]  /*16720*/  @P2 STG.E [R10.64], R166 ;  /* 0x000000a60a002986 */ /* 0x0005e2000c101908 */
[----:B------:R-:W-:-:S03]  /*16730*/  ISETP.LT.AND P2, PT, R240, c[0x0][0x178], !P6 ;  /* 0x00005e00f0007a0c */ /* 0x000fc60007741270 */
[----:B------:R3:W-:Y:S01]  /*16740*/  @P5 STG.E [R16.64], R111 ;  /* 0x0000006f10005986 */ /* 0x0007e2000c101908 */
[----:B------:R-:W-:Y:S01]  /*16750*/  ISETP.LT.AND P5, PT, R235, c[0x0][0x178], !P6 ;  /* 0x00005e00eb007a0c */ /* 0x000fe200077a1270 */
[C---:B----4-:R-:W-:Y:S01]  /*16760*/  IMAD.WIDE R18, R27.reuse, 0x4, R4 ;  /* 0x000000041b127825 */ /* 0x050fe200078e0204 */
[----:B------:R-:W-:-:S03]  /*16770*/  IADD3 R3, R27, c[0x0][0x198], RZ ;  /* 0x000066001b037a10 */ /* 0x000fc60007ffe0ff */
[----:B------:R-:W-:Y:S01]  /*16780*/  IMAD.WIDE R24, R27, 0x4, R6 ;  /* 0x000000041b187825 */ /* 0x000fe200078e0206 */
[----:B------:R-:W-:Y:S01]  /*16790*/  IADD3 R0, R243, 0x1d, RZ ;  /* 0x0000001df3007810 */ /* 0x000fe20007ffe0ff */
[----:B------:R4:W-:Y:S02]  /*167a0*/  @P0 STG.E [R18.64], R39 ;  /* 0x0000002712000986 */ /* 0x0009e4000c101908 */
[----:B-1----:R-:W-:Y:S01]  /*167b0*/  IMAD.WIDE R8, R27, 0x4, R200 ;  /* 0x000000041b087825 */ /* 0x002fe200078e02c8 */
[----:B------:R-:W-:Y:S01]  /*167c0*/  ISETP.GE.AND P3, PT, R0, c[0x0][0x17c], PT ;  /* 0x00005f0000007a0c */ /* 0x000fe20003f66270 */
[----:B------:R1:W-:Y:S02]  /*167d0*/  @P4 STG.E [R24.64], R143 ;  /* 0x0000008f18004986 */ /* 0x0003e4000c101908 */
[----:B--2---:R-:W-:Y:S01]  /*167e0*/  IMAD.WIDE R10, R3, 0x4, R216 ;  /* 0x00000004030a7825 */ /* 0x004fe200078e02d8 */
[----:B------:R-:W-:-:S03]  /*167f0*/  ISETP.LT.AND P4, PT, R234, c[0x0][0x178], !P6 ;  /* 0x00005e00ea007a0c */ /* 0x000fc60007781270 */
[----:B---3--:R-:W-:Y:S01]  /*16800*/  IMAD.WIDE R16, R3, 0x4, R4 ;  /* 0x0000000403107825 */ /* 0x008fe200078e0204 */
[----:B------:R-:W-:Y:S01]  /*16810*/  ISETP.LT.AND P6, PT, R233, c[0x0][0x178], !P6 ;  /* 0x00005e00e9007a0c */ /* 0x000fe200077c1270 */
[----:B------:R2:W-:Y:S04]  /*16820*/  @P1 STG.E [R8.64], R167 ;  /* 0x000000a708001986 */ /* 0x0005e8000c101908 */
[----:B------:R3:W-:Y:S01]  /*16830*/  @P2 STG.E [R10.64], R102 ;  /* 0x000000660a002986 */ /* 0x0007e2000c101908 */
[----:B----4-:R-:W-:-:S03]  /*16840*/  IMAD.WIDE R18, R3, 0x4, R6 ;  /* 0x0000000403127825 */ /* 0x010fc600078e0206 */
[----:B------:R4:W-:Y:S01]  /*16850*/  @P5 STG.E [R16.64], R34 ;  /* 0x0000002210005986 */ /* 0x0009e2000c101908 */
[----:B------:R-:W-:Y:S01]  /*16860*/  ISETP.LT.AND P5, PT, R240, c[0x0][0x178], !P3 ;  /* 0x00005e00f0007a0c */ /* 0x000fe20005fa1270 */
[----:B-1----:R-:W-:Y:S01]  /*16870*/  IMAD.WIDE R24, R3, 0x4, R200 ;  /* 0x0000000403187825 */ /* 0x002fe200078e02c8 */
[----:B------:R-:W-:Y:S02]  /*16880*/  IADD3 R0, R243, 0x1e, RZ ;  /* 0x0000001ef3007810 */ /* 0x000fe40007ffe0ff */
[----:B------:R-:W-:Y:S02]  /*16890*/  IADD3 R3, R3, c[0x0][0x198], RZ ;  /* 0x0000660003037a10 */ /* 0x000fe40007ffe0ff */
[----:B------:R-:W-:Y:S01]  /*168a0*/  ISETP.GE.AND P0, PT, R0, c[0x0][0x17c], PT ;  /* 0x00005f0000007a0c */ /* 0x000fe20003f06270 */
[----:B------:R1:W-:Y:S01]  /*168b0*/  @P4 STG.E [R18.64], R138 ;  /* 0x0000008a12004986 */ /* 0x0003e2000c101908 */
[----:B------:R-:W-:Y:S01]  /*168c0*/  ISETP.LT.AND P1, PT, R235, c[0x0][0x178], !P3 ;  /* 0x00005e00eb007a0c */ /* 0x000fe20005f21270 */
[----:B--2---:R-:W-:Y:S01]  /*168d0*/  IMAD.WIDE R8, R3, 0x4, R216 ;  /* 0x0000000403087825 */ /* 0x004fe200078e02d8 */
[----:B------:R-:W-:Y:S01]  /*168e0*/  ISETP.LT.AND P2, PT, R234, c[0x0][0x178], !P3 ;  /* 0x00005e00ea007a0c */ /* 0x000fe20005f41270 */
[----:B------:R2:W-:Y:S01]  /*168f0*/  @P6 STG.E [R24.64], R162 ;  /* 0x000000a218006986 */ /* 0x0005e2000c101908 */
[----:B------:R-:W-:-:S02]  /*16900*/  ISETP.LT.AND P3, PT, R233, c[0x0][0x178], !P3 ;  /* 0x00005e00e9007a0c */ /* 0x000fc40005f61270 */
[----:B------:R-:W-:Y:S01]  /*16910*/  ISETP.LT.AND P6, PT, R240, c[0x0][0x178], !P0 ;  /* 0x00005e00f0007a0c */ /* 0x000fe200047c1270 */
[----:B------:R5:W-:Y:S01]  /*16920*/  @P5 STG.E [R8.64], R103 ;  /* 0x0000006708005986 */ /* 0x000be2000c101908 */
[----:B------:R-:W-:Y:S02]  /*16930*/  ISETP.LT.AND P5, PT, R235, c[0x0][0x178], !P0 ;  /* 0x00005e00eb007a0c */ /* 0x000fe400047a1270 */
[C---:B------:R-:W-:Y:S01]  /*16940*/  IADD3 R29, R3.reuse, c[0x0][0x198], RZ ;  /* 0x00006600031d7a10 */ /* 0x040fe20007ffe0ff */
[----:B---3--:R-:W-:Y:S01]  /*16950*/  IMAD.WIDE R10, R3, 0x4, R4 ;  /* 0x00000004030a7825 */ /* 0x008fe200078e0204 */
[----:B------:R-:W-:-:S03]  /*16960*/  IADD3 R0, R243, 0x1f, RZ ;  /* 0x0000001ff3007810 */ /* 0x000fc60007ffe0ff */
[----:B----4-:R-:W-:Y:S01]  /*16970*/  IMAD.WIDE R16, R3, 0x4, R6 ;  /* 0x0000000403107825 */ /* 0x010fe200078e0206 */
[----:B------:R-:W-:-:S03]  /*16980*/  ISETP.GE.AND P4, PT, R0, c[0x0][0x17c], PT ;  /* 0x00005f0000007a0c */ /* 0x000fc60003f86270 */
[----:B-1----:R-:W-:Y:S01]  /*16990*/  IMAD.WIDE R18, R3, 0x4, R200 ;  /* 0x0000000403127825 */ /* 0x002fe200078e02c8 */
[----:B------:R1:W-:Y:S03]  /*169a0*/  @P1 STG.E [R10.64], R35 ;  /* 0x000000230a001986 */ /* 0x0003e6000c101908 */
[C---:B--2---:R-:W-:Y:S01]  /*169b0*/  IMAD.WIDE R24, R29.reuse, 0x4, R216 ;  /* 0x000000041d187825 */ /* 0x044fe200078e02d8 */
[----:B------:R2:W-:Y:S01]  /*169c0*/  @P2 STG.E [R16.64], R139 ;  /* 0x0000008b10002986 */ /* 0x0005e2000c101908 */
[----:B------:R-:W-:Y:S02]  /*169d0*/  ISETP.LT.AND P1, PT, R234, c[0x0][0x178], !P0 ;  /* 0x00005e00ea007a0c */ /* 0x000fe40004721270 */
[----:B------:R-:W-:Y:S01]  /*169e0*/  IMAD.WIDE R26, R29, 0x4, R4 ;  /* 0x000000041d1a7825 */ /* 0x000fe200078e0204 */
[----:B------:R3:W-:Y:S01]  /*169f0*/  @P3 STG.E [R18.64], R163 ;  /* 0x000000a312003986 */ /* 0x0007e2000c101908 */
[----:B------:R-:W-:-:S03]  /*16a00*/  ISETP.LT.AND P0, PT, R233, c[0x0][0x178], !P0 ;  /* 0x00005e00e9007a0c */ /* 0x000fc60004701270 */
[----:B------:R4:W-:Y:S01]  /*16a10*/  @P6 STG.E [R24.64], R86 ;  /* 0x0000005618006986 */ /* 0x0009e2000c101908 */
[----:B------:R-:W-:Y:S02]  /*16a20*/  ISETP.LT.AND P6, PT, R240, c[0x0][0x178], !P4 ;  /* 0x00005e00f0007a0c */ /* 0x000fe400067c1270 */
[----:B------:R-:W-:Y:S01]  /*16a30*/  ISETP.LT.AND P3, PT, R235, c[0x0][0x178], !P4 ;  /* 0x00005e00eb007a0c */ /* 0x000fe20006761270 */
[----:B------:R2:W-:Y:S01]  /*16a40*/  @P5 STG.E [R26.64], R30 ;  /* 0x0000001e1a005986 */ /* 0x0005e2000c101908 */
[----:B------:R-:W-:Y:S02]  /*16a50*/  IADD3 R3, R29, c[0x0][0x198], RZ ;  /* 0x000066001d037a10 */ /* 0x000fe40007ffe0ff */
[----:B------:R-:W-:Y:S02]  /*16a60*/  ISETP.LT.AND P5, PT, R234, c[0x0][0x178], !P4 ;  /* 0x00005e00ea007a0c */ /* 0x000fe400067a1270 */
[----:B------:R-:W-:Y:S01]  /*16a70*/  ISETP.LT.AND P4, PT, R233, c[0x0][0x178], !P4 ;  /* 0x00005e00e9007a0c */ /* 0x000fe20006781270 */
[----:B-----5:R-:W-:Y:S01]  /*16a80*/  IMAD.WIDE R8, R29, 0x4, R6 ;  /* 0x000000041d087825 */ /* 0x020fe200078e0206 */
[----:B------:R-:W-:-:S03]  /*16a90*/  IADD3 R0, R243, 0x20, RZ ;  /* 0x00000020f3007810 */ /* 0x000fc60007ffe0ff */
[----:B-1----:R-:W-:Y:S01]  /*16aa0*/  IMAD.WIDE R10, R29, 0x4, R200 ;  /* 0x000000041d0a7825 */ /* 0x002fe200078e02c8 */
[----:B------:R-:W-:-:S03]  /*16ab0*/  ISETP.GE.AND P2, PT, R0, c[0x0][0x17c], PT ;  /* 0x00005f0000007a0c */ /* 0x000fc60003f46270 */
[----:B--2---:R-:W-:Y:S01]  /*16ac0*/  IMAD.WIDE R16, R3, 0x4, R216 ;  /* 0x0000000403107825 */ /* 0x004fe200078e02d8 */
[----:B------:R-:W-:Y:S01]  /*16ad0*/  IADD3 R0, R243, 0x21, RZ ;  /* 0x00000021f3007810 */ /* 0x000fe20007ffe0ff */
[----:B------:R1:W-:Y:S02]  /*16ae0*/  @P1 STG.E [R8.64], R42 ;  /* 0x0000002a08001986 */ /* 0x0003e4000c101908 */
[C---:B---3--:R-:W-:Y:S02]  /*16af0*/  IMAD.WIDE R18, R3.reuse, 0x4, R4 ;  /* 0x0000000403127825 */ /* 0x048fe400078e0204 */
[----:B------:R2:W-:Y:S02]  /*16b00*/  @P0 STG.E [R10.64], R158 ;  /* 0x0000009e0a000986 */ /* 0x0005e4000c101908 */
[C---:B----4-:R-:W-:Y:S01]  /*16b10*/  IMAD.WIDE R24, R3.reuse, 0x4, R6 ;  /* 0x0000000403187825 */ /* 0x050fe200078e0206 */
[----:B------:R-:W-:Y:S01]  /*16b20*/  ISETP.GE.AND P1, PT, R0, c[0x0][0x17c], PT ;  /* 0x00005f0000007a0c */ /* 0x000fe20003f26270 */
[----:B------:R3:W-:Y:S02]  /*16b30*/  @P6 STG.E [R16.64], R87 ;  /* 0x0000005710006986 */ /* 0x0007e4000c101908 */
[----:B------:R-:W-:Y:S01]  /*16b40*/  IMAD.WIDE R26, R3, 0x4, R200 ;  /* 0x00000004031a7825 */ /* 0x000fe200078e02c8 */
[----:B------:R-:W-:Y:S01]  /*16b50*/  ISETP.LT.AND P0, PT, R240, c[0x0][0x178], !P2 ;  /* 0x00005e00f0007a0c */ /* 0x000fe20005701270 */
[----:B------:R4:W-:Y:S01]  /*16b60*/  @P3 STG.E [R18.64], R31 ;  /* 0x0000001f12003986 */ /* 0x0009e2000c101908 */
[----:B------:R-:W-:-:S02]  /*16b70*/  ISETP.LT.AND P3, PT, R235, c[0x0][0x178], !P2 ;  /* 0x00005e00eb007a0c */ /* 0x000fc40005761270 */
[----:B------:R-:W-:Y:S01]  /*16b80*/  ISETP.LT.AND P6, PT, R234, c[0x0][0x178], !P2 ;  /* 0x00005e00ea007a0c */ /* 0x000fe200057c1270 */
[----:B------:R5:W-:Y:S01]  /*16b90*/  @P5 STG.E [R24.64], R43 ;  /* 0x0000002b18005986 */ /* 0x000be2000c101908 */
[----:B------:R-:W-:Y:S02]  /*16ba0*/  IADD3 R3, R3, c[0x0][0x198], RZ ;  /* 0x0000660003037a10 */ /* 0x000fe40007ffe0ff */
[----:B------:R-:W-:Y:S01]  /*16bb0*/  ISETP.LT.AND P2, PT, R233, c[0x0][0x178], !P2 ;  /* 0x00005e00e9007a0c */ /* 0x000fe20005741270 */
[----:B------:R3:W-:Y:S01]  /*16bc0*/  @P4 STG.E [R26.64], R159 ;  /* 0x0000009f1a004986 */ /* 0x0007e2000c101908 */
[----:B------:R-:W-:Y:S02]  /*16bd0*/  ISETP.LT.AND P4, PT, R240, c[0x0][0x178], !P1 ;  /* 0x00005e00f0007a0c */ /* 0x000fe40004f81270 */
[----:B------:R-:W-:Y:S01]  /*16be0*/  ISETP.LT.AND P5, PT, R235, c[0x0][0x178], !P1 ;  /* 0x00005e00eb007a0c */ /* 0x000fe20004fa1270 */
[C---:B-1----:R-:W-:Y:S01]  /*16bf0*/  IMAD.WIDE R8, R3.reuse, 0x4, R216 ;  /* 0x0000000403087825 */ /* 0x042fe200078e02d8 */
[----:B------:R-:W-:-:S02]  /*16c00*/  IADD3 R29, R3, c[0x0][0x198], RZ ;  /* 0x00006600031d7a10 */ /* 0x000fc40007ffe0ff */
[----:B------:R-:W-:Y:S01]  /*16c10*/  IADD3 R0, R243, 0x22, RZ ;  /* 0x00000022f3007810 */ /* 0x000fe20007ffe0ff */
[C---:B--2---:R-:W-:Y:S01]  /*16c20*/  IMAD.WIDE R10, R3.reuse, 0x4, R4 ;  /* 0x00000004030a7825 */ /* 0x044fe200078e0204 */
[----:B------:R1:W-:Y:S03]  /*16c30*/  @P0 STG.E [R8.64], R124 ;  /* 0x0000007c08000986 */ /* 0x0003e6000c101908 */
[----:B---3--:R-:W-:Y:S01]  /*16c40*/  IMAD.WIDE R16, R3, 0x4, R6 ;  /* 0x0000000403107825 */ /* 0x008fe200078e0206 */
[----:B------:R-:W-:-:S03]  /*16c50*/  ISETP.GE.AND P0, PT, R0, c[0x0][0x17c], PT ;  /* 0x00005f0000007a0c */ /* 0x000fc60003f06270 */
[----:B----4-:R-:W-:Y:S01]  /*16c60*/  IMAD.WIDE R18, R3, 0x4, R200 ;  /* 0x0000000403127825 */ /* 0x010fe200078e02c8 */
[----:B------:R2:W-:Y:S03]  /*16c70*/  @P3 STG.E [R10.64], R92 ;  /* 0x0000005c0a003986 */ /* 0x0005e6000c101908 */
[C---:B-----5:R-:W-:Y:S01]  /*16c80*/  IMAD.WIDE R24, R29.reuse, 0x4, R216 ;  /* 0x000000041d187825 */ /* 0x060fe200078e02d8 */
[----:B------:R3:W-:Y:S03]  /*16c90*/  @P6 STG.E [R16.64], R176 ;  /* 0x000000b010006986 */ /* 0x0007e6000c101908 */
[----:B------:R-:W-:Y:S01]  /*16ca0*/  IMAD.WIDE R26, R29, 0x4, R4 ;  /* 0x000000041d1a7825 */ /* 0x000fe200078e0204 */
[----:B------:R-:W-:Y:S01]  /*16cb0*/  ISETP.LT.AND P3, PT, R234, c[0x0][0x178], !P1 ;  /* 0x00005e00ea007a0c */ /* 0x000fe20004f61270 */
[----:B------:R4:W-:Y:S01]  /*16cc0*/  @P2 STG.E [R18.64], R196 ;  /* 0x000000c412002986 */ /* 0x0009e2000c101908 */
[----:B------:R-:W-:-:S03]  /*16cd0*/  ISETP.LT.AND P2, PT, R233, c[0x0][0x178], !P1 ;  /* 0x00005e00e9007a0c */ /* 0x000fc60004f41270 */
[----:B------:R5:W-:Y:S01]  /*16ce0*/  @P4 STG.E [R24.64], R125 ;  /* 0x0000007d18004986 */ /* 0x000be2000c101908 */
[----:B------:R-:W-:-:S03]  /*16cf0*/  ISETP.LT.AND P4, PT, R240, c[0x0][0x178], !P0 ;  /* 0x00005e00f0007a0c */ /* 0x000fc60004781270 */
[----:B------:R3:W-:Y:S01]  /*16d00*/  @P5 STG.E [R26.64], R93 ;  /* 0x0000005d1a005986 */ /* 0x0007e2000c101908 */
[----:B------:R-:W-:Y:S02]  /*16d10*/  ISETP.LT.AND P5, PT, R235, c[0x0][0x178], !P0 ;  /* 0x00005e00eb007a0c */ /* 0x000fe400047a1270 */
[----:B------:R-:W-:Y:S02]  /*16d20*/  ISETP.LT.AND P6, PT, R234, c[0x0][0x178], !P0 ;  /* 0x00005e00ea007a0c */ /* 0x000fe400047c1270 */
[C---:B------:R-:W-:Y:S01]  /*16d30*/  IADD3 R3, R29.reuse, c[0x0][0x198], RZ ;  /* 0x000066001d037a10 */ /* 0x040fe20007ffe0ff */
[----:B-1----:R-:W-:Y:S01]  /*16d40*/  IMAD.WIDE R8, R29, 0x4, R6 ;  /* 0x000000041d087825 */ /* 0x002fe200078e0206 */
[----:B------:R-:W-:-:S03]  /*16d50*/  IADD3 R0, R243, 0x23, RZ ;  /* 0x00000023f3007810 */ /* 0x000fc60007ffe0ff */
[----:B--2---:R-:W-:Y:S01]  /*16d60*/  IMAD.WIDE R10, R29, 0x4, R200 ;  /* 0x000000041d0a7825 */ /* 0x004fe200078e02c8 */
[----:B------:R-:W-:-:S03]  /*16d70*/  ISETP.GE.AND P1, PT, R0, c[0x0][0x17c], PT ;  /* 0x00005f0000007a0c */ /* 0x000fc60003f26270 */
[C---:B---3--:R-:W-:Y:S01]  /*16d80*/  IMAD.WIDE R16, R3.reuse, 0x4, R216 ;  /* 0x0000000403107825 */ /* 0x048fe200078e02d8 */
[----:B------:R1:W-:Y:S03]  /*16d90*/  @P3 STG.E [R8.64], R177 ;  /* 0x000000b108003986 */ /* 0x0003e6000c101908 */
[----:B----4-:R-:W-:Y:S01]  /*16da0*/  IMAD.WIDE R18, R3, 0x4, R4 ;  /* 0x0000000403127825 */ /* 0x010fe200078e0204 */
[----:B------:R-:W-:Y:S01]  /*16db0*/  IADD3 R0, R243, 0x24, RZ ;  /* 0x00000024f3007810 */ /* 0x000fe20007ffe0ff */
[----:B------:R2:W-:Y:S02]  /*16dc0*/  @P2 STG.E [R10.64], R197 ;  /* 0x000000c50a002986 */ /* 0x0005e4000c101908 */
[----:B-----5:R-:W-:Y:S01]  /*16dd0*/  IMAD.WIDE R24, R3, 0x4, R6 ;  /* 0x0000000403187825 */ /* 0x020fe200078e0206 */
[----:B------:R-:W-:Y:S01]  /*16de0*/  ISETP.LT.AND P0, PT, R233, c[0x0][0x178], !P0 ;  /* 0x00005e00e9007a0c */ /* 0x000fe20004701270 */
[----:B------:R3:W-:Y:S01]  /*16df0*/  @P4 STG.E [R16.64], R120 ;  /* 0x0000007810004986 */ /* 0x0007e2000c101908 */
[----:B------:R-:W-:-:S03]  /*16e00*/  ISETP.LT.AND P4, PT, R240, c[0x0][0x178], !P1 ;  /* 0x00005e00f0007a0c */ /* 0x000fc60004f81270 */
[----:B------:R4:W-:Y:S01]  /*16e10*/  @P5 STG.E [R18.64], R148 ;  /* 0x0000009412005986 */ /* 0x0009e2000c101908 */
[----:B------:R-:W-:-:S03]  /*16e20*/  ISETP.GE.AND P3, PT, R0, c[0x0][0x17c], PT ;  /* 0x00005f0000007a0c */ /* 0x000fc60003f66270 */
[----:B------:R5:W-:Y:S01]  /*16e30*/  @P6 STG.E [R24.64], R168 ;  /* 0x000000a818006986 */ /* 0x000be2000c101908 */
[----:B------:R-:W-:Y:S02]  /*16e40*/  ISETP.LT.AND P6, PT, R235, c[0x0][0x178], !P1 ;  /* 0x00005e00eb007a0c */ /* 0x000fe40004fc1270 */
[----:B------:R-:W-:Y:S02]  /*16e50*/  IADD3 R27, R3, c[0x0][0x198], RZ ;  /* 0x00006600031b7a10 */ /* 0x000fe40007ffe0ff */
[----:B------:R-:W-:Y:S02]  /*16e60*/  ISETP.LT.AND P2, PT, R234, c[0x0][0x178], !P1 ;  /* 0x00005e00ea007a0c */ /* 0x000fe40004f41270 */
[----:B------:R-:W-:Y:S02]  /*16e70*/  ISETP.LT.AND P1, PT, R233, c[0x0][0x178], !P1 ;  /* 0x00005e00e9007a0c */ /* 0x000fe40004f21270 */
[----:B------:R-:W-:Y:S01]  /*16e80*/  ISETP.LT.AND P5, PT, R240, c[0x0][0x178], !P3 ;  /* 0x00005e00f0007a0c */ /* 0x000fe20005fa1270 */
[----:B-1----:R-:W-:Y:S01]  /*16e90*/  IMAD.WIDE R8, R3, 0x4, R200 ;  /* 0x0000000403087825 */ /* 0x002fe200078e02c8 */
[----:B------:R-:W-:-:S03]  /*16ea0*/  IADD3 R3, R27, c[0x0][0x198], RZ ;  /* 0x000066001b037a10 */ /* 0x000fc60007ffe0ff */
[----:B--2---:R-:W-:Y:S01]  /*16eb0*/  IMAD.WIDE R10, R27, 0x4, R216 ;  /* 0x000000041b0a7825 */ /* 0x004fe200078e02d8 */
[----:B------:R-:W-:-:S03]  /*16ec0*/  IADD3 R0, R243, 0x25, RZ ;  /* 0x00000025f3007810 */ /* 0x000fc60007ffe0ff */
[C---:B---3--:R-:W-:Y:S01]  /*16ed0*/  IMAD.WIDE R16, R27.reuse, 0x4, R4 ;  /* 0x000000041b107825 */ /* 0x048fe200078e0204 */
[----:B------:R1:W-:Y:S03]  /*16ee0*/  @P0 STG.E [R8.64], R188 ;  /* 0x000000bc08000986 */ /* 0x0003e6000c101908 */
[C---:B----4-:R-:W-:Y:S01]  /*16ef0*/  IMAD.WIDE R18, R27.reuse, 0x4, R6 ;  /* 0x000000041b127825 */ /* 0x050fe200078e0206 */
[----:B------:R2:W-:Y:S01]  /*16f00*/  @P4 STG.E [R10.64], R121 ;  /* 0x000000790a004986 */ /* 0x0005e2000c101908 */
[----:B------:R-:W-:Y:S02]  /*16f10*/  ISETP.GE.AND P0, PT, R0, c[0x0][0x17c], PT ;  /* 0x00005f0000007a0c */ /* 0x000fe40003f06270 */
[----:B-----5:R-:W-:Y:S01]  /*16f20*/  IMAD.WIDE R24, R27, 0x4, R200 ;  /* 0x000000041b187825 */ /* 0x020fe200078e02c8 */
[----:B------:R3:W-:Y:S01]  /*16f30*/  @P6 STG.E [R16.64], R149 ;  /* 0x0000009510006986 */ /* 0x0007e2000c101908 */
[----:B------:R-:W-:-:S02]  /*16f40*/  ISETP.LT.AND P6, PT, R235, c[0x0][0x178], !P3 ;  /* 0x00005e00eb007a0c */ /* 0x000fc40005fc1270 */
[----:B------:R-:W-:Y:S01]  /*16f50*/  IMAD.WIDE R26, R3, 0x4, R216 ;  /* 0x00000004031a7825 */ /* 0x000fe200078e02d8 */
[----:B------:R-:W-:Y:S01]  /*16f60*/  ISETP.LT.AND P4, PT, R234, c[0x0][0x178], !P3 ;  /* 0x00005e00ea007a0c */ /* 0x000fe20005f81270 */
[----:B------:R4:W-:Y:S01]  /*16f70*/  @P2 STG.E [R18.64], R169 ;  /* 0x000000a912002986 */ /* 0x0009e2000c101908 */
[----:B------:R-:W-:Y:S02]  /*16f80*/  ISETP.LT.AND P3, PT, R233, c[0x0][0x178], !P3 ;  /* 0x00005e00e9007a0c */ /* 0x000fe40005f61270 */
[----:B------:R-:W-:Y:S01]  /*16f90*/  ISETP.LT.AND P2, PT, R240, c[0x0][0x178], !P0 ;  /* 0x00005e00f0007a0c */ /* 0x000fe20004741270 */
[----:B------:R5:W-:Y:S01]  /*16fa0*/  @P1 STG.E [R24.64], R189 ;  /* 0x000000bd18001986 */ /* 0x000be2000c101908 */
[----:B------:R-:W-:-:S03]  /*16fb0*/  IADD3 R29, R3, c[0x0][0x198], RZ ;  /* 0x00006600031d7a10 */ /* 0x000fc60007ffe0ff */
[----:B------:R-:W-:Y:S01]  /*16fc0*/  @P5 STG.E [R26.64], R88 ;  /* 0x000000581a005986 */ /* 0x000fe2000c101908 */
[----:B------:R-:W-:Y:S01]  /*16fd0*/  ISETP.LT.AND P5, PT, R235, c[0x0][0x178], !P0 ;  /* 0x00005e00eb007a0c */ /* 0x000fe200047a1270 */
        /* <DEDUP_REMOVED lines=8> */
[----:B-----5:R-:W-:Y:S01]  /*17060*/  IMAD.WIDE R24, R29, 0x4, R4 ;  /* 0x000000041d187825 */ /* 0x020fe200078e0204 */
[----:B------:R3:W-:Y:S01]  /*17070*/  @P3 STG.E [R16.64], R192 ;  /* 0x000000c010003986 */ /* 0x0007e2000c101908 */
[----:B------:R-:W-:Y:S02]  /*17080*/  ISETP.LT.AND P6, PT, R234, c[0x0][0x178], !P0 ;  /* 0x00005e00ea007a0c */ /* 0x000fe400047c1270 */
[----:B------:R-:W-:Y:S01]  /*17090*/  ISETP.LT.AND P0, PT, R233, c[0x0][0x178], !P0 ;  /* 0x00005e00e9007a0c */ /* 0x000fe20004701270 */
[----:B------:R4:W-:Y:S01]  /*170a0*/  @P2 STG.E [R18.64], R89 ;  /* 0x0000005912002986 */ /* 0x0009e2000c101908 */
[----:B------:R-:W-:-:S03]  /*170b0*/  ISETP.LT.AND P3, PT, R235, c[0x0][0x178], !P1 ;  /* 0x00005e00eb007a0c */ /* 0x000fc60004f61270 */
[----:B------:R5:W-:Y:S01]  /*170c0*/  @P5 STG.E [R24.64], R45 ;  /* 0x0000002d18005986 */ /* 0x000be2000c101908 */
[----:B------:R-:W-:Y:S02]  /*170d0*/  ISETP.LT.AND P5, PT, R240, c[0x0][0x178], !P1 ;  /* 0x00005e00f0007a0c */ /* 0x000fe40004fa1270 */
[----:B------:R-:W-:Y:S02]  /*170e0*/  ISETP.LT.AND P2, PT, R234, c[0x0][0x178], !P1 ;  /* 0x00005e00ea007a0c */ /* 0x000fe40004f41270 */
[----:B------:R-:W-:Y:S02]  /*170f0*/  IADD3 R3, R29, c[0x0][0x198], RZ ;  /* 0x000066001d037a10 */ /* 0x000fe40007ffe0ff */
[----:B------:R-:W-:Y:S01]  /*17100*/  ISETP.LT.AND P1, PT, R233, c[0x0][0x178], !P1 ;  /* 0x00005e00e9007a0c */ /* 0x000fe20004f21270 */
        /* <DEDUP_REMOVED lines=9> */
[C---:B-----5:R-:W-:Y:S02]  /*171a0*/  IMAD.WIDE R24, R3.reuse, 0x4, R6 ;  /* 0x0000000403187825 */ /* 0x060fe400078e0206 */
[----:B------:R3:W-:Y:S02]  /*171b0*/  @P5 STG.E [R16.64], R64 ;  /* 0x0000004010005986 */ /* 0x0007e4000c101908 */
[----:B------:R-:W-:-:S02]  /*171c0*/  IMAD.WIDE R26, R3, 0x4, R200 ;  /* 0x00000004031a7825 */ /* 0x000fc400078e02c8 */
[----:B------:R4:W-:Y:S01]  /*171d0*/  @P3 STG.E [R18.64], R48 ;  /* 0x0000003012003986 */ /* 0x0009e2000c101908 */
[----:B------:R-:W-:-:S03]  /*171e0*/  ISETP.GE.AND P6, PT, R0, c[0x0][0x17c], PT ;  /* 0x00005f0000007a0c */ /* 0x000fc60003fc6270 */
[----:B------:R5:W-:Y:S01]  /*171f0*/  @P2 STG.E [R24.64], R68 ;  /* 0x0000004418002986 */ /* 0x000be2000c101908 */
[----:B------:R-:W-:Y:S02]  /*17200*/  ISETP.LT.AND P2, PT, R240, c[0x0][0x178], !P4 ;  /* 0x00005e00f0007a0c */ /* 0x000fe40006741270 */
[----:B------:R-:W-:Y:S01]  /*17210*/  ISETP.LT.AND P3, PT, R235, c[0x0][0x178], !P4 ;  /* 0x00005e00eb007a0c */ /* 0x000fe20006761270 */
[----:B------:R2:W-:Y:S01]  /*17220*/  @P1 STG.E [R26.64], R184 ;  /* 0x000000b81a001986 */ /* 0x0005e2000c101908 */
[----:B------:R-:W-:Y:S02]  /*17230*/  ISETP.LT.AND P1, PT, R234, c[0x0][0x178], !P4 ;  /* 0x00005e00ea007a0c */ /* 0x000fe40006721270 */
[----:B------:R-:W-:Y:S02]  /*17240*/  IADD3 R3, R3, c[0x0][0x198], RZ ;  /* 0x0000660003037a10 */ /* 0x000fe40007ffe0ff */
        /* <DEDUP_REMOVED lines=25> */
[----:B---3--:R-:W-:Y:S01]  /*173e0*/  IMAD.WIDE R16, R29, 0x4, R200 ;  /* 0x000000041d107825 */ /* 0x008fe200078e02c8 */
[----:B------:R1:W-:Y:S03]  /*173f0*/  @P2 STG.E [R8.64], R94 ;  /* 0x0000005e08002986 */ /* 0x0003e6000c101908 */
[C---:B----4-:R-:W-:Y:S01]  /*17400*/  IMAD.WIDE R18, R27.reuse, 0x4, R216 ;  /* 0x000000041b127825 */ /* 0x050fe200078e02d8 */
[----:B------:R2:W-:Y:S03]  /*17410*/  @P3 STG.E [R10.64], R178 ;  /* 0x000000b20a003986 */ /* 0x0005e6000c101908 */
[----:B-----5:R-:W-:Y:S01]  /*17420*/  IMAD.WIDE R24, R27, 0x4, R4 ;  /* 0x000000041b187825 */ /* 0x020fe200078e0204 */
[----:B------:R3:W-:Y:S01]  /*17430*/  @P6 STG.E [R16.64], R198 ;  /* 0x000000c610006986 */ /* 0x0007e2000c101908 */
[----:B------:R-:W-:-:S02]  /*17440*/  ISETP.LT.AND P3, PT, R234, c[0x0][0x178], !P0 ;  /* 0x00005e00ea007a0c */ /* 0x000fc40004761270 */
[----:B------:R-:W-:Y:S01]  /*17450*/  ISETP.LT.AND P0, PT, R233, c[0x0][0x178], !P0 ;  /* 0x00005e00e9007a0c */ /* 0x000fe20004701270 */
[----:B------:R4:W-:Y:S01]  /*17460*/  @P5 STG.E [R18.64], R127 ;  /* 0x0000007f12005986 */ /* 0x0009e2000c101908 */
[----:B------:R-:W-:Y:S01]  /*17470*/  ISETP.LT.AND P2, PT, R240, c[0x0][0x178], !P1 ;  /* 0x00005e00f0007a0c */ /* 0x000fe20004f41270 */
[----:B-1----:R-:W-:Y:S02]  /*17480*/  IMAD.WIDE R8, R27, 0x4, R6 ;  /* 0x000000041b087825 */ /* 0x002fe400078e0206 */
[----:B------:R1:W-:Y:S01]  /*17490*/  @P4 STG.E [R24.64], R95 ;  /* 0x0000005f18004986 */ /* 0x0003e2000c101908 */
[----:B------:R-:W-:Y:S01]  /*174a0*/  ISETP.LT.AND P4, PT, R235, c[0x0][0x178], !P1 ;  /* 0x00005e00eb007a0c */ /* 0x000fe20004f81270 */
[C---:B--2---:R-:W-:Y:S01]  /*174b0*/  IMAD.WIDE R10, R27.reuse, 0x4, R200 ;  /* 0x000000041b0a7825 */ /* 0x044fe200078e02c8 */
[----:B------:R-:W-:Y:S02]  /*174c0*/  ISETP.LT.AND P6, PT, R234, c[0x0][0x178], !P1 ;  /* 0x00005e00ea007a0c */ /* 0x000fe40004fc1270 */
[----:B------:R-:W-:-:S02]  /*174d0*/  IADD3 R27, R27, c[0x0][0x198], RZ ;  /* 0x000066001b1b7a10 */ /* 0x000fc40007ffe0ff */
[----:B------:R-:W-:-:S03]  /*174e0*/  IADD3 R3, R243, 0x2b, RZ ;  /* 0x0000002bf3037810 */ /* 0x000fc60007ffe0ff */
[----:B---3--:R-:W-:Y:S01]  /*174f0*/  IMAD.WIDE R16, R27, 0x4, R216 ;  /* 0x000000041b107825 */ /* 0x008fe200078e02d8 */
[----:B------:R-:W-:Y:S01]  /*17500*/  ISETP.GE.AND P5, PT, R3, c[0x0][0x17c], PT ;  /* 0x00005f0003007a0c */ /* 0x000fe20003fa6270 */
[----:B------:R2:W-:Y:S02]  /*17510*/  @P3 STG.E [R8.64], R179 ;  /* 0x000000b308003986 */ /* 0x0005e4000c101908 */
[----:B----4-:R-:W-:Y:S01]  /*17520*/  IMAD.WIDE R18, R27, 0x4, R4 ;  /* 0x000000041b127825 */ /* 0x010fe200078e0204 */
[----:B------:R-:W-:Y:S01]  /*17530*/  ISETP.LT.AND P1, PT, R233, c[0x0][0x178], !P1 ;  /* 0x00005e00e9007a0c */ /* 0x000fe20004f21270 */
[----:B------:R3:W-:Y:S02]  /*17540*/  @P0 STG.E [R10.64], R199 ;  /* 0x000000c70a000986 */ /* 0x0007e4000c101908 */
[C---:B-1----:R-:W-:Y:S01]  /*17550*/  IMAD.WIDE R24, R27.reuse, 0x4, R6 ;  /* 0x000000041b187825 */ /* 0x042fe200078e0206 */
[----:B------:R-:W-:Y:S01]  /*17560*/  ISETP.LT.AND P0, PT, R240, c[0x0][0x178], !P5 ;  /* 0x00005e00f0007a0c */ /* 0x000fe20006f01270 */
[----:B------:R1:W-:Y:S01]  /*17570*/  @P2 STG.E [R16.64], R122 ;  /* 0x0000007a10002986 */ /* 0x0003e2000c101908 */
[----:B------:R-:W-:-:S03]  /*17580*/  IADD3 R3, R27, c[0x0][0x198], RZ ;  /* 0x000066001b037a10 */ /* 0x000fc60007ffe0ff */
[----:B------:R4:W-:Y:S01]  /*17590*/  @P4 STG.E [R18.64], R150 ;  /* 0x0000009612004986 */ /* 0x0009e2000c101908 */
[----:B------:R-:W-:-:S03]  /*175a0*/  ISETP.LT.AND P4, PT, R235, c[0x0][0x178], !P5 ;  /* 0x00005e00eb007a0c */ /* 0x000fc60006f81270 */
[----:B------:R5:W-:Y:S01]  /*175b0*/  @P6 STG.E [R24.64], R170 ;  /* 0x000000aa18006986 */ /* 0x000be2000c101908 */
[----:B------:R-:W-:Y:S01]  /*175c0*/  ISETP.LT.AND P6, PT, R234, c[0x0][0x178], !P5 ;  /* 0x00005e00ea007a0c */ /* 0x000fe20006fc1270 */
[----:B--2---:R-:W-:Y:S01]  /*175d0*/  IMAD.WIDE R8, R27, 0x4, R200 ;  /* 0x000000041b087825 */ /* 0x004fe200078e02c8 */
[----:B------:R-:W-:Y:S02]  /*175e0*/  IADD3 R0, R243, 0x2c, RZ ;  /* 0x0000002cf3007810 */ /* 0x000fe40007ffe0ff */
[----:B------:R-:W-:Y:S01]  /*175f0*/  ISETP.LT.AND P5, PT, R233, c[0x0][0x178], !P5 ;  /* 0x00005e00e9007a0c */ /* 0x000fe20006fa1270 */
[----:B---3--:R-:W-:Y:S01]  /*17600*/  IMAD.WIDE R10, R3, 0x4, R216 ;  /* 0x00000004030a7825 */ /* 0x008fe200078e02d8 */
[----:B------:R-:W-:-:S03]  /*17610*/  ISETP.GE.AND P3, PT, R0, c[0x0][0x17c], PT ;  /* 0x00005f0000007a0c */ /* 0x000fc60003f66270 */
[----:B-1----:R-:W-:Y:S01]  /*17620*/  IMAD.WIDE R16, R3, 0x4, R4 ;  /* 0x0000000403107825 */ /* 0x002fe200078e0204 */
[----:B------:R-:W-:Y:S01]  /*17630*/  IADD3 R0, R243, 0x2d, RZ ;  /* 0x0000002df3007810 */ /* 0x000fe20007ffe0ff */
[----:B------:R1:W-:Y:S02]  /*17640*/  @P1 STG.E [R8.64], R190 ;  /* 0x000000be08001986 */ /* 0x0003e4000c101908 */
[C---:B----4-:R-:W-:Y:S01]  /*17650*/  IMAD.WIDE R18, R3.reuse, 0x4, R6 ;  /* 0x0000000403127825 */ /* 0x050fe200078e0206 */
[----:B------:R-:W-:Y:S01]  /*17660*/  ISETP.LT.AND P1, PT, R240, c[0x0][0x178], !P3 ;  /* 0x00005e00f0007a0c */ /* 0x000fe20005f21270 */
[----:B------:R2:W-:Y:S02]  /*17670*/  @P0 STG.E [R10.64], R123 ;  /* 0x0000007b0a000986 */ /* 0x0005e4000c101908 */
[----:B-----5:R-:W-:Y:S02]  /*17680*/  IMAD.WIDE R24, R3, 0x4, R200 ;  /* 0x0000000403187825 */ /* 0x020fe400078e02c8 */
[----:B------:R3:W-:Y:S01]  /*17690*/  @P4 STG.E [R16.64], R151 ;  /* 0x0000009710004986 */ /* 0x0007e2000c101908 */
[----:B------:R-:W-:-:S02]  /*176a0*/  ISETP.LT.AND P4, PT, R235, c[0x0][0x178], !P3 ;  /* 0x00005e00eb007a0c */ /* 0x000fc40005f81270 */
[----:B------:R-:W-:Y:S01]  /*176b0*/  ISETP.GE.AND P2, PT, R0, c[0x0][0x17c], PT ;  /* 0x00005f0000007a0c */ /* 0x000fe20003f46270 */
[----:B------:R4:W-:Y:S01]  /*176c0*/  @P6 STG.E [R18.64], R171 ;  /* 0x000000ab12006986 */ /* 0x0009e2000c101908 */
[----:B------:R-:W-:Y:S02]  /*176d0*/  ISETP.LT.AND P6, PT, R234, c[0x0][0x178], !P3 ;  /* 0x00005e00ea007a0c */ /* 0x000fe40005fc1270 */
[----:B------:R-:W-:Y:S02]  /*176e0*/  IADD3 R27, R3, c[0x0][0x198], RZ ;  /* 0x00006600031b7a10 */ /* 0x000fe40007ffe0ff */
[----:B------:R-:W-:Y:S01]  /*176f0*/  ISETP.LT.AND P3, PT, R233, c[0x0][0x178], !P3 ;  /* 0x00005e00e9007a0c */ /* 0x000fe20005f61270 */
[----:B------:R5:W-:Y:S01]  /*17700*/  @P5 STG.E [R24.64], R191 ;  /* 0x000000bf18005986 */ /* 0x000be2000c101908 */
[----:B------:R-:W-:Y:S01]  /*17710*/  ISETP.LT.AND P5, PT, R240, c[0x0][0x178], !P2 ;  /* 0x00005e00f0007a0c */ /* 0x000fe200057a1270 */
[C---:B-1----:R-:W-:Y:S01]  /*17720*/  IMAD.WIDE R8, R27.reuse, 0x4, R216 ;  /* 0x000000041b087825 */ /* 0x042fe200078e02d8 */
[----:B------:R-:W-:-:S03]  /*17730*/  IADD3 R3, R27, c[0x0][0x198], RZ ;  /* 0x000066001b037a10 */ /* 0x000fc60007ffe0ff */
[----:B--2---:R-:W-:Y:S01]  /*17740*/  IMAD.WIDE R10, R27, 0x4, R4 ;  /* 0x000000041b0a7825 */ /* 0x004fe200078e0204 */
[----:B------:R-:W-:-:S03]  /*17750*/  IADD3 R0, R243, 0x2e, RZ ;  /* 0x0000002ef3007810 */ /* 0x000fc60007ffe0ff */
[C---:B---3--:R-:W-:Y:S01]  /*17760*/  IMAD.WIDE R16, R27.reuse, 0x4, R6 ;  /* 0x000000041b107825 */ /* 0x048fe200078e0206 */
[----:B------:R-:W-:Y:S03]  /*17770*/  @P1 STG.E [R8.64], R90 ;  /* 0x0000005a08001986 */ /* 0x000fe6000c101908 */
[----:B----4-:R-:W-:Y:S01]  /*17780*/  IMAD.WIDE R18, R27, 0x4, R200 ;  /* 0x000000041b127825 */ /* 0x010fe200078e02c8 */
[----:B------:R-:W-:Y:S01]  /*17790*/  @P4 STG.E [R10.64], R46 ;  /* 0x0000002e0a004986 */ /* 0x000fe2000c101908 */
[----:B------:R-:W-:Y:S02]  /*177a0*/  ISETP.GE.AND P0, PT, R0, c[0x0][0x17c], PT ;  /* 0x00005f0000007a0c */ /* 0x000fe40003f06270 */
[----:B-----5:R-:W-:Y:S01]  /*177b0*/  IMAD.WIDE R24, R3, 0x4, R216 ;  /* 0x0000000403187825 */ /* 0x020fe200078e02d8 */
[----:B------:R1:W-:Y:S01]  /*177c0*/  @P6 STG.E [R16.64], R154 ;  /* 0x0000009a10006986 */ /* 0x0003e2000c101908 */
[----:B------:R-:W-:-:S03]  /*177d0*/  ISETP.LT.AND P4, PT, R235, c[0x0][0x178], !P2 ;  /* 0x00005e00eb007a0c */ /* 0x000fc60005781270 */
[----:B------:R2:W-:Y:S01]  /*177e0*/  @P3 STG.E [R18.64], R194 ;  /* 0x000000c212003986 */ /* 0x0005e2000c101908 */
[----:B------:R-:W-:Y:S02]  /*177f0*/  ISETP.LT.AND P3, PT, R234, c[0x0][0x178], !P2 ;  /* 0x00005e00ea007a0c */ /* 0x000fe40005761270 */
[----:B------:R-:W-:Y:S01]  /*17800*/  ISETP.LT.AND P2, PT, R233, c[0x0][0x178], !P2 ;  /* 0x00005e00e9007a0c */ /* 0x000fe20005741270 */
[----:B------:R3:W-:Y:S01]  /*17810*/  @P5 STG.E [R24.64], R91 ;  /* 0x0000005b18005986 */ /* 0x0007e2000c101908 */
[----:B------:R-:W-:Y:S02]  /*17820*/  ISETP.LT.AND P6, PT, R240, c[0x0][0x178], !P0 ;  /* 0x00005e00f0007a0c */ /* 0x000fe400047c1270 */
[----:B------:R-:W-:Y:S01]  /*17830*/  ISETP.LT.AND P5, PT, R235, c[0x0][0x178], !P0 ;  /* 0x00005e00eb007a0c */ /* 0x000fe200047a1270 */
[----:B------:R-:W4:Y:S01]  /*17840*/  LDS.128 R8, [R2] ;  /* 0x0000000002087984 */ /* 0x000f220000000c00 */
[C---:B------:R-:W-:Y:S01]  /*17850*/  IADD3 R31, R3.reuse, c[0x0][0x198], RZ ;  /* 0x00006600031f7a10 */ /* 0x040fe20007ffe0ff */
[----:B------:R-:W-:Y:S01]  /*17860*/  IMAD.WIDE R26, R3, 0x4, R4 ;  /* 0x00000004031a7825 */ /* 0x000fe200078e0204 */
[----:B------:R-:W-:-:S03]  /*17870*/  IADD3 R0, R243, 0x2f, RZ ;  /* 0x0000002ff3007810 */ /* 0x000fc60007ffe0ff */
[----:B------:R-:W-:Y:S01]  /*17880*/  IMAD.WIDE R28, R3, 0x4, R6 ;  /* 0x00000004031c7825 */ /* 0x000fe200078e0206 */
[----:B------:R-:W-:-:S03]  /*17890*/  ISETP.GE.AND P1, PT, R0, c[0x0][0x17c], PT ;  /* 0x00005f0000007a0c */ /* 0x000fc60003f26270 */
[----:B-1----:R-:W-:Y:S01]  /*178a0*/  IMAD.WIDE R16, R3, 0x4, R200 ;  /* 0x0000000403107825 */ /* 0x002fe200078e02c8 */
[----:B------:R1:W-:Y:S03]  /*178b0*/  @P4 STG.E [R26.64], R47 ;  /* 0x0000002f1a004986 */ /* 0x0003e6000c101908 */
[C---:B--2---:R-:W-:Y:S01]  /*178c0*/  IMAD.WIDE R18, R31.reuse, 0x4, R216 ;  /* 0x000000041f127825 */ /* 0x044fe200078e02d8 */
[----:B------:R-:W-:Y:S03]  /*178d0*/  @P3 STG.E [R28.64], R155 ;  /* 0x0000009b1c003986 */ /* 0x000fe6000c101908 */
[----:B---3--:R-:W-:Y:S01]  /*178e0*/  IMAD.WIDE R24, R31, 0x4, R4 ;  /* 0x000000041f187825 */ /* 0x008fe200078e0204 */
[----:B------:R2:W-:Y:S01]  /*178f0*/  @P2 STG.E [R16.64], R195 ;  /* 0x000000c310002986 */ /* 0x0005e2000c101908 */
[----:B------:R-:W-:-:S02]  /*17900*/  ISETP.LT.AND P3, PT, R234, c[0x0][0x178], !P0 ;  /* 0x00005e00ea007a0c */ /* 0x000fc40004761270 */
        /* <DEDUP_REMOVED lines=11> */
[C---:B------:R-:W-:Y:S01]  /*179c0*/  IMAD.WIDE R28, R33.reuse, 0x4, R216 ;  /* 0x00000004211c7825 */ /* 0x040fe200078e02d8 */
[----:B------:R1:W-:Y:S03]  /*179d0*/  @P3 STG.E [R26.64], R70 ;  /* 0x000000461a003986 */ /* 0x0003e6000c101908 */
[C---:B------:R-:W-:Y:S01]  /*179e0*/  IMAD.WIDE R2, R33.reuse, 0x4, R4 ;  /* 0x0000000421027825 */ /* 0x040fe200078e0204 */
[----:B------:R-:W-:Y:S03]  /*179f0*/  @P0 STG.E [R16.64], R186 ;  /* 0x000000ba10000986 */ /* 0x000fe6000c101908 */
[----:B---3--:R-:W-:Y:S01]  /*17a00*/  IMAD.WIDE R18, R33, 0x4, R6 ;  /* 0x0000000421127825 */ /* 0x008fe200078e0206 */
[----:B------:R-:W-:Y:S01]  /*17a10*/  @P2 STG.E [R28.64], R67 ;  /* 0x000000431c002986 */ /* 0x000fe2000c101908 */
[----:B------:R-:W-:-:S02]  /*17a20*/  ISETP.LT.AND P1, PT, R233, c[0x0][0x178], !P1 ;  /* 0x00005e00e9007a0c */ /* 0x000fc40004f21270 */
[----:B------:R-:W-:Y:S01]  /*17a30*/  ISETP.LT.AND P0, PT, R240, c[0x0][0x178], !P4 ;  /* 0x00005e00f0007a0c */ /* 0x000fe20006701270 */
[----:B------:R2:W-:Y:S01]  /*17a40*/  @P5 STG.E [R2.64], R51 ;  /* 0x0000003302005986 */ /* 0x0005e2000c101908 */
[----:B------:R-:W-:-:S03]  /*17a50*/  ISETP.LT.AND P5, PT, R235, c[0x0][0x178], !P4 ;  /* 0x00005e00eb007a0c */ /* 0x000fc600067a1270 */
[----:B------:R-:W-:Y:S01]  /*17a60*/  @P6 STG.E [R18.64], R71 ;  /* 0x0000004712006986 */ /* 0x000fe2000c101908 */
[----:B------:R-:W-:Y:S02]  /*17a70*/  ISETP.LT.AND P6, PT, R234, c[0x0][0x178], !P4 ;  /* 0x00005e00ea007a0c */ /* 0x000fe400067c1270 */
[C---:B------:R-:W-:Y:S01]  /*17a80*/  IADD3 R35, R33.reuse, c[0x0][0x198], RZ ;  /* 0x0000660021237a10 */ /* 0x040fe20007ffe0ff */
[----:B-----5:R-:W-:Y:S01]  /*17a90*/  IMAD.WIDE R24, R33, 0x4, R200 ;  /* 0x0000000421187825 */ /* 0x020fe200078e02c8 */
[----:B------:R-:W-:Y:S01]  /*17aa0*/  ISETP.LT.AND P4, PT, R233, c[0x0][0x178], !P4 ;  /* 0x00005e00e9007a0c */ /* 0x000fe20006781270 */
[----:B------:R-:W3:Y:S01]  /*17ab0*/  LDS.128 R16, [R241] ;  /* 0x00000000f1107984 */ /* 0x000ee20000000c00 */
[----:B------:R-:W-:Y:S01]  /*17ac0*/  IADD3 R0, R243, 0x31, RZ ;  /* 0x00000031f3007810 */ /* 0x000fe20007ffe0ff */
[----:B-1----:R-:W-:-:S04]  /*17ad0*/  IMAD.WIDE R26, R35, 0x4, R216 ;  /* 0x00000004231a7825 */ /* 0x002fc800078e02d8 */
[C---:B--2---:R-:W-:Y:S01]  /*17ae0*/  IMAD.WIDE R2, R35.reuse, 0x4, R4 ;  /* 0x0000000423027825 */ /* 0x044fe200078e0204 */
[----:B------:R-:W-:Y:S01]  /*17af0*/  ISETP.GE.AND P3, PT, R0, c[0x0][0x17c], PT ;  /* 0x00005f0000007a0c */ /* 0x000fe20003f66270 */
[----:B------:R1:W-:Y:S02]  /*17b00*/  @P1 STG.E [R24.64], R187 ;  /* 0x000000bb18001986 */ /* 0x0003e4000c101908 */
[C---:B------:R-:W-:Y:S02]  /*17b10*/  IMAD.WIDE R28, R35.reuse, 0x4, R6 ;  /* 0x00000004231c7825 */ /* 0x040fe400078e0206 */
[----:B------:R2:W-:Y:S02]  /*17b20*/  @P0 STG.E [R26.64], R180 ;  /* 0x000000b41a000986 */ /* 0x0005e4000c101908 */
[----:B------:R-:W-:Y:S01]  /*17b30*/  IMAD.WIDE R30, R35, 0x4, R200 ;  /* 0x00000004231e7825 */ /* 0x000fe200078e02c8 */
[----:B------:R-:W-:Y:S01]  /*17b40*/  ISETP.LT.AND P0, PT, R240, c[0x0][0x178], !P3 ;  /* 0x00005e00f0007a0c */ /* 0x000fe20005f01270 */
[----:B------:R5:W-:Y:S01]  /*17b50*/  @P5 STG.E [R2.64], R104 ;  /* 0x0000006802005986 */ /* 0x000be2000c101908 */
[----:B------:R-:W-:-:S03]  /*17b60*/  ISETP.LT.AND P5, PT, R235, c[0x0][0x178], !P3 ;  /* 0x00005e00eb007a0c */ /* 0x000fc60005fa1270 */
[----:B------:R2:W-:Y:S01]  /*17b70*/  @P6 STG.E [R28.64], R12 ;  /* 0x0000000c1c006986 */ /* 0x0005e2000c101908 */
[----:B------:R-:W-:-:S03]  /*17b80*/  IADD3 R35, R35, c[0x0][0x198], RZ ;  /* 0x0000660023237a10 */ /* 0x000fc60007ffe0ff */
[----:B----4-:R4:W-:Y:S01]  /*17b90*/  @P4 STG.E [R30.64], R8 ;  /* 0x000000081e004986 */ /* 0x0109e2000c101908 */
[----:B------:R-:W-:Y:S02]  /*17ba0*/  ISETP.LT.AND P4, PT, R234, c[0x0][0x178], !P3 ;  /* 0x00005e00ea007a0c */ /* 0x000fe40005f81270 */
[----:B------:R-:W-:Y:S01]  /*17bb0*/  IADD3 R0, R243, 0x32, RZ ;  /* 0x00000032f3007810 */ /* 0x000fe20007ffe0ff */
[----:B-1----:R-:W-:-:S03]  /*17bc0*/  IMAD.WIDE R24, R35, 0x4, R216 ;  /* 0x0000000423187825 */ /* 0x002fc600078e02d8 */
[----:B------:R-:W-:Y:S01]  /*17bd0*/  ISETP.GE.AND P2, PT, R0, c[0x0][0x17c], PT ;  /* 0x00005f0000007a0c */ /* 0x000fe20003f46270 */
[----:B--2---:R-:W-:Y:S01]  /*17be0*/  IMAD.WIDE R26, R35, 0x4, R4 ;  /* 0x00000004231a7825 */ /* 0x004fe200078e0204 */
[----:B------:R-:W-:-:S03]  /*17bf0*/  ISETP.LT.AND P3, PT, R233, c[0x0][0x178], !P3 ;  /* 0x00005e00e9007a0c */ /* 0x000fc60005f61270 */
[----:B-----5:R-:W-:Y:S01]  /*17c00*/  IMAD.WIDE R2, R35, 0x4, R6 ;  /* 0x0000000423027825 */ /* 0x020fe200078e0206 */
[----:B------:R-:W-:Y:S01]  /*17c10*/  @P0 STG.E [R24.64], R181 ;  /* 0x000000b518000986 */ /* 0x000fe2000c101908 */
[----:B------:R-:W-:-:S03]  /*17c20*/  ISETP.LT.AND P6, PT, R240, c[0x0][0x178], !P2 ;  /* 0x00005e00f0007a0c */ /* 0x000fc600057c1270 */
[----:B------:R-:W-:Y:S01]  /*17c30*/  @P5 STG.E [R26.64], R105 ;  /* 0x000000691a005986 */ /* 0x000fe2000c101908 */
[----:B------:R-:W-:-:S03]  /*17c40*/  ISETP.LT.AND P5, PT, R235, c[0x0][0x178], !P2 ;  /* 0x00005e00eb007a0c */ /* 0x000fc600057a1270 */
[----:B------:R1:W-:Y:S01]  /*17c50*/  @P4 STG.E [R2.64], R13 ;  /* 0x0000000d02004986 */ /* 0x0003e2000c101908 */
[----:B------:R-:W-:Y:S02]  /*17c60*/  ISETP.LT.AND P4, PT, R234, c[0x0][0x178], !P2 ;  /* 0x00005e00ea007a0c */ /* 0x000fe40005781270 */
[----:B------:R-:W-:Y:S01]  /*17c70*/  IADD3 R37, R35, c[0x0][0x198], RZ ;  /* 0x0000660023257a10 */ /* 0x000fe20007ffe0ff */
[----:B------:R-:W2:Y:S01]  /*17c80*/  LDS.128 R24, [R242] ;  /* 0x00000000f2187984 */ /* 0x000ea20000000c00 */
[----:B------:R-:W-:Y:S01]  /*17c90*/  IADD3 R0, R243, 0x33, RZ ;  /* 0x00000033f3007810 */ /* 0x000fe20007ffe0ff */
[----:B------:R-:W-:-:S04]  /*17ca0*/  IMAD.WIDE R28, R35, 0x4, R200 ;  /* 0x00000004231c7825 */ /* 0x000fc800078e02c8 */
[----:B----4-:R-:W-:Y:S01]  /*17cb0*/  IMAD.WIDE R30, R37, 0x4, R216 ;  /* 0x00000004251e7825 */ /* 0x010fe200078e02d8 */
[----:B------:R-:W-:-:S03]  /*17cc0*/  ISETP.GE.AND P1, PT, R0, c[0x0][0x17c], PT ;  /* 0x00005f0000007a0c */ /* 0x000fc60003f26270 */
[C---:B------:R-:W-:Y:S01]  /*17cd0*/  IMAD.WIDE R32, R37.reuse, 0x4, R4 ;  /* 0x0000000425207825 */ /* 0x040fe200078e0204 */
[----:B------:R4:W-:Y:S03]  /*17ce0*/  @P3 STG.E [R28.64], R9 ;  /* 0x000000091c003986 */ /* 0x0009e6000c101908 */
[----:B------:R-:W-:Y:S01]  /*17cf0*/  IMAD.WIDE R34, R37, 0x4, R6 ;  /* 0x0000000425227825 */ /* 0x000fe200078e0206 */
[----:B------:R-:W-:Y:S01]  /*17d00*/  @P6 STG.E [R30.64], R132 ;  /* 0x000000841e006986 */ /* 0x000fe2000c101908 */
[----:B------:R-:W-:Y:S02]  /*17d10*/  ISETP.LT.AND P2, PT, R233, c[0x0][0x178], !P2 ;  /* 0x00005e00e9007a0c */ /* 0x000fe40005741270 */
[----:B------:R-:W-:Y:S01]  /*17d20*/  ISETP.LT.AND P6, PT, R240, c[0x0][0x178], !P1 ;  /* 0x00005e00f0007a0c */ /* 0x000fe20004fc1270 */
[----:B------:R5:W-:Y:S01]  /*17d30*/  @P5 STG.E [R32.64], R56 ;  /* 0x0000003820005986 */ /* 0x000be2000c101908 */
[----:B------:R-:W-:-:S03]  /*17d40*/  ISETP.LT.AND P5, PT, R234, c[0x0][0x178], !P1 ;  /* 0x00005e00ea007a0c */ /* 0x000fc60004fa1270 */
[----:B------:R2:W-:Y:S01]  /*17d50*/  @P4 STG.E [R34.64], R204 ;  /* 0x000000cc22004986 */ /* 0x0005e2000c101908 */
[----:B------:R-:W-:Y:S02]  /*17d60*/  ISETP.LT.AND P4, PT, R235, c[0x0][0x178], !P1 ;  /* 0x00005e00eb007a0c */ /* 0x000fe40004f81270 */
[----:B------:R-:W-:Y:S02]  /*17d70*/  IADD3 R39, R37, c[0x0][0x198], RZ ;  /* 0x0000660025277a10 */ /* 0x000fe40007ffe0ff */
[----:B------:R-:W-:Y:S01]  /*17d80*/  ISETP.LT.AND P1, PT, R233, c[0x0][0x178], !P1 ;  /* 0x00005e00e9007a0c */ /* 0x000fe20004f21270 */
[----:B-1----:R-:W-:Y:S01]  /*17d90*/  IMAD.WIDE R2, R37, 0x4, R200 ;  /* 0x0000000425027825 */ /* 0x002fe200078e02c8 */
[----:B------:R-:W-:-:S03]  /*17da0*/  IADD3 R0, R243, 0x34, RZ ;  /* 0x00000034f3007810 */ /* 0x000fc60007ffe0ff */
[----:B----4-:R-:W-:Y:S01]  /*17db0*/  IMAD.WIDE R8, R39, 0x4, R216 ;  /* 0x0000000427087825 */ /* 0x010fe200078e02d8 */
[----:B------:R-:W-:-:S03]  /*17dc0*/  ISETP.GE.AND P0, PT, R0, c[0x0][0x17c], PT ;  /* 0x00005f0000007a0c */ /* 0x000fc60003f06270 */
[----:B------:R-:W-:Y:S01]  /*17dd0*/  IMAD.WIDE R12, R39, 0x4, R4 ;  /* 0x00000004270c7825 */ /* 0x000fe200078e0204 */
[----:B------:R-:W-:Y:S01]  /*17de0*/  IADD3 R0, R243, 0x35, RZ ;  /* 0x00000035f3007810 */ /* 0x000fe20007ffe0ff */
[----:B---3--:R1:W-:Y:S02]  /*17df0*/  @P2 STG.E [R2.64], R16 ;  /* 0x0000001002002986 */ /* 0x0083e4000c101908 */
[C---:B------:R-:W-:Y:S02]  /*17e00*/  IMAD.WIDE R28, R39.reuse, 0x4, R6 ;  /* 0x00000004271c7825 */ /* 0x040fe400078e0206 */
[----:B------:R3:W-:Y:S02]  /*17e10*/  @P6 STG.E [R8.64], R133 ;  /* 0x0000008508006986 */ /* 0x0007e4000c101908 */
[----:B-----5:R-:W-:Y:S01]  /*17e20*/  IMAD.WIDE R32, R39, 0x4, R200 ;  /* 0x0000000427207825 */ /* 0x020fe200078e02c8 */
[----:B------:R-:W-:Y:S01]  /*17e30*/  ISETP.LT.AND P2, PT, R240, c[0x0][0x178], !P0 ;  /* 0x00005e00f0007a0c */ /* 0x000fe20004741270 */
[----:B------:R4:W-:Y:S01]  /*17e40*/  @P4 STG.E [R12.64], R57 ;  /* 0x000000390c004986 */ /* 0x0009e2000c101908 */
[----:B------:R-:W-:-:S02]  /*17e50*/  ISETP.GE.AND P3, PT, R0, c[0x0][0x17c], PT ;  /* 0x00005f0000007a0c */ /* 0x000fc40003f66270 */
[----:B------:R-:W-:Y:S01]  /*17e60*/  ISETP.LT.AND P4, PT, R235, c[0x0][0x178], !P0 ;  /* 0x00005e00eb007a0c */ /* 0x000fe20004781270 */
[----:B------:R-:W-:Y:S01]  /*17e70*/  @P5 STG.E [R28.64], R205 ;  /* 0x000000cd1c005986 */ /* 0x000fe2000c101908 */
[----:B------:R-:W-:-:S03]  /*17e80*/  IADD3 R37, R39, c[0x0][0x198], RZ ;  /* 0x0000660027257a10 */ /* 0x000fc60007ffe0ff */
[----:B------:R5:W-:Y:S01]  /*17e90*/  @P1 STG.E [R32.64], R17 ;  /* 0x0000001120001986 */ /* 0x000be2000c101908 */
[----:B------:R-:W-:Y:S02]  /*17ea0*/  ISETP.LT.AND P1, PT, R234, c[0x0][0x178], !P0 ;  /* 0x00005e00ea007a0c */ /* 0x000fe40004721270 */
[----:B------:R-:W-:Y:S01]  /*17eb0*/  ISETP.LT.AND P0, PT, R233, c[0x0][0x178], !P0 ;  /* 0x00005e00e9007a0c */ /* 0x000fe20004701270 */
[----:B------:R-:W5:Y:S01]  /*17ec0*/  LDS.128 R28, [R252] ;  /* 0x00000000fc1c7984 */ /* 0x000f620000000c00 */
[----:B------:R-:W-:Y:S01]  /*17ed0*/  ISETP.LT.AND P5, PT, R240, c[0x0][0x178], !P3 ;  /* 0x00005e00f0007a0c */ /* 0x000fe20005fa1270 */
[C---:B--2---:R-:W-:Y:S01]  /*17ee0*/  IMAD.WIDE R34, R37.reuse, 0x4, R216 ;  /* 0x0000000425227825 */ /* 0x044fe200078e02d8 */
[----:B------:R-:W-:-:S03]  /*17ef0*/  IADD3 R39, R37, c[0x0][0x198], RZ ;  /* 0x0000660025277a10 */ /* 0x000fc60007ffe0ff */
[----:B-1----:R-:W-:Y:S01]  /*17f00*/  IMAD.WIDE R2, R37, 0x4, R4 ;  /* 0x0000000425027825 */ /* 0x002fe200078e0204 */
[----:B------:R-:W-:-:S03]  /*17f10*/  IADD3 R0, R243, 0x36, RZ ;  /* 0x00000036f3007810 */ /* 0x000fc60007ffe0ff */
[C---:B---3--:R-:W-:Y:S01]  /*17f20*/  IMAD.WIDE R8, R37.reuse, 0x4, R6 ;  /* 0x0000000425087825 */ /* 0x048fe200078e0206 */
[----:B------:R1:W-:Y:S03]  /*17f30*/  @P2 STG.E [R34.64], R128 ;  /* 0x0000008022002986 */ /* 0x0003e6000c101908 */
[----:B----4-:R-:W-:Y:S01]  /*17f40*/  IMAD.WIDE R12, R37, 0x4, R200 ;  /* 0x00000004250c7825 */ /* 0x010fe200078e02c8 */
[----:B------:R2:W-:Y:S01]  /*17f50*/  @P4 STG.E [R2.64], R20 ;  /* 0x0000001402004986 */ /* 0x0005e2000c101908 */
        /* <DEDUP_REMOVED lines=9> */
[----:B------:R-:W-:Y:S02]  /*17ff0*/  ISETP.LT.AND P1, PT, R235, c[0x0][0x178], !P6 ;  /* 0x00005e00eb007a0c */ /* 0x000fe40007721270 */
[C---:B-1----:R-:W-:Y:S01]  /*18000*/  IADD3 R35, R39.reuse, c[0x0][0x198], RZ ;  /* 0x0000660027237a10 */ /* 0x042fe20007ffe0ff */
[----:B------:R-:W-:Y:S01]  /*18010*/  IMAD.WIDE R32, R39, 0x4, R4 ;  /* 0x0000000427207825 */ /* 0x000fe200078e0204 */
[----:B------:R-:W-:-:S03]  /*18020*/  IADD3 R0, R243, 0x37, RZ ;  /* 0x00000037f3007810 */ /* 0x000fc60007ffe0ff */
[----:B--2---:R-:W-:Y:S01]  /*18030*/  IMAD.WIDE R2, R39, 0x4, R6 ;  /* 0x0000000427027825 */ /* 0x004fe200078e0206 */
[----:B------:R-:W-:-:S03]  /*18040*/  ISETP.GE.AND P4, PT, R0, c[0x0][0x17c], PT ;  /* 0x00005f0000007a0c */ /* 0x000fc60003f86270 */
[----:B---3--:R-:W-:Y:S01]  /*18050*/  IMAD.WIDE R8, R39, 0x4, R200 ;  /* 0x0000000427087825 */ /* 0x008fe200078e02c8 */
[----:B------:R1:W-:Y:S03]  /*18060*/  @P2 STG.E [R32.64], R21 ;  /* 0x0000001520002986 */ /* 0x0003e6000c101908 */
[C---:B----4-:R-:W-:Y:S01]  /*18070*/  IMAD.WIDE R12, R35.reuse, 0x4, R216 ;  /* 0x00000004230c7825 */ /* 0x050fe200078e02d8 */
[----:B------:R2:W-:Y:S01]  /*18080*/  @P0 STG.E [R2.64], R209 ;  /* 0x000000d102000986 */ /* 0x0005e2000c101908 */
[----:B------:R-:W-:Y:S02]  /*18090*/  ISETP.LT.AND P2, PT, R234, c[0x0][0x178], !P6 ;  /* 0x00005e00ea007a0c */ /* 0x000fe40007741270 */
        /* <DEDUP_REMOVED lines=8> */
[C---:B-1----:R-:W-:Y:S01]  /*18120*/  IADD3 R33, R35.reuse, c[0x0][0x198], RZ ;  /* 0x0000660023217a10 */ /* 0x042fe20007ffe0ff */
[----:B------:R-:W-:Y:S01]  /*18130*/  IMAD.WIDE R20, R35, 0x4, R6 ;  /* 0x0000000423147825 */ /* 0x000fe200078e0206 */
[----:B------:R-:W-:-:S03]  /*18140*/  IADD3 R0, R243, 0x38, RZ ;  /* 0x00000038f3007810 */ /* 0x000fc60007ffe0ff */
[----:B--2---:R-:W-:Y:S01]  /*18150*/  IMAD.WIDE R2, R35, 0x4, R200 ;  /* 0x0000000423027825 */ /* 0x004fe200078e02c8 */
[----:B------:R-:W-:-:S03]  /*18160*/  ISETP.LT.AND P4, PT, R233, c[0x0][0x178], !P4 ;  /* 0x00005e00e9007a0c */ /* 0x000fc60006781270 */
[C---:B---3--:R-:W-:Y:S01]  /*18170*/  IMAD.WIDE R8, R33.reuse, 0x4, R216 ;  /* 0x0000000421087825 */ /* 0x048fe200078e02d8 */
[----:B------:R-:W-:Y:S01]  /*18180*/  ISETP.GE.AND P0, PT, R0, c[0x0][0x17c], PT ;  /* 0x00005f0000007a0c */ /* 0x000fe20003f06270 */
[----:B------:R1:W-:Y:S02]  /*18190*/  @P2 STG.E [R20.64], R212 ;  /* 0x000000d414002986 */ /* 0x0003e4000c101908 */
[C---:B----4-:R-:W-:Y:S02]  /*181a0*/  IMAD.WIDE R12, R33.reuse, 0x4, R4 ;  /* 0x00000004210c7825 */ /* 0x050fe400078e0204 */
[----:B------:R2:W-:Y:S02]  /*181b0*/  @P6 STG.E [R2.64], R28 ;  /* 0x0000001c02006986 */ /* 0x0005e4000c101908 */
[----:B-----5:R-:W-:Y:S02]  /*181c0*/  IMAD.WIDE R16, R33, 0x4, R6 ;  /* 0x0000000421107825 */ /* 0x020fe400078e0206 */
[----:B------:R3:W-:Y:S01]  /*181d0*/  @P5 STG.E [R8.64], R97 ;  /* 0x0000006108005986 */ /* 0x0007e2000c101908 */
[----:B------:R-:W-:-:S03]  /*181e0*/  IADD3 R0, R243, 0x39, RZ ;  /* 0x00000039f3007810 */ /* 0x000fc60007ffe0ff */
[----:B------:R4:W-:Y:S01]  /*181f0*/  @P3 STG.E [R12.64], R53 ;  /* 0x000000350c003986 */ /* 0x0009e2000c101908 */
[----:B------:R-:W-:Y:S01]  /*18200*/  ISETP.LT.AND P3, PT, R240, c[0x0][0x178], !P0 ;  /* 0x00005e00f0007a0c */ /* 0x000fe20004761270 */
[----:B-1----:R-:W-:Y:S02]  /*18210*/  IMAD.WIDE R20, R33, 0x4, R200 ;  /* 0x0000000421147825 */ /* 0x002fe400078e02c8 */
[----:B------:R1:W-:Y:S01]  /*18220*/  @P1 STG.E [R16.64], R213 ;  /* 0x000000d510001986 */ /* 0x0003e2000c101908 */
[----:B------:R-:W-:Y:S02]  /*18230*/  ISETP.LT.AND P1, PT, R235, c[0x0][0x178], !P0 ;  /* 0x00005e00eb007a0c */ /* 0x000fe40004721270 */
[----:B------:R-:W-:Y:S02]  /*18240*/  ISETP.LT.AND P6, PT, R234, c[0x0][0x178], !P0 ;  /* 0x00005e00ea007a0c */ /* 0x000fe400047c1270 */
[----:B------:R-:W-:Y:S02]  /*18250*/  IADD3 R33, R33, c[0x0][0x198], RZ ;  /* 0x0000660021217a10 */ /* 0x000fe40007ffe0ff */
[----:B------:R-:W-:-:S02]  /*18260*/  ISETP.LT.AND P0, PT, R233, c[0x0][0x178], !P0 ;  /* 0x00005e00e9007a0c */ /* 0x000fc40004701270 */
[----:B------:R-:W-:Y:S01]  /*18270*/  ISETP.GE.AND P2, PT, R0, c[0x0][0x17c], PT ;  /* 0x00005f0000007a0c */ /* 0x000fe20003f46270 */
[----:B------:R5:W-:Y:S01]  /*18280*/  @P4 STG.E [R20.64], R29 ;  /* 0x0000001d14004986 */ /* 0x000be2000c101908 */
[C---:B--2---:R-:W-:Y:S02]  /*18290*/  IMAD.WIDE R2, R33.reuse, 0x4, R216 ;  /* 0x0000000421027825 */ /* 0x044fe400078e02d8 */
[----:B------:R-:W-:Y:S02]  /*182a0*/  ISETP.LT.AND P4, PT, R240, c[0x0][0x178], !P2 ;  /* 0x00005e00f0007a0c */ /* 0x000fe40005781270 */
[----:B---3--:R-:W-:Y:S01]  /*182b0*/  IMAD.WIDE R8, R33, 0x4, R4 ;  /* 0x0000000421087825 */ /* 0x008fe200078e0204 */
[----:B------:R-:W-:-:S03]  /*182c0*/  IADD3 R0, R243, 0x3a, RZ ;  /* 0x0000003af3007810 */ /* 0x000fc60007ffe0ff */
[C---:B----4-:R-:W-:Y:S01]  /*182d0*/  IMAD.WIDE R12, R33.reuse, 0x4, R6 ;  /* 0x00000004210c7825 */ /* 0x050fe200078e0206 */
[C---:B------:R-:W-:Y:S01]  /*182e0*/  IADD3 R35, R33.reuse, c[0x0][0x198], RZ ;  /* 0x0000660021237a10 */ /* 0x040fe20007ffe0ff */
[----:B------:R2:W-:Y:S02]  /*182f0*/  @P3 STG.E [R2.64], R182 ;  /* 0x000000b602003986 */ /* 0x0005e4000c101908 */
[----:B-1----:R-:W-:Y:S02]  /*18300*/  IMAD.WIDE R16, R33, 0x4, R200 ;  /* 0x0000000421107825 */ /* 0x002fe400078e02c8 */
[----:B------:R1:W-:Y:S01]  /*18310*/  @P1 STG.E [R8.64], R106 ;  /* 0x0000006a08001986 */ /* 0x0003e2000c101908 */
[----:B------:R-:W-:Y:S01]  /*18320*/  ISETP.GE.AND P5, PT, R0, c[0x0][0x17c], PT ;  /* 0x00005f0000007a0c */ /* 0x000fe20003fa6270 */
[----:B------:R-:W-:Y:S02]  /*18330*/  IMAD.WIDE R24, R35, 0x4, R216 ;  /* 0x0000000423187825 */ /* 0x000fe400078e02d8 */
[----:B------:R3:W-:Y:S01]  /*18340*/  @P6 STG.E [R12.64], R14 ;  /* 0x0000000e0c006986 */ /* 0x0007e2000c101908 */
[----:B------:R-:W-:-:S03]  /*18350*/  ISETP.LT.AND P1, PT, R234, c[0x0][0x178], !P2 ;  /* 0x00005e00ea007a0c */ /* 0x000fc60005721270 */
[----:B------:R4:W-:Y:S01]  /*18360*/  @P0 STG.E [R16.64], R10 ;  /* 0x0000000a10000986 */ /* 0x0009e2000c101908 */
[----:B------:R-:W-:Y:S02]  /*18370*/  ISETP.LT.AND P0, PT, R235, c[0x0][0x178], !P2 ;  /* 0x00005e00eb007a0c */ /* 0x000fe40005701270 */
[----:B------:R-:W-:Y:S02]  /*18380*/  ISETP.LT.AND P2, PT, R233, c[0x0][0x178], !P2 ;  /* 0x00005e00e9007a0c */ /* 0x000fe40005741270 */
[----:B------:R-:W-:Y:S01]  /*18390*/  ISETP.LT.AND P6, PT, R240, c[0x0][0x178], !P5 ;  /* 0x00005e00f0007a0c */ /* 0x000fe20006fc1270 */
[----:B------:R3:W-:Y:S01]  /*183a0*/  @P4 STG.E [R24.64], R183 ;  /* 0x000000b718004986 */ /* 0x0007e2000c101908 */
[----:B------:R-:W-:Y:S02]  /*183b0*/  ISETP.LT.AND P4, PT, R235, c[0x0][0x178], !P5 ;  /* 0x00005e00eb007a0c */ /* 0x000fe40006f81270 */
[C---:B-----5:R-:W-:Y:S01]  /*183c0*/  IADD3 R29, R35.reuse, c[0x0][0x198], RZ ;  /* 0x00006600231d7a10 */ /* 0x060fe20007ffe0ff */
[----:B--2---:R-:W-:Y:S01]  /*183d0*/  IMAD.WIDE R2, R35, 0x4, R4 ;  /* 0x0000000423027825 */ /* 0x004fe200078e0204 */
[----:B------:R-:W-:-:S03]  /*183e0*/  IADD3 R0, R243, 0x3b, RZ ;  /* 0x0000003bf3007810 */ /* 0x000fc60007ffe0ff */
[----:B-1----:R-:W-:Y:S01]  /*183f0*/  IMAD.WIDE R8, R35, 0x4, R6 ;  /* 0x0000000423087825 */ /* 0x002fe200078e0206 */
[----:B------:R-:W-:-:S03]  /*18400*/  ISETP.GE.AND P3, PT, R0, c[0x0][0x17c], PT ;  /* 0x00005f0000007a0c */ /* 0x000fc60003f66270 */
[----:B---3--:R-:W-:Y:S01]  /*18410*/  IMAD.WIDE R12, R35, 0x4, R200 ;  /* 0x00000004230c7825 */ /* 0x008fe200078e02c8 */
[----:B------:R1:W-:Y:S03]  /*18420*/  @P0 STG.E [R2.64], R107 ;  /* 0x0000006b02000986 */ /* 0x0003e6000c101908 */
[C---:B----4-:R-:W-:Y:S01]  /*18430*/  IMAD.WIDE R16, R29.reuse, 0x4, R216 ;  /* 0x000000041d107825 */ /* 0x050fe200078e02d8 */
        /* <DEDUP_REMOVED lines=8> */
[----:B------:R-:W-:Y:S01]  /*184c0*/  @P4 STG.E [R20.64], R58 ;  /* 0x0000003a14004986 */ /* 0x000fe2000c101908 */
[C---:B------:R-:W-:Y:S02]  /*184d0*/  IADD3 R25, R29.reuse, c[0x0][0x198], RZ ;  /* 0x000066001d197a10 */ /* 0x040fe40007ffe0ff */
[----:B------:R-:W-:Y:S01]  /*184e0*/  ISETP.LT.AND P4, PT, R234, c[0x0][0x178], !P3 ;  /* 0x00005e00ea007a0c */ /* 0x000fe20005f81270 */
[----:B-1----:R-:W-:Y:S01]  /*184f0*/  IMAD.WIDE R2, R29, 0x4, R6 ;  /* 0x000000041d027825 */ /* 0x002fe200078e0206 */
[----:B------:R-:W-:-:S03]  /*18500*/  IADD3 R14, R243, 0x3c, RZ ;  /* 0x0000003cf30e7810 */ /* 0x000fc60007ffe0ff */
[----:B--2---:R-:W-:Y:S01]  /*18510*/  IMAD.WIDE R8, R29, 0x4, R200 ;  /* 0x000000041d087825 */ /* 0x004fe200078e02c8 */
[----:B------:R-:W-:-:S03]  /*18520*/  ISETP.GE.AND P2, PT, R14, c[0x0][0x17c], PT ;  /* 0x00005f000e007a0c */ /* 0x000fc60003f46270 */
[C---:B---3--:R-:W-:Y:S01]  /*18530*/  IMAD.WIDE R10, R25.reuse, 0x4, R216 ;  /* 0x00000004190a7825 */ /* 0x048fe200078e02d8 */
[----:B------:R1:W-:Y:S03]  /*18540*/  @P1 STG.E [R2.64], R206 ;  /* 0x000000ce02001986 */ /* 0x0003e6000c101908 */
[----:B------:R-:W-:Y:S01]  /*18550*/  IMAD.WIDE R12, R25, 0x4, R4 ;  /* 0x00000004190c7825 */ /* 0x000fe200078e0204 */
[----:B------:R2:W-:Y:S01]  /*18560*/  @P5 STG.E [R8.64], R18 ;  /* 0x0000001208005986 */ /* 0x0005e2000c101908 */
[----:B------:R-:W-:Y:S02]  /*18570*/  ISETP.LT.AND P3, PT, R233, c[0x0][0x178], !P3 ;  /* 0x00005e00e9007a0c */ /* 0x000fe40005f61270 */
[----:B------:R-:W-:Y:S01]  /*18580*/  IMAD.WIDE R14, R25, 0x4, R6 ;  /* 0x00000004190e7825 */ /* 0x000fe200078e0206 */
[----:B------:R3:W-:Y:S01]  /*18590*/  @P6 STG.E [R10.64], R135 ;  /* 0x000000870a006986 */ /* 0x0007e2000c101908 */
[----:B------:R-:W-:-:S02]  /*185a0*/  ISETP.LT.AND P6, PT, R240, c[0x0][0x178], !P2 ;  /* 0x00005e00f0007a0c */ /* 0x000fc400057c1270 */
[----:B------:R-:W-:Y:S01]  /*185b0*/  ISETP.LT.AND P5, PT, R235, c[0x0][0x178], !P2 ;  /* 0x00005e00eb007a0c */ /* 0x000fe200057a1270 */
[----:B------:R5:W-:Y:S01]  /*185c0*/  @P0 STG.E [R12.64], R59 ;  /* 0x0000003b0c000986 */ /* 0x000be2000c101908 */
[----:B----4-:R-:W-:-:S03]  /*185d0*/  IADD3 R17, R25, c[0x0][0x198], RZ ;  /* 0x0000660019117a10 */ /* 0x010fc60007ffe0ff */
[----:B------:R4:W-:Y:S01]  /*185e0*/  @P4 STG.E [R14.64], R207 ;  /* 0x000000cf0e004986 */ /* 0x0009e2000c101908 */
[----:B------:R-:W-:Y:S01]  /*185f0*/  ISETP.LT.AND P4, PT, R234, c[0x0][0x178], !P2 ;  /* 0x00005e00ea007a0c */ /* 0x000fe20005781270 */
[----:B-1----:R-:W-:Y:S01]  /*18600*/  IMAD.WIDE R2, R25, 0x4, R200 ;  /* 0x0000000419027825 */ /* 0x002fe200078e02c8 */
[----:B------:R-:W-:Y:S02]  /*18610*/  IADD3 R0, R243, 0x3d, RZ ;  /* 0x0000003df3007810 */ /* 0x000fe40007ffe0ff */
[----:B------:R-:W-:Y:S01]  /*18620*/  ISETP.LT.AND P2, PT, R233, c[0x0][0x178], !P2 ;  /* 0x00005e00e9007a0c */ /* 0x000fe20005741270 */
[----:B--2---:R-:W-:Y:S01]  /*18630*/  IMAD.WIDE R8, R17, 0x4, R216 ;  /* 0x0000000411087825 */ /* 0x004fe200078e02d8 */
[----:B------:R-:W-:-:S03]  /*18640*/  ISETP.GE.AND P1, PT, R0, c[0x0][0x17c], PT ;  /* 0x00005f0000007a0c */ /* 0x000fc60003f26270 */
[C---:B---3--:R-:W-:Y:S01]  /*18650*/  IMAD.WIDE R10, R17.reuse, 0x4, R4 ;  /* 0x00000004110a7825 */ /* 0x048fe200078e0204 */
[----:B------:R1:W-:Y:S03]  /*18660*/  @P3 STG.E [R2.64], R19 ;  /* 0x0000001302003986 */ /* 0x0003e6000c101908 */
[----:B-----5:R-:W-:Y:S01]  /*18670*/  IMAD.WIDE R12, R17, 0x4, R6 ;  /* 0x00000004110c7825 */ /* 0x020fe200078e0206 */
[----:B------:R2:W-:Y:S01]  /*18680*/  @P6 STG.E [R8.64], R130 ;  /* 0x0000008208006986 */ /* 0x0005e2000c101908 */
[----:B------:R-:W-:-:S03]  /*18690*/  IADD3 R0, R243, 0x3e, RZ ;  /* 0x0000003ef3007810 */ /* 0x000fc60007ffe0ff */
[----:B------:R3:W-:Y:S01]  /*186a0*/  @P5 STG.E [R10.64], R22 ;  /* 0x000000160a005986 */ /* 0x0007e2000c101908 */
[----:B------:R-:W-:Y:S01]  /*186b0*/  ISETP.LT.AND P5, PT, R240, c[0x0][0x178], !P1 ;  /* 0x00005e00f0007a0c */ /* 0x000fe20004fa1270 */
[----:B----4-:R-:W-:Y:S01]  /*186c0*/  IMAD.WIDE R14, R17, 0x4, R200 ;  /* 0x00000004110e7825 */ /* 0x010fe200078e02c8 */
[----:B------:R-:W-:Y:S01]  /*186d0*/  ISETP.LT.AND P6, PT, R235, c[0x0][0x178], !P1 ;  /* 0x00005e00eb007a0c */ /* 0x000fe20004fc1270 */
[----:B------:R4:W-:Y:S01]  /*186e0*/  @P4 STG.E [R12.64], R210 ;  /* 0x000000d20c004986 */ /* 0x0009e2000c101908 */
[----:B------:R-:W-:Y:S02]  /*186f0*/  ISETP.LT.AND P4, PT, R234, c[0x0][0x178], !P1 ;  /* 0x00005e00ea007a0c */ /* 0x000fe40004f81270 */
[----:B------:R-:W-:Y:S02]  /*18700*/  ISETP.GE.AND P0, PT, R0, c[0x0][0x17c], PT ;  /* 0x00005f0000007a0c */ /* 0x000fe40003f06270 */
        /* <DEDUP_REMOVED lines=11> */
[----:B------:R2:W-:Y:S01]  /*187c0*/  @P6 STG.E [R8.64], R23 ;  /* 0x0000001708006986 */ /* 0x0005e2000c101908 */
[----:B------:R-:W-:Y:S02]  /*187d0*/  ISETP.GE.AND P3, PT, R0, c[0x0][0x17c], PT ;  /* 0x00005f0000007a0c */ /* 0x000fe40003f66270 */
[----:B------:R-:W-:Y:S01]  /*187e0*/  IMAD.WIDE R16, R19, 0x4, R216 ;  /* 0x0000000413107825 */ /* 0x000fe200078e02d8 */
        /* <DEDUP_REMOVED lines=8> */
[----:B------:R-:W-:Y:S02]  /*18870*/  ISETP.LT.AND P2, PT, R234, c[0x0][0x178], !P3 ;  /* 0x00005e00ea007a0c */ /* 0x000fe40005f41270 */
[----:B-----5:R-:W-:-:S02]  /*18880*/  IADD3 R15, R19, c[0x0][0x198], RZ ;  /* 0x00006600130f7a10 */ /* 0x020fc40007ffe0ff */
[----:B------:R-:W-:Y:S01]  /*18890*/  ISETP.LT.AND P3, PT, R233, c[0x0][0x178], !P3 ;  /* 0x00005e00e9007a0c */ /* 0x000fe20005f61270 */
[----:B-1----:R-:W-:-:S04]  /*188a0*/  IMAD.WIDE R2, R19, 0x4, R4 ;  /* 0x0000000413027825 */ /* 0x002fc800078e0204 */
[C---:B--2---:R-:W-:Y:S01]  /*188b0*/  IMAD.WIDE R8, R19.reuse, 0x4, R6 ;  /* 0x0000000413087825 */ /* 0x044fe200078e0206 */
[----:B------:R4:W-:Y:S03]  /*188c0*/  @P4 STG.E [R2.64], R54 ;  /* 0x0000003602004986 */ /* 0x0009e6000c101908 */
[----:B---3--:R-:W-:Y:S01]  /*188d0*/  IMAD.WIDE R10, R19, 0x4, R200 ;  /* 0x00000004130a7825 */ /* 0x008fe200078e02c8 */
[----:B------:R4:W-:Y:S03]  /*188e0*/  @P1 STG.E [R8.64], R214 ;  /* 0x000000d608001986 */ /* 0x0009e6000c101908 */
[C---:B------:R-:W-:Y:S01]  /*188f0*/  IMAD.WIDE R216, R15.reuse, 0x4, R216 ;  /* 0x000000040fd87825 */ /* 0x040fe200078e02d8 */
[----:B------:R4:W-:Y:S03]  /*18900*/  @P0 STG.E [R10.64], R30 ;  /* 0x0000001e0a000986 */ /* 0x0009e6000c101908 */
[C---:B------:R-:W-:Y:S01]  /*18910*/  IMAD.WIDE R4, R15.reuse, 0x4, R4 ;  /* 0x000000040f047825 */ /* 0x040fe200078e0204 */
[----:B------:R4:W-:Y:S03]  /*18920*/  @P5 STG.E [R216.64], R99 ;  /* 0x00000063d8005986 */ /* 0x0009e6000c101908 */
[C---:B------:R-:W-:Y:S01]  /*18930*/  IMAD.WIDE R6, R15.reuse, 0x4, R6 ;  /* 0x000000040f067825 */ /* 0x040fe200078e0206 */
[----:B------:R4:W-:Y:S04]  /*18940*/  @P6 STG.E [R4.64], R55 ;  /* 0x0000003704006986 */ /* 0x0009e8000c101908 */
[----:B------:R4:W-:Y:S01]  /*18950*/  @P2 STG.E [R6.64], R215 ;  /* 0x000000d706002986 */ /* 0x0009e2000c101908 */
[----:B------:R-:W-:Y:S01]  /*18960*/  IMAD.WIDE R200, R15, 0x4, R200 ;  /* 0x000000040fc87825 */ /* 0x000fe200078e02c8 */
[----:B------:R-:W-:Y:S06]  /*18970*/  @!P3 EXIT ;  /* 0x000000000000b94d */ /* 0x000fec0003800000 */
[----:B------:R-:W-:Y:S01]  /*18980*/  STG.E [R200.64], R31 ;  /* 0x0000001fc8007986 */ /* 0x000fe2000c101908 */
[----:B------:R-:W-:Y:S05]  /*18990*/  EXIT ;  /* 0x000000000000794d */ /* 0x000fea0003800000 */
.L_x_2:
[----:B------:R-:W-:-:S00]  /*189a0*/  BRA `(.L_x_2) ;  /* 0xfffffff000007947 */ /* 0x000fc0000383ffff */
[----:B------:R-:W-:-:S00]  /*189b0*/  NOP ;  /* 0x0000000000007918 */ /* 0x000fc00000000000 */
        /* <DEDUP_REMOVED lines=12> */
.L_x_3:


//--------------------- .nv.shared.matmul_kernel  --------------------------
	.section	.nv.shared.matmul_kernel,"aw",@nobits
	.sectionflags	@""
	.align	16
